	.target	sm_103a

	.elftype	@"ET_EXEC"


//--------------------- .note.nv.tkinfo           --------------------------
	.section	.note.nv.tkinfo,"",@"SHT_NOTE"
	.sectionflags	@"SHF_NOTE_NV_TKINFO"
	.tkinfo
        /*0018*/ 	.word	0x00000002
        /*0030*/ 	.string	""
        /*0030*/ 	.string	"ptxas"
        /*0030*/ 	.string	"Cuda compilation tools, release 13.0, V13.0.88"
        /*0030*/ 	.string	"Build cuda_13.0.r13.0/compiler.36424714_0"
        /*0030*/ 	.string	"-arch sm_103a -m 64 "



//--------------------- .note.nv.cuinfo           --------------------------
	.section	.note.nv.cuinfo,"",@"SHT_NOTE"
	.sectionflags	@"SHF_NOTE_NV_CUINFO"
        /*0018*/ 	.short	0x0002
        /*001a*/ 	.short	0x0067
        /*001c*/ 	.short	0x0082
	.zero		2


//--------------------- .nv.info                  --------------------------
	.section	.nv.info,"",@"SHT_CUDA_INFO"
	.align	4


	//----- nvinfo : EIATTR_REGCOUNT
	.align		4
        /*0000*/ 	.byte	0x04, 0x2f
        /*0002*/ 	.short	(.L_12 - .L_11)
	.align		4
.L_11:
        /*0004*/ 	.word	index@(_ZN7cutlass13device_kernelIN5flash11enable_sm90INS1_16FlashAttnFwdSm90INS1_25CollectiveMainloopFwdSm90ILi2EN4cute5tupleIJNS5_1CILi1EEES8_S8_EEENS6_IJNS7_ILi192EEENS7_ILi128EEENS7_ILi64EEEEEELi64ENS_10bfloat16_tEfNS_4arch4Sm90ELb1ELb0ELb1ELb1ELb1ELb1ELb0ELb1ELb1ELb1ELb0ELb0EEENS1_21CollectiveEpilogueFwdINS6_IJSA_SC_SB_EEES9_SE_SG_Li384ELb1ELb1ELb0ELb0EEENS1_36VarlenDynamicPersistentTileSchedulerILi192ELi128ELi384ELi128ELb0ELb1ELb1ELb1ELb1ELb1EEEEEEEEEvNT_6ParamsE)
        /*0008*/ 	.word	0x00000004


	//----- nvinfo : EIATTR_FRAME_SIZE
	.align		4
.L_12:
        /*000c*/ 	.byte	0x04, 0x11
        /*000e*/ 	.short	(.L_14 - .L_13)
	.align		4
.L_13:
        /*0010*/ 	.word	index@(_ZN7cutlass13device_kernelIN5flash11enable_sm90INS1_16FlashAttnFwdSm90INS1_25CollectiveMainloopFwdSm90ILi2EN4cute5tupleIJNS5_1CILi1EEES8_S8_EEENS6_IJNS7_ILi192EEENS7_ILi128EEENS7_ILi64EEEEEELi64ENS_10bfloat16_tEfNS_4arch4Sm90ELb1ELb0ELb1ELb1ELb1ELb1ELb0ELb1ELb1ELb1ELb0ELb0EEENS1_21CollectiveEpilogueFwdINS6_IJSA_SC_SB_EEES9_SE_SG_Li384ELb1ELb1ELb0ELb0EEENS1_36VarlenDynamicPersistentTileSchedulerILi192ELi128ELi384ELi128ELb0ELb1ELb1ELb1ELb1ELb1EEEEEEEEEvNT_6ParamsE)
        /*0014*/ 	.word	0x00000000


	//----- nvinfo : EIATTR_REGCOUNT
	.align		4
.L_14:
        /*0018*/ 	.byte	0x04, 0x2f
        /*001a*/ 	.short	(.L_16 - .L_15)
	.align		4
.L_15:
        /*001c*/ 	.word	index@(_ZN7cutlass13device_kernelIN5flash11enable_sm90INS1_16FlashAttnFwdSm90INS1_25CollectiveMainloopFwdSm90ILi2EN4cute5tupleIJNS5_1CILi1EEES8_S8_EEENS6_IJNS7_ILi192EEENS7_ILi128EEENS7_ILi64EEEEEELi64ENS_10bfloat16_tEfNS_4arch4Sm90ELb1ELb0ELb1ELb1ELb1ELb0ELb0ELb1ELb1ELb1ELb0ELb0EEENS1_21CollectiveEpilogueFwdINS6_IJSA_SC_SB_EEES9_SE_SG_Li384ELb1ELb1ELb0ELb0EEENS1_36VarlenDynamicPersistentTileSchedulerILi192ELi128ELi384ELi128ELb0ELb1ELb1ELb1ELb1ELb1EEEEEEEEEvNT_6ParamsE)
        /*0020*/ 	.word	0x00000004


	//----- nvinfo : EIATTR_FRAME_SIZE
	.align		4
.L_16:
        /*0024*/ 	.byte	0x04, 0x11
        /*0026*/ 	.short	(.L_18 - .L_17)
	.align		4
.L_17:
        /*0028*/ 	.word	index@(_ZN7cutlass13device_kernelIN5flash11enable_sm90INS1_16FlashAttnFwdSm90INS1_25CollectiveMainloopFwdSm90ILi2EN4cute5tupleIJNS5_1CILi1EEES8_S8_EEENS6_IJNS7_ILi192EEENS7_ILi128EEENS7_ILi64EEEEEELi64ENS_10bfloat16_tEfNS_4arch4Sm90ELb1ELb0ELb1ELb1ELb1ELb0ELb0ELb1ELb1ELb1ELb0ELb0EEENS1_21CollectiveEpilogueFwdINS6_IJSA_SC_SB_EEES9_SE_SG_Li384ELb1ELb1ELb0ELb0EEENS1_36VarlenDynamicPersistentTileSchedulerILi192ELi128ELi384ELi128ELb0ELb1ELb1ELb1ELb1ELb1EEEEEEEEEvNT_6ParamsE)
        /*002c*/ 	.word	0x00000000


	//----- nvinfo : EIATTR_REGCOUNT
	.align		4
.L_18:
        /*0030*/ 	.byte	0x04, 0x2f
        /*0032*/ 	.short	(.L_20 - .L_19)
	.align		4
.L_19:
        /*0034*/ 	.word	index@(_ZN7cutlass13device_kernelIN5flash11enable_sm90INS1_16FlashAttnFwdSm90INS1_25CollectiveMainloopFwdSm90ILi2EN4cute5tupleIJNS5_1CILi1EEES8_S8_EEENS6_IJNS7_ILi192EEENS7_ILi128EEENS7_ILi64EEEEEELi64ENS_10bfloat16_tEfNS_4arch4Sm90ELb1ELb0ELb1ELb0ELb1ELb0ELb0ELb1ELb1ELb1ELb0ELb0EEENS1_21CollectiveEpilogueFwdINS6_IJSA_SC_SB_EEES9_SE_SG_Li384ELb0ELb1ELb0ELb0EEENS1_30DynamicPersistentTileSchedulerILi384ELi128ELb0ELb1ELb1EEEEEEEEEvNT_6ParamsE)
        /*0038*/ 	.word	0x00000004


	//----- nvinfo : EIATTR_FRAME_SIZE
	.align		4
.L_20:
        /*003c*/ 	.byte	0x04, 0x11
        /*003e*/ 	.short	(.L_22 - .L_21)
	.align		4
.L_21:
        /*0040*/ 	.word	index@(_ZN7cutlass13device_kernelIN5flash11enable_sm90INS1_16FlashAttnFwdSm90INS1_25CollectiveMainloopFwdSm90ILi2EN4cute5tupleIJNS5_1CILi1EEES8_S8_EEENS6_IJNS7_ILi192EEENS7_ILi128EEENS7_ILi64EEEEEELi64ENS_10bfloat16_tEfNS_4arch4Sm90ELb1ELb0ELb1ELb0ELb1ELb0ELb0ELb1ELb1ELb1ELb0ELb0EEENS1_21CollectiveEpilogueFwdINS6_IJSA_SC_SB_EEES9_SE_SG_Li384ELb0ELb1ELb0ELb0EEENS1_30DynamicPersistentTileSchedulerILi384ELi128ELb0ELb1ELb1EEEEEEEEEvNT_6ParamsE)
        /*0044*/ 	.word	0x00000000


	//----- nvinfo : EIATTR_REGCOUNT
	.align		4
.L_22:
        /*0048*/ 	.byte	0x04, 0x2f
        /*004a*/ 	.short	(.L_24 - .L_23)
	.align		4
.L_23:
        /*004c*/ 	.word	index@(_ZN7cutlass13device_kernelIN5flash11enable_sm90INS1_16FlashAttnFwdSm90INS1_25CollectiveMainloopFwdSm90ILi2EN4cute5tupleIJNS5_1CILi1EEES8_S8_EEENS6_IJNS7_ILi192EEENS7_ILi128EEENS7_ILi64EEEEEELi64ENS_10bfloat16_tEfNS_4arch4Sm90ELb0ELb1ELb1ELb1ELb1ELb1ELb0ELb1ELb1ELb1ELb0ELb0EEENS1_21CollectiveEpilogueFwdINS6_IJSA_SC_SB_EEES9_SE_SG_Li384ELb1ELb1ELb0ELb0EEENS1_36VarlenDynamicPersistentTileSchedulerILi192ELi128ELi384ELi128ELb0ELb1ELb1ELb1ELb0ELb1EEEEEEEEEvNT_6ParamsE)
        /*0050*/ 	.word	0x00000004


	//----- nvinfo : EIATTR_FRAME_SIZE
	.align		4
.L_24:
        /*0054*/ 	.byte	0x04, 0x11
        /*0056*/ 	.short	(.L_26 - .L_25)
	.align		4
.L_25:
        /*0058*/ 	.word	index@(_ZN7cutlass13device_kernelIN5flash11enable_sm90INS1_16FlashAttnFwdSm90INS1_25CollectiveMainloopFwdSm90ILi2EN4cute5tupleIJNS5_1CILi1EEES8_S8_EEENS6_IJNS7_ILi192EEENS7_ILi128EEENS7_ILi64EEEEEELi64ENS_10bfloat16_tEfNS_4arch4Sm90ELb0ELb1ELb1ELb1ELb1ELb1ELb0ELb1ELb1ELb1ELb0ELb0EEENS1_21CollectiveEpilogueFwdINS6_IJSA_SC_SB_EEES9_SE_SG_Li384ELb1ELb1ELb0ELb0EEENS1_36VarlenDynamicPersistentTileSchedulerILi192ELi128ELi384ELi128ELb0ELb1ELb1ELb1ELb0ELb1EEEEEEEEEvNT_6ParamsE)
        /*005c*/ 	.word	0x00000000


	//----- nvinfo : EIATTR_REGCOUNT
	.align		4
.L_26:
        /*0060*/ 	.byte	0x04, 0x2f
        /*0062*/ 	.short	(.L_28 - .L_27)
	.align		4
.L_27:
        /*0064*/ 	.word	index@(_ZN7cutlass13device_kernelIN5flash11enable_sm90INS1_16FlashAttnFwdSm90INS1_25CollectiveMainloopFwdSm90ILi2EN4cute5tupleIJNS5_1CILi1EEES8_S8_EEENS6_IJNS7_ILi192EEENS7_ILi128EEENS7_ILi64EEEEEELi64ENS_10bfloat16_tEfNS_4arch4Sm90ELb0ELb1ELb1ELb1ELb1ELb0ELb0ELb1ELb1ELb1ELb0ELb0EEENS1_21CollectiveEpilogueFwdINS6_IJSA_SC_SB_EEES9_SE_SG_Li384ELb1ELb1ELb0ELb0EEENS1_36VarlenDynamicPersistentTileSchedulerILi192ELi128ELi384ELi128ELb0ELb1ELb1ELb1ELb0ELb1EEEEEEEEEvNT_6ParamsE)
        /*0068*/ 	.word	0x00000004


	//----- nvinfo : EIATTR_FRAME_SIZE
	.align		4
.L_28:
        /*006c*/ 	.byte	0x04, 0x11
        /*006e*/ 	.short	(.L_30 - .L_29)
	.align		4
.L_29:
        /*0070*/ 	.word	index@(_ZN7cutlass13device_kernelIN5flash11enable_sm90INS1_16FlashAttnFwdSm90INS1_25CollectiveMainloopFwdSm90ILi2EN4cute5tupleIJNS5_1CILi1EEES8_S8_EEENS6_IJNS7_ILi192EEENS7_ILi128EEENS7_ILi64EEEEEELi64ENS_10bfloat16_tEfNS_4arch4Sm90ELb0ELb1ELb1ELb1ELb1ELb0ELb0ELb1ELb1ELb1ELb0ELb0EEENS1_21CollectiveEpilogueFwdINS6_IJSA_SC_SB_EEES9_SE_SG_Li384ELb1ELb1ELb0ELb0EEENS1_36VarlenDynamicPersistentTileSchedulerILi192ELi128ELi384ELi128ELb0ELb1ELb1ELb1ELb0ELb1EEEEEEEEEvNT_6ParamsE)
        /*0074*/ 	.word	0x00000000


	//----- nvinfo : EIATTR_REGCOUNT
	.align		4
.L_30:
        /*0078*/ 	.byte	0x04, 0x2f
        /*007a*/ 	.short	(.L_32 - .L_31)
	.align		4
.L_31:
        /*007c*/ 	.word	index@(_ZN7cutlass13device_kernelIN5flash11enable_sm90INS1_16FlashAttnFwdSm90INS1_25CollectiveMainloopFwdSm90ILi2EN4cute5tupleIJNS5_1CILi1EEES8_S8_EEENS6_IJNS7_ILi192EEENS7_ILi128EEENS7_ILi64EEEEEELi64ENS_10bfloat16_tEfNS_4arch4Sm90ELb0ELb1ELb1ELb0ELb1ELb0ELb0ELb1ELb1ELb1ELb0ELb0EEENS1_21CollectiveEpilogueFwdINS6_IJSA_SC_SB_EEES9_SE_SG_Li384ELb0ELb1ELb0ELb0EEENS1_30DynamicPersistentTileSchedulerILi384ELi128ELb0ELb1ELb1EEEEEEEEEvNT_6ParamsE)
        /*0080*/ 	.word	0x00000004


	//----- nvinfo : EIATTR_FRAME_SIZE
	.align		4
.L_32:
        /*0084*/ 	.byte	0x04, 0x11
        /*0086*/ 	.short	(.L_34 - .L_33)
	.align		4
.L_33:
        /*0088*/ 	.word	index@(_ZN7cutlass13device_kernelIN5flash11enable_sm90INS1_16FlashAttnFwdSm90INS1_25CollectiveMainloopFwdSm90ILi2EN4cute5tupleIJNS5_1CILi1EEES8_S8_EEENS6_IJNS7_ILi192EEENS7_ILi128EEENS7_ILi64EEEEEELi64ENS_10bfloat16_tEfNS_4arch4Sm90ELb0ELb1ELb1ELb0ELb1ELb0ELb0ELb1ELb1ELb1ELb0ELb0EEENS1_21CollectiveEpilogueFwdINS6_IJSA_SC_SB_EEES9_SE_SG_Li384ELb0ELb1ELb0ELb0EEENS1_30DynamicPersistentTileSchedulerILi384ELi128ELb0ELb1ELb1EEEEEEEEEvNT_6ParamsE)
        /*008c*/ 	.word	0x00000000


	//----- nvinfo : EIATTR_REGCOUNT
	.align		4
.L_34:
        /*0090*/ 	.byte	0x04, 0x2f
        /*0092*/ 	.short	(.L_36 - .L_35)
	.align		4
.L_35:
        /*0094*/ 	.word	index@(_ZN7cutlass13device_kernelIN5flash11enable_sm90INS1_16FlashAttnFwdSm90INS1_25CollectiveMainloopFwdSm90ILi2EN4cute5tupleIJNS5_1CILi1EEES8_S8_EEENS6_IJNS7_ILi192EEENS7_ILi128EEENS7_ILi64EEEEEELi64ENS_10bfloat16_tEfNS_4arch4Sm90ELb0ELb0ELb1ELb1ELb1ELb1ELb0ELb1ELb1ELb1ELb0ELb0EEENS1_21CollectiveEpilogueFwdINS6_IJSA_SC_SB_EEES9_SE_SG_Li384ELb1ELb1ELb0ELb0EEENS1_36VarlenDynamicPersistentTileSchedulerILi192ELi128ELi384ELi128ELb0ELb1ELb1ELb0ELb1ELb1EEEEEEEEEvNT_6ParamsE)
        /*0098*/ 	.word	0x00000004


	//----- nvinfo : EIATTR_FRAME_SIZE
	.align		4
.L_36:
        /*009c*/ 	.byte	0x04, 0x11
        /*009e*/ 	.short	(.L_38 - .L_37)
	.align		4
.L_37:
        /*00a0*/ 	.word	index@(_ZN7cutlass13device_kernelIN5flash11enable_sm90INS1_16FlashAttnFwdSm90INS1_25CollectiveMainloopFwdSm90ILi2EN4cute5tupleIJNS5_1CILi1EEES8_S8_EEENS6_IJNS7_ILi192EEENS7_ILi128EEENS7_ILi64EEEEEELi64ENS_10bfloat16_tEfNS_4arch4Sm90ELb0ELb0ELb1ELb1ELb1ELb1ELb0ELb1ELb1ELb1ELb0ELb0EEENS1_21CollectiveEpilogueFwdINS6_IJSA_SC_SB_EEES9_SE_SG_Li384ELb1ELb1ELb0ELb0EEENS1_36VarlenDynamicPersistentTileSchedulerILi192ELi128ELi384ELi128ELb0ELb1ELb1ELb0ELb1ELb1EEEEEEEEEvNT_6ParamsE)
        /*00a4*/ 	.word	0x00000000


	//----- nvinfo : EIATTR_REGCOUNT
	.align		4
.L_38:
        /*00a8*/ 	.byte	0x04, 0x2f
        /*00aa*/ 	.short	(.L_40 - .L_39)
	.align		4
.L_39:
        /*00ac*/ 	.word	index@(_ZN7cutlass13device_kernelIN5flash11enable_sm90INS1_16FlashAttnFwdSm90INS1_25CollectiveMainloopFwdSm90ILi2EN4cute5tupleIJNS5_1CILi1EEES8_S8_EEENS6_IJNS7_ILi192EEENS7_ILi128EEENS7_ILi64EEEEEELi64ENS_10bfloat16_tEfNS_4arch4Sm90ELb0ELb0ELb1ELb1ELb1ELb0ELb0ELb1ELb1ELb1ELb0ELb0EEENS1_21CollectiveEpilogueFwdINS6_IJSA_SC_SB_EEES9_SE_SG_Li384ELb1ELb1ELb0ELb0EEENS1_36VarlenDynamicPersistentTileSchedulerILi192ELi128ELi384ELi128ELb0ELb1ELb1ELb0ELb1ELb1EEEEEEEEEvNT_6ParamsE)
        /*00b0*/ 	.word	0x00000004


	//----- nvinfo : EIATTR_FRAME_SIZE
	.align		4
.L_40:
        /*00b4*/ 	.byte	0x04, 0x11
        /*00b6*/ 	.short	(.L_42 - .L_41)
	.align		4
.L_41:
        /*00b8*/ 	.word	index@(_ZN7cutlass13device_kernelIN5flash11enable_sm90INS1_16FlashAttnFwdSm90INS1_25CollectiveMainloopFwdSm90ILi2EN4cute5tupleIJNS5_1CILi1EEES8_S8_EEENS6_IJNS7_ILi192EEENS7_ILi128EEENS7_ILi64EEEEEELi64ENS_10bfloat16_tEfNS_4arch4Sm90ELb0ELb0ELb1ELb1ELb1ELb0ELb0ELb1ELb1ELb1ELb0ELb0EEENS1_21CollectiveEpilogueFwdINS6_IJSA_SC_SB_EEES9_SE_SG_Li384ELb1ELb1ELb0ELb0EEENS1_36VarlenDynamicPersistentTileSchedulerILi192ELi128ELi384ELi128ELb0ELb1ELb1ELb0ELb1ELb1EEEEEEEEEvNT_6ParamsE)
        /*00bc*/ 	.word	0x00000000


	//----- nvinfo : EIATTR_REGCOUNT
	.align		4
.L_42:
        /*00c0*/ 	.byte	0x04, 0x2f
        /*00c2*/ 	.short	(.L_44 - .L_43)
	.align		4
.L_43:
        /*00c4*/ 	.word	index@(_ZN7cutlass13device_kernelIN5flash11enable_sm90INS1_16FlashAttnFwdSm90INS1_25CollectiveMainloopFwdSm90ILi2EN4cute5tupleIJNS5_1CILi1EEES8_S8_EEENS6_IJNS7_ILi192EEENS7_ILi128EEENS7_ILi64EEEEEELi64ENS_10bfloat16_tEfNS_4arch4Sm90ELb0ELb0ELb1ELb0ELb1ELb0ELb0ELb1ELb1ELb1ELb0ELb0EEENS1_21CollectiveEpilogueFwdINS6_IJSA_SC_SB_EEES9_SE_SG_Li384ELb0ELb1ELb0ELb0EEENS1_29StaticPersistentTileSchedulerILb0EEEEEEEEEvNT_6ParamsE)
        /*00c8*/ 	.word	0x00000004


	//----- nvinfo : EIATTR_FRAME_SIZE
	.align		4
.L_44:
        /*00cc*/ 	.byte	0x04, 0x11
        /*00ce*/ 	.short	(.L_46 - .L_45)
	.align		4
.L_45:
        /*00d0*/ 	.word	index@(_ZN7cutlass13device_kernelIN5flash11enable_sm90INS1_16FlashAttnFwdSm90INS1_25CollectiveMainloopFwdSm90ILi2EN4cute5tupleIJNS5_1CILi1EEES8_S8_EEENS6_IJNS7_ILi192EEENS7_ILi128EEENS7_ILi64EEEEEELi64ENS_10bfloat16_tEfNS_4arch4Sm90ELb0ELb0ELb1ELb0ELb1ELb0ELb0ELb1ELb1ELb1ELb0ELb0EEENS1_21CollectiveEpilogueFwdINS6_IJSA_SC_SB_EEES9_SE_SG_Li384ELb0ELb1ELb0ELb0EEENS1_29StaticPersistentTileSchedulerILb0EEEEEEEEEvNT_6ParamsE)
        /*00d4*/ 	.word	0x00000000


	//----- nvinfo : EIATTR_REGCOUNT
	.align		4
.L_46:
        /*00d8*/ 	.byte	0x04, 0x2f
        /*00da*/ 	.short	(.L_48 - .L_47)
	.align		4
.L_47:
        /*00dc*/ 	.word	index@(_ZN7cutlass13device_kernelIN5flash11enable_sm90INS1_16FlashAttnFwdSm90INS1_25CollectiveMainloopFwdSm90ILi2EN4cute5tupleIJNS5_1CILi1EEES8_S8_EEENS6_IJNS7_ILi192EEENS7_ILi128EEENS7_ILi96EEEEEELi96ENS_10bfloat16_tEfNS_4arch4Sm90ELb1ELb0ELb1ELb1ELb1ELb1ELb0ELb0ELb1ELb1ELb0ELb0EEENS1_21CollectiveEpilogueFwdINS6_IJSA_SC_SB_EEES9_SE_SG_Li384ELb1ELb1ELb0ELb0EEENS1_36VarlenDynamicPersistentTileSchedulerILi192ELi128ELi384ELi128ELb0ELb1ELb1ELb1ELb1ELb1EEEEEEEEEvNT_6ParamsE)
        /*00e0*/ 	.word	0x00000004


	//----- nvinfo : EIATTR_FRAME_SIZE
	.align		4
.L_48:
        /*00e4*/ 	.byte	0x04, 0x11
        /*00e6*/ 	.short	(.L_50 - .L_49)
	.align		4
.L_49:
        /*00e8*/ 	.word	index@(_ZN7cutlass13device_kernelIN5flash11enable_sm90INS1_16FlashAttnFwdSm90INS1_25CollectiveMainloopFwdSm90ILi2EN4cute5tupleIJNS5_1CILi1EEES8_S8_EEENS6_IJNS7_ILi192EEENS7_ILi128EEENS7_ILi96EEEEEELi96ENS_10bfloat16_tEfNS_4arch4Sm90ELb1ELb0ELb1ELb1ELb1ELb1ELb0ELb0ELb1ELb1ELb0ELb0EEENS1_21CollectiveEpilogueFwdINS6_IJSA_SC_SB_EEES9_SE_SG_Li384ELb1ELb1ELb0ELb0EEENS1_36VarlenDynamicPersistentTileSchedulerILi192ELi128ELi384ELi128ELb0ELb1ELb1ELb1ELb1ELb1EEEEEEEEEvNT_6ParamsE)
        /*00ec*/ 	.word	0x00000000


	//----- nvinfo : EIATTR_REGCOUNT
	.align		4
.L_50:
        /*00f0*/ 	.byte	0x04, 0x2f
        /*00f2*/ 	.short	(.L_52 - .L_51)
	.align		4
.L_51:
        /*00f4*/ 	.word	index@(_ZN7cutlass13device_kernelIN5flash11enable_sm90INS1_16FlashAttnFwdSm90INS1_25CollectiveMainloopFwdSm90ILi2EN4cute5tupleIJNS5_1CILi1EEES8_S8_EEENS6_IJNS7_ILi192EEENS7_ILi128EEENS7_ILi96EEEEEELi96ENS_10bfloat16_tEfNS_4arch4Sm90ELb1ELb0ELb1ELb1ELb1ELb0ELb0ELb0ELb1ELb1ELb0ELb0EEENS1_21CollectiveEpilogueFwdINS6_IJSA_SC_SB_EEES9_SE_SG_Li384ELb1ELb1ELb0ELb0EEENS1_36VarlenDynamicPersistentTileSchedulerILi192ELi128ELi384ELi128ELb0ELb1ELb1ELb1ELb1ELb1EEEEEEEEEvNT_6ParamsE)
        /*00f8*/ 	.word	0x00000004


	//----- nvinfo : EIATTR_FRAME_SIZE
	.align		4
.L_52:
        /*00fc*/ 	.byte	0x04, 0x11
        /*00fe*/ 	.short	(.L_54 - .L_53)
	.align		4
.L_53:
        /*0100*/ 	.word	index@(_ZN7cutlass13device_kernelIN5flash11enable_sm90INS1_16FlashAttnFwdSm90INS1_25CollectiveMainloopFwdSm90ILi2EN4cute5tupleIJNS5_1CILi1EEES8_S8_EEENS6_IJNS7_ILi192EEENS7_ILi128EEENS7_ILi96EEEEEELi96ENS_10bfloat16_tEfNS_4arch4Sm90ELb1ELb0ELb1ELb1ELb1ELb0ELb0ELb0ELb1ELb1ELb0ELb0EEENS1_21CollectiveEpilogueFwdINS6_IJSA_SC_SB_EEES9_SE_SG_Li384ELb1ELb1ELb0ELb0EEENS1_36VarlenDynamicPersistentTileSchedulerILi192ELi128ELi384ELi128ELb0ELb1ELb1ELb1ELb1ELb1EEEEEEEEEvNT_6ParamsE)
        /*0104*/ 	.word	0x00000000


	//----- nvinfo : EIATTR_REGCOUNT
	.align		4
.L_54:
        /*0108*/ 	.byte	0x04, 0x2f
        /*010a*/ 	.short	(.L_56 - .L_55)
	.align		4
.L_55:
        /*010c*/ 	.word	index@(_ZN7cutlass13device_kernelIN5flash11enable_sm90INS1_16FlashAttnFwdSm90INS1_25CollectiveMainloopFwdSm90ILi2EN4cute5tupleIJNS5_1CILi1EEES8_S8_EEENS6_IJNS7_ILi192EEENS7_ILi128EEENS7_ILi96EEEEEELi96ENS_10bfloat16_tEfNS_4arch4Sm90ELb1ELb0ELb1ELb0ELb1ELb0ELb0ELb0ELb1ELb1ELb0ELb0EEENS1_21CollectiveEpilogueFwdINS6_IJSA_SC_SB_EEES9_SE_SG_Li384ELb0ELb1ELb0ELb0EEENS1_30DynamicPersistentTileSchedulerILi384ELi128ELb0ELb1ELb1EEEEEEEEEvNT_6ParamsE)
        /*0110*/ 	.word	0x00000004


	//----- nvinfo : EIATTR_FRAME_SIZE
	.align		4
.L_56:
        /*0114*/ 	.byte	0x04, 0x11
        /*0116*/ 	.short	(.L_58 - .L_57)
	.align		4
.L_57:
        /*0118*/ 	.word	index@(_ZN7cutlass13device_kernelIN5flash11enable_sm90INS1_16FlashAttnFwdSm90INS1_25CollectiveMainloopFwdSm90ILi2EN4cute5tupleIJNS5_1CILi1EEES8_S8_EEENS6_IJNS7_ILi192EEENS7_ILi128EEENS7_ILi96EEEEEELi96ENS_10bfloat16_tEfNS_4arch4Sm90ELb1ELb0ELb1ELb0ELb1ELb0ELb0ELb0ELb1ELb1ELb0ELb0EEENS1_21CollectiveEpilogueFwdINS6_IJSA_SC_SB_EEES9_SE_SG_Li384ELb0ELb1ELb0ELb0EEENS1_30DynamicPersistentTileSchedulerILi384ELi128ELb0ELb1ELb1EEEEEEEEEvNT_6ParamsE)
        /*011c*/ 	.word	0x00000000


	//----- nvinfo : EIATTR_REGCOUNT
	.align		4
.L_58:
        /*0120*/ 	.byte	0x04, 0x2f
        /*0122*/ 	.short	(.L_60 - .L_59)
	.align		4
.L_59:
        /*0124*/ 	.word	index@(_ZN7cutlass13device_kernelIN5flash11enable_sm90INS1_16FlashAttnFwdSm90INS1_25CollectiveMainloopFwdSm90ILi2EN4cute5tupleIJNS5_1CILi1EEES8_S8_EEENS6_IJNS7_ILi192EEENS7_ILi128EEENS7_ILi96EEEEEELi96ENS_10bfloat16_tEfNS_4arch4Sm90ELb0ELb1ELb1ELb1ELb1ELb1ELb0ELb0ELb1ELb1ELb0ELb0EEENS1_21CollectiveEpilogueFwdINS6_IJSA_SC_SB_EEES9_SE_SG_Li384ELb1ELb1ELb0ELb0EEENS1_36VarlenDynamicPersistentTileSchedulerILi192ELi128ELi384ELi128ELb0ELb1ELb1ELb1ELb0ELb1EEEEEEEEEvNT_6ParamsE)
        /*0128*/ 	.word	0x00000004


	//----- nvinfo : EIATTR_FRAME_SIZE
	.align		4
.L_60:
        /*012c*/ 	.byte	0x04, 0x11
        /*012e*/ 	.short	(.L_62 - .L_61)
	.align		4
.L_61:
        /*0130*/ 	.word	index@(_ZN7cutlass13device_kernelIN5flash11enable_sm90INS1_16FlashAttnFwdSm90INS1_25CollectiveMainloopFwdSm90ILi2EN4cute5tupleIJNS5_1CILi1EEES8_S8_EEENS6_IJNS7_ILi192EEENS7_ILi128EEENS7_ILi96EEEEEELi96ENS_10bfloat16_tEfNS_4arch4Sm90ELb0ELb1ELb1ELb1ELb1ELb1ELb0ELb0ELb1ELb1ELb0ELb0EEENS1_21CollectiveEpilogueFwdINS6_IJSA_SC_SB_EEES9_SE_SG_Li384ELb1ELb1ELb0ELb0EEENS1_36VarlenDynamicPersistentTileSchedulerILi192ELi128ELi384ELi128ELb0ELb1ELb1ELb1ELb0ELb1EEEEEEEEEvNT_6ParamsE)
        /*0134*/ 	.word	0x00000000


	//----- nvinfo : EIATTR_REGCOUNT
	.align		4
.L_62:
        /*0138*/ 	.byte	0x04, 0x2f
        /*013a*/ 	.short	(.L_64 - .L_63)
	.align		4
.L_63:
        /*013c*/ 	.word	index@(_ZN7cutlass13device_kernelIN5flash11enable_sm90INS1_16FlashAttnFwdSm90INS1_25CollectiveMainloopFwdSm90ILi2EN4cute5tupleIJNS5_1CILi1EEES8_S8_EEENS6_IJNS7_ILi192EEENS7_ILi128EEENS7_ILi96EEEEEELi96ENS_10bfloat16_tEfNS_4arch4Sm90ELb0ELb1ELb1ELb1ELb1ELb0ELb0ELb0ELb1ELb1ELb0ELb0EEENS1_21CollectiveEpilogueFwdINS6_IJSA_SC_SB_EEES9_SE_SG_Li384ELb1ELb1ELb0ELb0EEENS1_36VarlenDynamicPersistentTileSchedulerILi192ELi128ELi384ELi128ELb0ELb1ELb1ELb1ELb0ELb1EEEEEEEEEvNT_6ParamsE)
        /*0140*/ 	.word	0x00000004


	//----- nvinfo : EIATTR_FRAME_SIZE
	.align		4
.L_64:
        /*0144*/ 	.byte	0x04, 0x11
        /*0146*/ 	.short	(.L_66 - .L_65)
	.align		4
.L_65:
        /*0148*/ 	.word	index@(_ZN7cutlass13device_kernelIN5flash11enable_sm90INS1_16FlashAttnFwdSm90INS1_25CollectiveMainloopFwdSm90ILi2EN4cute5tupleIJNS5_1CILi1EEES8_S8_EEENS6_IJNS7_ILi192EEENS7_ILi128EEENS7_ILi96EEEEEELi96ENS_10bfloat16_tEfNS_4arch4Sm90ELb0ELb1ELb1ELb1ELb1ELb0ELb0ELb0ELb1ELb1ELb0ELb0EEENS1_21CollectiveEpilogueFwdINS6_IJSA_SC_SB_EEES9_SE_SG_Li384ELb1ELb1ELb0ELb0EEENS1_36VarlenDynamicPersistentTileSchedulerILi192ELi128ELi384ELi128ELb0ELb1ELb1ELb1ELb0ELb1EEEEEEEEEvNT_6ParamsE)
        /*014c*/ 	.word	0x00000000


	//----- nvinfo : EIATTR_REGCOUNT
	.align		4
.L_66:
        /*0150*/ 	.byte	0x04, 0x2f
        /*0152*/ 	.short	(.L_68 - .L_67)
	.align		4
.L_67:
        /*0154*/ 	.word	index@(_ZN7cutlass13device_kernelIN5flash11enable_sm90INS1_16FlashAttnFwdSm90INS1_25CollectiveMainloopFwdSm90ILi2EN4cute5tupleIJNS5_1CILi1EEES8_S8_EEENS6_IJNS7_ILi192EEENS7_ILi128EEENS7_ILi96EEEEEELi96ENS_10bfloat16_tEfNS_4arch4Sm90ELb0ELb1ELb1ELb0ELb1ELb0ELb0ELb0ELb1ELb1ELb0ELb0EEENS1_21CollectiveEpilogueFwdINS6_IJSA_SC_SB_EEES9_SE_SG_Li384ELb0ELb1ELb0ELb0EEENS1_30DynamicPersistentTileSchedulerILi384ELi128ELb0ELb1ELb1EEEEEEEEEvNT_6ParamsE)
        /*0158*/ 	.word	0x00000004


	//----- nvinfo : EIATTR_FRAME_SIZE
	.align		4
.L_68:
        /*015c*/ 	.byte	0x04, 0x11
        /*015e*/ 	.short	(.L_70 - .L_69)
	.align		4
.L_69:
        /*0160*/ 	.word	index@(_ZN7cutlass13device_kernelIN5flash11enable_sm90INS1_16FlashAttnFwdSm90INS1_25CollectiveMainloopFwdSm90ILi2EN4cute5tupleIJNS5_1CILi1EEES8_S8_EEENS6_IJNS7_ILi192EEENS7_ILi128EEENS7_ILi96EEEEEELi96ENS_10bfloat16_tEfNS_4arch4Sm90ELb0ELb1ELb1ELb0ELb1ELb0ELb0ELb0ELb1ELb1ELb0ELb0EEENS1_21CollectiveEpilogueFwdINS6_IJSA_SC_SB_EEES9_SE_SG_Li384ELb0ELb1ELb0ELb0EEENS1_30DynamicPersistentTileSchedulerILi384ELi128ELb0ELb1ELb1EEEEEEEEEvNT_6ParamsE)
        /*0164*/ 	.word	0x00000000


	//----- nvinfo : EIATTR_REGCOUNT
	.align		4
.L_70:
        /*0168*/ 	.byte	0x04, 0x2f
        /*016a*/ 	.short	(.L_72 - .L_71)
	.align		4
.L_71:
        /*016c*/ 	.word	index@(_ZN7cutlass13device_kernelIN5flash11enable_sm90INS1_16FlashAttnFwdSm90INS1_25CollectiveMainloopFwdSm90ILi2EN4cute5tupleIJNS5_1CILi1EEES8_S8_EEENS6_IJNS7_ILi192EEENS7_ILi128EEENS7_ILi96EEEEEELi96ENS_10bfloat16_tEfNS_4arch4Sm90ELb0ELb0ELb1ELb1ELb1ELb1ELb0ELb0ELb1ELb1ELb0ELb0EEENS1_21CollectiveEpilogueFwdINS6_IJSA_SC_SB_EEES9_SE_SG_Li384ELb1ELb1ELb0ELb0EEENS1_36VarlenDynamicPersistentTileSchedulerILi192ELi128ELi384ELi128ELb0ELb1ELb1ELb0ELb1ELb1EEEEEEEEEvNT_6ParamsE)
        /*0170*/ 	.word	0x00000004


	//----- nvinfo : EIATTR_FRAME_SIZE
	.align		4
.L_72:
        /*0174*/ 	.byte	0x04, 0x11
        /*0176*/ 	.short	(.L_74 - .L_73)
	.align		4
.L_73:
        /*0178*/ 	.word	index@(_ZN7cutlass13device_kernelIN5flash11enable_sm90INS1_16FlashAttnFwdSm90INS1_25CollectiveMainloopFwdSm90ILi2EN4cute5tupleIJNS5_1CILi1EEES8_S8_EEENS6_IJNS7_ILi192EEENS7_ILi128EEENS7_ILi96EEEEEELi96ENS_10bfloat16_tEfNS_4arch4Sm90ELb0ELb0ELb1ELb1ELb1ELb1ELb0ELb0ELb1ELb1ELb0ELb0EEENS1_21CollectiveEpilogueFwdINS6_IJSA_SC_SB_EEES9_SE_SG_Li384ELb1ELb1ELb0ELb0EEENS1_36VarlenDynamicPersistentTileSchedulerILi192ELi128ELi384ELi128ELb0ELb1ELb1ELb0ELb1ELb1EEEEEEEEEvNT_6ParamsE)
        /*017c*/ 	.word	0x00000000


	//----- nvinfo : EIATTR_REGCOUNT
	.align		4
.L_74:
        /*0180*/ 	.byte	0x04, 0x2f
        /*0182*/ 	.short	(.L_76 - .L_75)
	.align		4
.L_75:
        /*0184*/ 	.word	index@(_ZN7cutlass13device_kernelIN5flash11enable_sm90INS1_16FlashAttnFwdSm90INS1_25CollectiveMainloopFwdSm90ILi2EN4cute5tupleIJNS5_1CILi1EEES8_S8_EEENS6_IJNS7_ILi192EEENS7_ILi128EEENS7_ILi96EEEEEELi96ENS_10bfloat16_tEfNS_4arch4Sm90ELb0ELb0ELb1ELb1ELb1ELb0ELb0ELb0ELb1ELb1ELb0ELb0EEENS1_21CollectiveEpilogueFwdINS6_IJSA_SC_SB_EEES9_SE_SG_Li384ELb1ELb1ELb0ELb0EEENS1_36VarlenDynamicPersistentTileSchedulerILi192ELi128ELi384ELi128ELb0ELb1ELb1ELb0ELb1ELb1EEEEEEEEEvNT_6ParamsE)
        /*0188*/ 	.word	0x00000004


	//----- nvinfo : EIATTR_FRAME_SIZE
	.align		4
.L_76:
        /*018c*/ 	.byte	0x04, 0x11
        /*018e*/ 	.short	(.L_78 - .L_77)
	.align		4
.L_77:
        /*0190*/ 	.word	index@(_ZN7cutlass13device_kernelIN5flash11enable_sm90INS1_16FlashAttnFwdSm90INS1_25CollectiveMainloopFwdSm90ILi2EN4cute5tupleIJNS5_1CILi1EEES8_S8_EEENS6_IJNS7_ILi192EEENS7_ILi128EEENS7_ILi96EEEEEELi96ENS_10bfloat16_tEfNS_4arch4Sm90ELb0ELb0ELb1ELb1ELb1ELb0ELb0ELb0ELb1ELb1ELb0ELb0EEENS1_21CollectiveEpilogueFwdINS6_IJSA_SC_SB_EEES9_SE_SG_Li384ELb1ELb1ELb0ELb0EEENS1_36VarlenDynamicPersistentTileSchedulerILi192ELi128ELi384ELi128ELb0ELb1ELb1ELb0ELb1ELb1EEEEEEEEEvNT_6ParamsE)
        /*0194*/ 	.word	0x00000000


	//----- nvinfo : EIATTR_REGCOUNT
	.align		4
.L_78:
        /*0198*/ 	.byte	0x04, 0x2f
        /*019a*/ 	.short	(.L_80 - .L_79)
	.align		4
.L_79:
        /*019c*/ 	.word	index@(_ZN7cutlass13device_kernelIN5flash11enable_sm90INS1_16FlashAttnFwdSm90INS1_25CollectiveMainloopFwdSm90ILi2EN4cute5tupleIJNS5_1CILi1EEES8_S8_EEENS6_IJNS7_ILi192EEENS7_ILi128EEENS7_ILi96EEEEEELi96ENS_10bfloat16_tEfNS_4arch4Sm90ELb0ELb0ELb1ELb0ELb1ELb0ELb0ELb0ELb1ELb1ELb0ELb0EEENS1_21CollectiveEpilogueFwdINS6_IJSA_SC_SB_EEES9_SE_SG_Li384ELb0ELb1ELb0ELb0EEENS1_29StaticPersistentTileSchedulerILb0EEEEEEEEEvNT_6ParamsE)
        /*01a0*/ 	.word	0x00000004


	//----- nvinfo : EIATTR_FRAME_SIZE
	.align		4
.L_80:
        /*01a4*/ 	.byte	0x04, 0x11
        /*01a6*/ 	.short	(.L_82 - .L_81)
	.align		4
.L_81:
        /*01a8*/ 	.word	index@(_ZN7cutlass13device_kernelIN5flash11enable_sm90INS1_16FlashAttnFwdSm90INS1_25CollectiveMainloopFwdSm90ILi2EN4cute5tupleIJNS5_1CILi1EEES8_S8_EEENS6_IJNS7_ILi192EEENS7_ILi128EEENS7_ILi96EEEEEELi96ENS_10bfloat16_tEfNS_4arch4Sm90ELb0ELb0ELb1ELb0ELb1ELb0ELb0ELb0ELb1ELb1ELb0ELb0EEENS1_21CollectiveEpilogueFwdINS6_IJSA_SC_SB_EEES9_SE_SG_Li384ELb0ELb1ELb0ELb0EEENS1_29StaticPersistentTileSchedulerILb0EEEEEEEEEvNT_6ParamsE)
        /*01ac*/ 	.word	0x00000000


	//----- nvinfo : EIATTR_REGCOUNT
	.align		4
.L_82:
        /*01b0*/ 	.byte	0x04, 0x2f
        /*01b2*/ 	.short	(.L_84 - .L_83)
	.align		4
.L_83:
        /*01b4*/ 	.word	index@(_ZN7cutlass13device_kernelIN5flash11enable_sm90INS1_16FlashAttnFwdSm90INS1_25CollectiveMainloopFwdSm90ILi2EN4cute5tupleIJNS5_1CILi1EEES8_S8_EEENS6_IJNS7_ILi128EEESA_SA_EEELi128ENS_10bfloat16_tEfNS_4arch4Sm90ELb1ELb0ELb1ELb1ELb1ELb1ELb0ELb1ELb1ELb1ELb0ELb0EEENS1_21CollectiveEpilogueFwdISB_S9_SC_SE_Li256ELb1ELb1ELb0ELb0EEENS1_36VarlenDynamicPersistentTileSchedulerILi128ELi128ELi256ELi128ELb0ELb1ELb1ELb1ELb1ELb1EEEEEEEEEvNT_6ParamsE)
        /*01b8*/ 	.word	0x00000004


	//----- nvinfo : EIATTR_FRAME_SIZE
	.align		4
.L_84:
        /*01bc*/ 	.byte	0x04, 0x11
        /*01be*/ 	.short	(.L_86 - .L_85)
	.align		4
.L_85:
        /*01c0*/ 	.word	index@(_ZN7cutlass13device_kernelIN5flash11enable_sm90INS1_16FlashAttnFwdSm90INS1_25CollectiveMainloopFwdSm90ILi2EN4cute5tupleIJNS5_1CILi1EEES8_S8_EEENS6_IJNS7_ILi128EEESA_SA_EEELi128ENS_10bfloat16_tEfNS_4arch4Sm90ELb1ELb0ELb1ELb1ELb1ELb1ELb0ELb1ELb1ELb1ELb0ELb0EEENS1_21CollectiveEpilogueFwdISB_S9_SC_SE_Li256ELb1ELb1ELb0ELb0EEENS1_36VarlenDynamicPersistentTileSchedulerILi128ELi128ELi256ELi128ELb0ELb1ELb1ELb1ELb1ELb1EEEEEEEEEvNT_6ParamsE)
        /*01c4*/ 	.word	0x00000000


	//----- nvinfo : EIATTR_REGCOUNT
	.align		4
.L_86:
        /*01c8*/ 	.byte	0x04, 0x2f
        /*01ca*/ 	.short	(.L_88 - .L_87)
	.align		4
.L_87:
        /*01cc*/ 	.word	index@(_ZN7cutlass13device_kernelIN5flash11enable_sm90INS1_16FlashAttnFwdSm90INS1_25CollectiveMainloopFwdSm90ILi2EN4cute5tupleIJNS5_1CILi1EEES8_S8_EEENS6_IJNS7_ILi128EEESA_SA_EEELi128ENS_10bfloat16_tEfNS_4arch4Sm90ELb1ELb0ELb1ELb1ELb1ELb0ELb0ELb1ELb1ELb1ELb0ELb0EEENS1_21CollectiveEpilogueFwdISB_S9_SC_SE_Li256ELb1ELb1ELb0ELb0EEENS1_36VarlenDynamicPersistentTileSchedulerILi128ELi128ELi256ELi128ELb0ELb1ELb1ELb1ELb1ELb1EEEEEEEEEvNT_6ParamsE)
        /*01d0*/ 	.word	0x00000004


	//----- nvinfo : EIATTR_FRAME_SIZE
	.align		4
.L_88:
        /*01d4*/ 	.byte	0x04, 0x11
        /*01d6*/ 	.short	(.L_90 - .L_89)
	.align		4
.L_89:
        /*01d8*/ 	.word	index@(_ZN7cutlass13device_kernelIN5flash11enable_sm90INS1_16FlashAttnFwdSm90INS1_25CollectiveMainloopFwdSm90ILi2EN4cute5tupleIJNS5_1CILi1EEES8_S8_EEENS6_IJNS7_ILi128EEESA_SA_EEELi128ENS_10bfloat16_tEfNS_4arch4Sm90ELb1ELb0ELb1ELb1ELb1ELb0ELb0ELb1ELb1ELb1ELb0ELb0EEENS1_21CollectiveEpilogueFwdISB_S9_SC_SE_Li256ELb1ELb1ELb0ELb0EEENS1_36VarlenDynamicPersistentTileSchedulerILi128ELi128ELi256ELi128ELb0ELb1ELb1ELb1ELb1ELb1EEEEEEEEEvNT_6ParamsE)
        /*01dc*/ 	.word	0x00000000


	//----- nvinfo : EIATTR_REGCOUNT
	.align		4
.L_90:
        /*01e0*/ 	.byte	0x04, 0x2f
        /*01e2*/ 	.short	(.L_92 - .L_91)
	.align		4
.L_91:
        /*01e4*/ 	.word	index@(_ZN7cutlass13device_kernelIN5flash11enable_sm90INS1_16FlashAttnFwdSm90INS1_25CollectiveMainloopFwdSm90ILi2EN4cute5tupleIJNS5_1CILi1EEES8_S8_EEENS6_IJNS7_ILi128EEESA_SA_EEELi128ENS_10bfloat16_tEfNS_4arch4Sm90ELb1ELb0ELb1ELb0ELb1ELb0ELb0ELb1ELb1ELb1ELb0ELb0EEENS1_21CollectiveEpilogueFwdISB_S9_SC_SE_Li256ELb0ELb1ELb0ELb0EEENS1_30DynamicPersistentTileSchedulerILi256ELi128ELb0ELb1ELb1EEEEEEEEEvNT_6ParamsE)
        /*01e8*/ 	.word	0x00000004


	//----- nvinfo : EIATTR_FRAME_SIZE
	.align		4
.L_92:
        /*01ec*/ 	.byte	0x04, 0x11
        /*01ee*/ 	.short	(.L_94 - .L_93)
	.align		4
.L_93:
        /*01f0*/ 	.word	index@(_ZN7cutlass13device_kernelIN5flash11enable_sm90INS1_16FlashAttnFwdSm90INS1_25CollectiveMainloopFwdSm90ILi2EN4cute5tupleIJNS5_1CILi1EEES8_S8_EEENS6_IJNS7_ILi128EEESA_SA_EEELi128ENS_10bfloat16_tEfNS_4arch4Sm90ELb1ELb0ELb1ELb0ELb1ELb0ELb0ELb1ELb1ELb1ELb0ELb0EEENS1_21CollectiveEpilogueFwdISB_S9_SC_SE_Li256ELb0ELb1ELb0ELb0EEENS1_30DynamicPersistentTileSchedulerILi256ELi128ELb0ELb1ELb1EEEEEEEEEvNT_6ParamsE)
        /*01f4*/ 	.word	0x00000000


	//----- nvinfo : EIATTR_REGCOUNT
	.align		4
.L_94:
        /*01f8*/ 	.byte	0x04, 0x2f
        /*01fa*/ 	.short	(.L_96 - .L_95)
	.align		4
.L_95:
        /*01fc*/ 	.word	index@(_ZN7cutlass13device_kernelIN5flash11enable_sm90INS1_16FlashAttnFwdSm90INS1_25CollectiveMainloopFwdSm90ILi2EN4cute5tupleIJNS5_1CILi1EEES8_S8_EEENS6_IJNS7_ILi128EEESA_SA_EEELi128ENS_10bfloat16_tEfNS_4arch4Sm90ELb0ELb1ELb1ELb1ELb1ELb1ELb0ELb1ELb1ELb1ELb0ELb0EEENS1_21CollectiveEpilogueFwdISB_S9_SC_SE_Li256ELb1ELb1ELb0ELb0EEENS1_36VarlenDynamicPersistentTileSchedulerILi128ELi128ELi256ELi128ELb0ELb1ELb1ELb1ELb0ELb1EEEEEEEEEvNT_6ParamsE)
        /*0200*/ 	.word	0x00000004


	//----- nvinfo : EIATTR_FRAME_SIZE
	.align		4
.L_96:
        /*0204*/ 	.byte	0x04, 0x11
        /*0206*/ 	.short	(.L_98 - .L_97)
	.align		4
.L_97:
        /*0208*/ 	.word	index@(_ZN7cutlass13device_kernelIN5flash11enable_sm90INS1_16FlashAttnFwdSm90INS1_25CollectiveMainloopFwdSm90ILi2EN4cute5tupleIJNS5_1CILi1EEES8_S8_EEENS6_IJNS7_ILi128EEESA_SA_EEELi128ENS_10bfloat16_tEfNS_4arch4Sm90ELb0ELb1ELb1ELb1ELb1ELb1ELb0ELb1ELb1ELb1ELb0ELb0EEENS1_21CollectiveEpilogueFwdISB_S9_SC_SE_Li256ELb1ELb1ELb0ELb0EEENS1_36VarlenDynamicPersistentTileSchedulerILi128ELi128ELi256ELi128ELb0ELb1ELb1ELb1ELb0ELb1EEEEEEEEEvNT_6ParamsE)
        /*020c*/ 	.word	0x00000000


	//----- nvinfo : EIATTR_REGCOUNT
	.align		4
.L_98:
        /*0210*/ 	.byte	0x04, 0x2f
        /*0212*/ 	.short	(.L_100 - .L_99)
	.align		4
.L_99:
        /*0214*/ 	.word	index@(_ZN7cutlass13device_kernelIN5flash11enable_sm90INS1_16FlashAttnFwdSm90INS1_25CollectiveMainloopFwdSm90ILi2EN4cute5tupleIJNS5_1CILi1EEES8_S8_EEENS6_IJNS7_ILi128EEESA_SA_EEELi128ENS_10bfloat16_tEfNS_4arch4Sm90ELb0ELb1ELb1ELb1ELb1ELb0ELb0ELb1ELb1ELb1ELb0ELb0EEENS1_21CollectiveEpilogueFwdISB_S9_SC_SE_Li256ELb1ELb1ELb0ELb0EEENS1_36VarlenDynamicPersistentTileSchedulerILi128ELi128ELi256ELi128ELb0ELb1ELb1ELb1ELb0ELb1EEEEEEEEEvNT_6ParamsE)
        /*0218*/ 	.word	0x00000004


	//----- nvinfo : EIATTR_FRAME_SIZE
	.align		4
.L_100:
        /*021c*/ 	.byte	0x04, 0x11
        /*021e*/ 	.short	(.L_102 - .L_101)
	.align		4
.L_101:
        /*0220*/ 	.word	index@(_ZN7cutlass13device_kernelIN5flash11enable_sm90INS1_16FlashAttnFwdSm90INS1_25CollectiveMainloopFwdSm90ILi2EN4cute5tupleIJNS5_1CILi1EEES8_S8_EEENS6_IJNS7_ILi128EEESA_SA_EEELi128ENS_10bfloat16_tEfNS_4arch4Sm90ELb0ELb1ELb1ELb1ELb1ELb0ELb0ELb1ELb1ELb1ELb0ELb0EEENS1_21CollectiveEpilogueFwdISB_S9_SC_SE_Li256ELb1ELb1ELb0ELb0EEENS1_36VarlenDynamicPersistentTileSchedulerILi128ELi128ELi256ELi128ELb0ELb1ELb1ELb1ELb0ELb1EEEEEEEEEvNT_6ParamsE)
        /*0224*/ 	.word	0x00000000


	//----- nvinfo : EIATTR_REGCOUNT
	.align		4
.L_102:
        /*0228*/ 	.byte	0x04, 0x2f
        /*022a*/ 	.short	(.L_104 - .L_103)
	.align		4
.L_103:
        /*022c*/ 	.word	index@(_ZN7cutlass13device_kernelIN5flash11enable_sm90INS1_16FlashAttnFwdSm90INS1_25CollectiveMainloopFwdSm90ILi2EN4cute5tupleIJNS5_1CILi1EEES8_S8_EEENS6_IJNS7_ILi128EEESA_SA_EEELi128ENS_10bfloat16_tEfNS_4arch4Sm90ELb0ELb1ELb1ELb0ELb1ELb0ELb0ELb1ELb1ELb1ELb0ELb0EEENS1_21CollectiveEpilogueFwdISB_S9_SC_SE_Li256ELb0ELb1ELb0ELb0EEENS1_30DynamicPersistentTileSchedulerILi256ELi128ELb0ELb1ELb1EEEEEEEEEvNT_6ParamsE)
        /*0230*/ 	.word	0x00000004


	//----- nvinfo : EIATTR_FRAME_SIZE
	.align		4
.L_104:
        /*0234*/ 	.byte	0x04, 0x11
        /*0236*/ 	.short	(.L_106 - .L_105)
	.align		4
.L_105:
        /*0238*/ 	.word	index@(_ZN7cutlass13device_kernelIN5flash11enable_sm90INS1_16FlashAttnFwdSm90INS1_25CollectiveMainloopFwdSm90ILi2EN4cute5tupleIJNS5_1CILi1EEES8_S8_EEENS6_IJNS7_ILi128EEESA_SA_EEELi128ENS_10bfloat16_tEfNS_4arch4Sm90ELb0ELb1ELb1ELb0ELb1ELb0ELb0ELb1ELb1ELb1ELb0ELb0EEENS1_21CollectiveEpilogueFwdISB_S9_SC_SE_Li256ELb0ELb1ELb0ELb0EEENS1_30DynamicPersistentTileSchedulerILi256ELi128ELb0ELb1ELb1EEEEEEEEEvNT_6ParamsE)
        /*023c*/ 	.word	0x00000000


	//----- nvinfo : EIATTR_REGCOUNT
	.align		4
.L_106:
        /*0240*/ 	.byte	0x04, 0x2f
        /*0242*/ 	.short	(.L_108 - .L_107)
	.align		4
.L_107:
        /*0244*/ 	.word	index@(_ZN7cutlass13device_kernelIN5flash11enable_sm90INS1_16FlashAttnFwdSm90INS1_25CollectiveMainloopFwdSm90ILi2EN4cute5tupleIJNS5_1CILi1EEES8_S8_EEENS6_IJNS7_ILi128EEESA_SA_EEELi128ENS_10bfloat16_tEfNS_4arch4Sm90ELb0ELb0ELb1ELb1ELb1ELb1ELb0ELb1ELb1ELb1ELb0ELb0EEENS1_21CollectiveEpilogueFwdISB_S9_SC_SE_Li256ELb1ELb1ELb0ELb0EEENS1_36VarlenDynamicPersistentTileSchedulerILi128ELi128ELi256ELi128ELb0ELb1ELb1ELb0ELb1ELb1EEEEEEEEEvNT_6ParamsE)
        /*0248*/ 	.word	0x00000004


	//----- nvinfo : EIATTR_FRAME_SIZE
	.align		4
.L_108:
        /*024c*/ 	.byte	0x04, 0x11
        /*024e*/ 	.short	(.L_110 - .L_109)
	.align		4
.L_109:
        /*0250*/ 	.word	index@(_ZN7cutlass13device_kernelIN5flash11enable_sm90INS1_16FlashAttnFwdSm90INS1_25CollectiveMainloopFwdSm90ILi2EN4cute5tupleIJNS5_1CILi1EEES8_S8_EEENS6_IJNS7_ILi128EEESA_SA_EEELi128ENS_10bfloat16_tEfNS_4arch4Sm90ELb0ELb0ELb1ELb1ELb1ELb1ELb0ELb1ELb1ELb1ELb0ELb0EEENS1_21CollectiveEpilogueFwdISB_S9_SC_SE_Li256ELb1ELb1ELb0ELb0EEENS1_36VarlenDynamicPersistentTileSchedulerILi128ELi128ELi256ELi128ELb0ELb1ELb1ELb0ELb1ELb1EEEEEEEEEvNT_6ParamsE)
        /*0254*/ 	.word	0x00000000


	//----- nvinfo : EIATTR_REGCOUNT
	.align		4
.L_110:
        /*0258*/ 	.byte	0x04, 0x2f
        /*025a*/ 	.short	(.L_112 - .L_111)
	.align		4
.L_111:
        /*025c*/ 	.word	index@(_ZN7cutlass13device_kernelIN5flash11enable_sm90INS1_16FlashAttnFwdSm90INS1_25CollectiveMainloopFwdSm90ILi2EN4cute5tupleIJNS5_1CILi1EEES8_S8_EEENS6_IJNS7_ILi128EEESA_SA_EEELi128ENS_10bfloat16_tEfNS_4arch4Sm90ELb0ELb0ELb1ELb1ELb1ELb0ELb0ELb1ELb1ELb1ELb0ELb0EEENS1_21CollectiveEpilogueFwdISB_S9_SC_SE_Li256ELb1ELb1ELb0ELb0EEENS1_36VarlenDynamicPersistentTileSchedulerILi128ELi128ELi256ELi128ELb0ELb1ELb1ELb0ELb1ELb1EEEEEEEEEvNT_6ParamsE)
        /*0260*/ 	.word	0x00000004


	//----- nvinfo : EIATTR_FRAME_SIZE
	.align		4
.L_112:
        /*0264*/ 	.byte	0x04, 0x11
        /*0266*/ 	.short	(.L_114 - .L_113)
	.align		4
.L_113:
        /*0268*/ 	.word	index@(_ZN7cutlass13device_kernelIN5flash11enable_sm90INS1_16FlashAttnFwdSm90INS1_25CollectiveMainloopFwdSm90ILi2EN4cute5tupleIJNS5_1CILi1EEES8_S8_EEENS6_IJNS7_ILi128EEESA_SA_EEELi128ENS_10bfloat16_tEfNS_4arch4Sm90ELb0ELb0ELb1ELb1ELb1ELb0ELb0ELb1ELb1ELb1ELb0ELb0EEENS1_21CollectiveEpilogueFwdISB_S9_SC_SE_Li256ELb1ELb1ELb0ELb0EEENS1_36VarlenDynamicPersistentTileSchedulerILi128ELi128ELi256ELi128ELb0ELb1ELb1ELb0ELb1ELb1EEEEEEEEEvNT_6ParamsE)
        /*026c*/ 	.word	0x00000000


	//----- nvinfo : EIATTR_REGCOUNT
	.align		4
.L_114:
        /*0270*/ 	.byte	0x04, 0x2f
        /*0272*/ 	.short	(.L_116 - .L_115)
	.align		4
.L_115:
        /*0274*/ 	.word	index@(_ZN7cutlass13device_kernelIN5flash11enable_sm90INS1_16FlashAttnFwdSm90INS1_25CollectiveMainloopFwdSm90ILi2EN4cute5tupleIJNS5_1CILi1EEES8_S8_EEENS6_IJNS7_ILi128EEESA_SA_EEELi128ENS_10bfloat16_tEfNS_4arch4Sm90ELb0ELb0ELb1ELb0ELb1ELb0ELb0ELb1ELb1ELb1ELb0ELb0EEENS1_21CollectiveEpilogueFwdISB_S9_SC_SE_Li256ELb0ELb1ELb0ELb0EEENS1_29StaticPersistentTileSchedulerILb0EEEEEEEEEvNT_6ParamsE)
        /*0278*/ 	.word	0x00000004


	//----- nvinfo : EIATTR_FRAME_SIZE
	.align		4
.L_116:
        /*027c*/ 	.byte	0x04, 0x11
        /*027e*/ 	.short	(.L_118 - .L_117)
	.align		4
.L_117:
        /*0280*/ 	.word	index@(_ZN7cutlass13device_kernelIN5flash11enable_sm90INS1_16FlashAttnFwdSm90INS1_25CollectiveMainloopFwdSm90ILi2EN4cute5tupleIJNS5_1CILi1EEES8_S8_EEENS6_IJNS7_ILi128EEESA_SA_EEELi128ENS_10bfloat16_tEfNS_4arch4Sm90ELb0ELb0ELb1ELb0ELb1ELb0ELb0ELb1ELb1ELb1ELb0ELb0EEENS1_21CollectiveEpilogueFwdISB_S9_SC_SE_Li256ELb0ELb1ELb0ELb0EEENS1_29StaticPersistentTileSchedulerILb0EEEEEEEEEvNT_6ParamsE)
        /*0284*/ 	.word	0x00000000


	//----- nvinfo : EIATTR_REGCOUNT
	.align		4
.L_118:
        /*0288*/ 	.byte	0x04, 0x2f
        /*028a*/ 	.short	(.L_120 - .L_119)
	.align		4
.L_119:
        /*028c*/ 	.word	index@(_ZN7cutlass13device_kernelIN5flash11enable_sm90INS1_16FlashAttnFwdSm90INS1_25CollectiveMainloopFwdSm90ILi2EN4cute5tupleIJNS5_1CILi1EEES8_S8_EEENS6_IJNS7_ILi128EEENS7_ILi96EEENS7_ILi192EEEEEELi192ENS_10bfloat16_tEfNS_4arch4Sm90ELb1ELb0ELb1ELb1ELb1ELb1ELb0ELb1ELb1ELb1ELb0ELb0EEENS1_21CollectiveEpilogueFwdINS6_IJSA_SC_SB_EEES9_SE_SG_Li256ELb1ELb1ELb0ELb0EEENS1_36VarlenDynamicPersistentTileSchedulerILi128ELi96ELi256ELi128ELb0ELb1ELb1ELb1ELb1ELb1EEEEEEEEEvNT_6ParamsE)
        /*0290*/ 	.word	0x00000004


	//----- nvinfo : EIATTR_FRAME_SIZE
	.align		4
.L_120:
        /*0294*/ 	.byte	0x04, 0x11
        /*0296*/ 	.short	(.L_122 - .L_121)
	.align		4
.L_121:
        /*0298*/ 	.word	index@(_ZN7cutlass13device_kernelIN5flash11enable_sm90INS1_16FlashAttnFwdSm90INS1_25CollectiveMainloopFwdSm90ILi2EN4cute5tupleIJNS5_1CILi1EEES8_S8_EEENS6_IJNS7_ILi128EEENS7_ILi96EEENS7_ILi192EEEEEELi192ENS_10bfloat16_tEfNS_4arch4Sm90ELb1ELb0ELb1ELb1ELb1ELb1ELb0ELb1ELb1ELb1ELb0ELb0EEENS1_21CollectiveEpilogueFwdINS6_IJSA_SC_SB_EEES9_SE_SG_Li256ELb1ELb1ELb0ELb0EEENS1_36VarlenDynamicPersistentTileSchedulerILi128ELi96ELi256ELi128ELb0ELb1ELb1ELb1ELb1ELb1EEEEEEEEEvNT_6ParamsE)
        /*029c*/ 	.word	0x00000000


	//----- nvinfo : EIATTR_REGCOUNT
	.align		4
.L_122:
        /*02a0*/ 	.byte	0x04, 0x2f
        /*02a2*/ 	.short	(.L_124 - .L_123)
	.align		4
.L_123:
        /*02a4*/ 	.word	index@(_ZN7cutlass13device_kernelIN5flash11enable_sm90INS1_16FlashAttnFwdSm90INS1_25CollectiveMainloopFwdSm90ILi2EN4cute5tupleIJNS5_1CILi1EEES8_S8_EEENS6_IJNS7_ILi128EEENS7_ILi96EEENS7_ILi192EEEEEELi192ENS_10bfloat16_tEfNS_4arch4Sm90ELb1ELb0ELb1ELb1ELb1ELb0ELb0ELb1ELb1ELb1ELb0ELb0EEENS1_21CollectiveEpilogueFwdINS6_IJSA_SC_SB_EEES9_SE_SG_Li256ELb1ELb1ELb0ELb0EEENS1_36VarlenDynamicPersistentTileSchedulerILi128ELi96ELi256ELi128ELb0ELb1ELb1ELb1ELb1ELb1EEEEEEEEEvNT_6ParamsE)
        /*02a8*/ 	.word	0x00000004


	//----- nvinfo : EIATTR_FRAME_SIZE
	.align		4
.L_124:
        /*02ac*/ 	.byte	0x04, 0x11
        /*02ae*/ 	.short	(.L_126 - .L_125)
	.align		4
.L_125:
        /*02b0*/ 	.word	index@(_ZN7cutlass13device_kernelIN5flash11enable_sm90INS1_16FlashAttnFwdSm90INS1_25CollectiveMainloopFwdSm90ILi2EN4cute5tupleIJNS5_1CILi1EEES8_S8_EEENS6_IJNS7_ILi128EEENS7_ILi96EEENS7_ILi192EEEEEELi192ENS_10bfloat16_tEfNS_4arch4Sm90ELb1ELb0ELb1ELb1ELb1ELb0ELb0ELb1ELb1ELb1ELb0ELb0EEENS1_21CollectiveEpilogueFwdINS6_IJSA_SC_SB_EEES9_SE_SG_Li256ELb1ELb1ELb0ELb0EEENS1_36VarlenDynamicPersistentTileSchedulerILi128ELi96ELi256ELi128ELb0ELb1ELb1ELb1ELb1ELb1EEEEEEEEEvNT_6ParamsE)
        /*02b4*/ 	.word	0x00000000


	//----- nvinfo : EIATTR_REGCOUNT
	.align		4
.L_126:
        /*02b8*/ 	.byte	0x04, 0x2f
        /*02ba*/ 	.short	(.L_128 - .L_127)
	.align		4
.L_127:
        /*02bc*/ 	.word	index@(_ZN7cutlass13device_kernelIN5flash11enable_sm90INS1_16FlashAttnFwdSm90INS1_25CollectiveMainloopFwdSm90ILi2EN4cute5tupleIJNS5_1CILi1EEES8_S8_EEENS6_IJNS7_ILi128EEENS7_ILi96EEENS7_ILi192EEEEEELi192ENS_10bfloat16_tEfNS_4arch4Sm90ELb1ELb0ELb1ELb0ELb1ELb0ELb0ELb1ELb1ELb1ELb0ELb0EEENS1_21CollectiveEpilogueFwdINS6_IJSA_SC_SB_EEES9_SE_SG_Li256ELb0ELb1ELb0ELb0EEENS1_30DynamicPersistentTileSchedulerILi256ELi128ELb0ELb1ELb1EEEEEEEEEvNT_6ParamsE)
        /*02c0*/ 	.word	0x00000004


	//----- nvinfo : EIATTR_FRAME_SIZE
	.align		4
.L_128:
        /*02c4*/ 	.byte	0x04, 0x11
        /*02c6*/ 	.short	(.L_130 - .L_129)
	.align		4
.L_129:
        /*02c8*/ 	.word	index@(_ZN7cutlass13device_kernelIN5flash11enable_sm90INS1_16FlashAttnFwdSm90INS1_25CollectiveMainloopFwdSm90ILi2EN4cute5tupleIJNS5_1CILi1EEES8_S8_EEENS6_IJNS7_ILi128EEENS7_ILi96EEENS7_ILi192EEEEEELi192ENS_10bfloat16_tEfNS_4arch4Sm90ELb1ELb0ELb1ELb0ELb1ELb0ELb0ELb1ELb1ELb1ELb0ELb0EEENS1_21CollectiveEpilogueFwdINS6_IJSA_SC_SB_EEES9_SE_SG_Li256ELb0ELb1ELb0ELb0EEENS1_30DynamicPersistentTileSchedulerILi256ELi128ELb0ELb1ELb1EEEEEEEEEvNT_6ParamsE)
        /*02cc*/ 	.word	0x00000000


	//----- nvinfo : EIATTR_REGCOUNT
	.align		4
.L_130:
        /*02d0*/ 	.byte	0x04, 0x2f
        /*02d2*/ 	.short	(.L_132 - .L_131)
	.align		4
.L_131:
        /*02d4*/ 	.word	index@(_ZN7cutlass13device_kernelIN5flash11enable_sm90INS1_16FlashAttnFwdSm90INS1_25CollectiveMainloopFwdSm90ILi2EN4cute5tupleIJNS5_1CILi1EEES8_S8_EEENS6_IJNS7_ILi128EEENS7_ILi96EEENS7_ILi192EEEEEELi192ENS_10bfloat16_tEfNS_4arch4Sm90ELb0ELb1ELb1ELb1ELb1ELb1ELb0ELb1ELb1ELb1ELb0ELb0EEENS1_21CollectiveEpilogueFwdINS6_IJSA_SC_SB_EEES9_SE_SG_Li256ELb1ELb1ELb0ELb0EEENS1_36VarlenDynamicPersistentTileSchedulerILi128ELi96ELi256ELi128ELb0ELb1ELb1ELb1ELb0ELb1EEEEEEEEEvNT_6ParamsE)
        /*02d8*/ 	.word	0x00000004


	//----- nvinfo : EIATTR_FRAME_SIZE
	.align		4
.L_132:
        /*02dc*/ 	.byte	0x04, 0x11
        /*02de*/ 	.short	(.L_134 - .L_133)
	.align		4
.L_133:
        /*02e0*/ 	.word	index@(_ZN7cutlass13device_kernelIN5flash11enable_sm90INS1_16FlashAttnFwdSm90INS1_25CollectiveMainloopFwdSm90ILi2EN4cute5tupleIJNS5_1CILi1EEES8_S8_EEENS6_IJNS7_ILi128EEENS7_ILi96EEENS7_ILi192EEEEEELi192ENS_10bfloat16_tEfNS_4arch4Sm90ELb0ELb1ELb1ELb1ELb1ELb1ELb0ELb1ELb1ELb1ELb0ELb0EEENS1_21CollectiveEpilogueFwdINS6_IJSA_SC_SB_EEES9_SE_SG_Li256ELb1ELb1ELb0ELb0EEENS1_36VarlenDynamicPersistentTileSchedulerILi128ELi96ELi256ELi128ELb0ELb1ELb1ELb1ELb0ELb1EEEEEEEEEvNT_6ParamsE)
        /*02e4*/ 	.word	0x00000000


	//----- nvinfo : EIATTR_REGCOUNT
	.align		4
.L_134:
        /*02e8*/ 	.byte	0x04, 0x2f
        /*02ea*/ 	.short	(.L_136 - .L_135)
	.align		4
.L_135:
        /*02ec*/ 	.word	index@(_ZN7cutlass13device_kernelIN5flash11enable_sm90INS1_16FlashAttnFwdSm90INS1_25CollectiveMainloopFwdSm90ILi2EN4cute5tupleIJNS5_1CILi1EEES8_S8_EEENS6_IJNS7_ILi128EEENS7_ILi96EEENS7_ILi192EEEEEELi192ENS_10bfloat16_tEfNS_4arch4Sm90ELb0ELb1ELb1ELb1ELb1ELb0ELb0ELb1ELb1ELb1ELb0ELb0EEENS1_21CollectiveEpilogueFwdINS6_IJSA_SC_SB_EEES9_SE_SG_Li256ELb1ELb1ELb0ELb0EEENS1_36VarlenDynamicPersistentTileSchedulerILi128ELi96ELi256ELi128ELb0ELb1ELb1ELb1ELb0ELb1EEEEEEEEEvNT_6ParamsE)
        /*02f0*/ 	.word	0x00000004


	//----- nvinfo : EIATTR_FRAME_SIZE
	.align		4
.L_136:
        /*02f4*/ 	.byte	0x04, 0x11
        /*02f6*/ 	.short	(.L_138 - .L_137)
	.align		4
.L_137:
        /*02f8*/ 	.word	index@(_ZN7cutlass13device_kernelIN5flash11enable_sm90INS1_16FlashAttnFwdSm90INS1_25CollectiveMainloopFwdSm90ILi2EN4cute5tupleIJNS5_1CILi1EEES8_S8_EEENS6_IJNS7_ILi128EEENS7_ILi96EEENS7_ILi192EEEEEELi192ENS_10bfloat16_tEfNS_4arch4Sm90ELb0ELb1ELb1ELb1ELb1ELb0ELb0ELb1ELb1ELb1ELb0ELb0EEENS1_21CollectiveEpilogueFwdINS6_IJSA_SC_SB_EEES9_SE_SG_Li256ELb1ELb1ELb0ELb0EEENS1_36VarlenDynamicPersistentTileSchedulerILi128ELi96ELi256ELi128ELb0ELb1ELb1ELb1ELb0ELb1EEEEEEEEEvNT_6ParamsE)
        /*02fc*/ 	.word	0x00000000


	//----- nvinfo : EIATTR_REGCOUNT
	.align		4
.L_138:
        /*0300*/ 	.byte	0x04, 0x2f
        /*0302*/ 	.short	(.L_140 - .L_139)
	.align		4
.L_139:
        /*0304*/ 	.word	index@(_ZN7cutlass13device_kernelIN5flash11enable_sm90INS1_16FlashAttnFwdSm90INS1_25CollectiveMainloopFwdSm90ILi2EN4cute5tupleIJNS5_1CILi1EEES8_S8_EEENS6_IJNS7_ILi128EEENS7_ILi96EEENS7_ILi192EEEEEELi192ENS_10bfloat16_tEfNS_4arch4Sm90ELb0ELb1ELb1ELb0ELb1ELb0ELb0ELb1ELb1ELb1ELb0ELb0EEENS1_21CollectiveEpilogueFwdINS6_IJSA_SC_SB_EEES9_SE_SG_Li256ELb0ELb1ELb0ELb0EEENS1_30DynamicPersistentTileSchedulerILi256ELi128ELb0ELb1ELb1EEEEEEEEEvNT_6ParamsE)
        /*0308*/ 	.word	0x00000004


	//----- nvinfo : EIATTR_FRAME_SIZE
	.align		4
.L_140:
        /*030c*/ 	.byte	0x04, 0x11
        /*030e*/ 	.short	(.L_142 - .L_141)
	.align		4
.L_141:
        /*0310*/ 	.word	index@(_ZN7cutlass13device_kernelIN5flash11enable_sm90INS1_16FlashAttnFwdSm90INS1_25CollectiveMainloopFwdSm90ILi2EN4cute5tupleIJNS5_1CILi1EEES8_S8_EEENS6_IJNS7_ILi128EEENS7_ILi96EEENS7_ILi192EEEEEELi192ENS_10bfloat16_tEfNS_4arch4Sm90ELb0ELb1ELb1ELb0ELb1ELb0ELb0ELb1ELb1ELb1ELb0ELb0EEENS1_21CollectiveEpilogueFwdINS6_IJSA_SC_SB_EEES9_SE_SG_Li256ELb0ELb1ELb0ELb0EEENS1_30DynamicPersistentTileSchedulerILi256ELi128ELb0ELb1ELb1EEEEEEEEEvNT_6ParamsE)
        /*0314*/ 	.word	0x00000000


	//----- nvinfo : EIATTR_REGCOUNT
	.align		4
.L_142:
        /*0318*/ 	.byte	0x04, 0x2f
        /*031a*/ 	.short	(.L_144 - .L_143)
	.align		4
.L_143:
        /*031c*/ 	.word	index@(_ZN7cutlass13device_kernelIN5flash11enable_sm90INS1_16FlashAttnFwdSm90INS1_25CollectiveMainloopFwdSm90ILi2EN4cute5tupleIJNS5_1CILi1EEES8_S8_EEENS6_IJNS7_ILi128EEENS7_ILi96EEENS7_ILi192EEEEEELi192ENS_10bfloat16_tEfNS_4arch4Sm90ELb0ELb0ELb1ELb1ELb1ELb1ELb0ELb1ELb1ELb1ELb0ELb0EEENS1_21CollectiveEpilogueFwdINS6_IJSA_SC_SB_EEES9_SE_SG_Li256ELb1ELb1ELb0ELb0EEENS1_36VarlenDynamicPersistentTileSchedulerILi128ELi96ELi256ELi128ELb0ELb1ELb1ELb0ELb1ELb1EEEEEEEEEvNT_6ParamsE)
        /*0320*/ 	.word	0x00000004


	//----- nvinfo : EIATTR_FRAME_SIZE
	.align		4
.L_144:
        /*0324*/ 	.byte	0x04, 0x11
        /*0326*/ 	.short	(.L_146 - .L_145)
	.align		4
.L_145:
        /*0328*/ 	.word	index@(_ZN7cutlass13device_kernelIN5flash11enable_sm90INS1_16FlashAttnFwdSm90INS1_25CollectiveMainloopFwdSm90ILi2EN4cute5tupleIJNS5_1CILi1EEES8_S8_EEENS6_IJNS7_ILi128EEENS7_ILi96EEENS7_ILi192EEEEEELi192ENS_10bfloat16_tEfNS_4arch4Sm90ELb0ELb0ELb1ELb1ELb1ELb1ELb0ELb1ELb1ELb1ELb0ELb0EEENS1_21CollectiveEpilogueFwdINS6_IJSA_SC_SB_EEES9_SE_SG_Li256ELb1ELb1ELb0ELb0EEENS1_36VarlenDynamicPersistentTileSchedulerILi128ELi96ELi256ELi128ELb0ELb1ELb1ELb0ELb1ELb1EEEEEEEEEvNT_6ParamsE)
        /*032c*/ 	.word	0x00000000


	//----- nvinfo : EIATTR_REGCOUNT
	.align		4
.L_146:
        /*0330*/ 	.byte	0x04, 0x2f
        /*0332*/ 	.short	(.L_148 - .L_147)
	.align		4
.L_147:
        /*0334*/ 	.word	index@(_ZN7cutlass13device_kernelIN5flash11enable_sm90INS1_16FlashAttnFwdSm90INS1_25CollectiveMainloopFwdSm90ILi2EN4cute5tupleIJNS5_1CILi1EEES8_S8_EEENS6_IJNS7_ILi128EEENS7_ILi96EEENS7_ILi192EEEEEELi192ENS_10bfloat16_tEfNS_4arch4Sm90ELb0ELb0ELb1ELb1ELb1ELb0ELb0ELb1ELb1ELb1ELb0ELb0EEENS1_21CollectiveEpilogueFwdINS6_IJSA_SC_SB_EEES9_SE_SG_Li256ELb1ELb1ELb0ELb0EEENS1_36VarlenDynamicPersistentTileSchedulerILi128ELi96ELi256ELi128ELb0ELb1ELb1ELb0ELb1ELb1EEEEEEEEEvNT_6ParamsE)
        /*0338*/ 	.word	0x00000004


	//----- nvinfo : EIATTR_FRAME_SIZE
	.align		4
.L_148:
        /*033c*/ 	.byte	0x04, 0x11
        /*033e*/ 	.short	(.L_150 - .L_149)
	.align		4
.L_149:
        /*0340*/ 	.word	index@(_ZN7cutlass13device_kernelIN5flash11enable_sm90INS1_16FlashAttnFwdSm90INS1_25CollectiveMainloopFwdSm90ILi2EN4cute5tupleIJNS5_1CILi1EEES8_S8_EEENS6_IJNS7_ILi128EEENS7_ILi96EEENS7_ILi192EEEEEELi192ENS_10bfloat16_tEfNS_4arch4Sm90ELb0ELb0ELb1ELb1ELb1ELb0ELb0ELb1ELb1ELb1ELb0ELb0EEENS1_21CollectiveEpilogueFwdINS6_IJSA_SC_SB_EEES9_SE_SG_Li256ELb1ELb1ELb0ELb0EEENS1_36VarlenDynamicPersistentTileSchedulerILi128ELi96ELi256ELi128ELb0ELb1ELb1ELb0ELb1ELb1EEEEEEEEEvNT_6ParamsE)
        /*0344*/ 	.word	0x00000000


	//----- nvinfo : EIATTR_REGCOUNT
	.align		4
.L_150:
        /*0348*/ 	.byte	0x04, 0x2f
        /*034a*/ 	.short	(.L_152 - .L_151)
	.align		4
.L_151:
        /*034c*/ 	.word	index@(_ZN7cutlass13device_kernelIN5flash11enable_sm90INS1_16FlashAttnFwdSm90INS1_25CollectiveMainloopFwdSm90ILi2EN4cute5tupleIJNS5_1CILi1EEES8_S8_EEENS6_IJNS7_ILi128EEENS7_ILi96EEENS7_ILi192EEEEEELi192ENS_10bfloat16_tEfNS_4arch4Sm90ELb0ELb0ELb1ELb0ELb1ELb0ELb0ELb1ELb1ELb1ELb0ELb0EEENS1_21CollectiveEpilogueFwdINS6_IJSA_SC_SB_EEES9_SE_SG_Li256ELb0ELb1ELb0ELb0EEENS1_29StaticPersistentTileSchedulerILb0EEEEEEEEEvNT_6ParamsE)
        /*0350*/ 	.word	0x00000004


	//----- nvinfo : EIATTR_FRAME_SIZE
	.align		4
.L_152:
        /*0354*/ 	.byte	0x04, 0x11
        /*0356*/ 	.short	(.L_154 - .L_153)
	.align		4
.L_153:
        /*0358*/ 	.word	index@(_ZN7cutlass13device_kernelIN5flash11enable_sm90INS1_16FlashAttnFwdSm90INS1_25CollectiveMainloopFwdSm90ILi2EN4cute5tupleIJNS5_1CILi1EEES8_S8_EEENS6_IJNS7_ILi128EEENS7_ILi96EEENS7_ILi192EEEEEELi192ENS_10bfloat16_tEfNS_4arch4Sm90ELb0ELb0ELb1ELb0ELb1ELb0ELb0ELb1ELb1ELb1ELb0ELb0EEENS1_21CollectiveEpilogueFwdINS6_IJSA_SC_SB_EEES9_SE_SG_Li256ELb0ELb1ELb0ELb0EEENS1_29StaticPersistentTileSchedulerILb0EEEEEEEEEvNT_6ParamsE)
        /*035c*/ 	.word	0x00000000


	//----- nvinfo : EIATTR_REGCOUNT
	.align		4
.L_154:
        /*0360*/ 	.byte	0x04, 0x2f
        /*0362*/ 	.short	(.L_156 - .L_155)
	.align		4
.L_155:
        /*0364*/ 	.word	index@(_ZN7cutlass13device_kernelIN5flash11enable_sm90INS1_16FlashAttnFwdSm90INS1_25CollectiveMainloopFwdSm90ILi2EN4cute5tupleIJNS5_1CILi1EEES8_S8_EEENS6_IJNS7_ILi128EEENS7_ILi80EEENS7_ILi256EEEEEELi256ENS_10bfloat16_tEfNS_4arch4Sm90ELb1ELb0ELb1ELb1ELb1ELb1ELb0ELb1ELb1ELb1ELb0ELb0EEENS1_21CollectiveEpilogueFwdINS6_IJSA_SC_SB_EEES9_SE_SG_Li256ELb1ELb1ELb0ELb0EEENS1_36VarlenDynamicPersistentTileSchedulerILi128ELi80ELi256ELi128ELb0ELb1ELb1ELb1ELb1ELb1EEEEEEEEEvNT_6ParamsE)
        /*0368*/ 	.word	0x00000004


	//----- nvinfo : EIATTR_FRAME_SIZE
	.align		4
.L_156:
        /*036c*/ 	.byte	0x04, 0x11
        /*036e*/ 	.short	(.L_158 - .L_157)
	.align		4
.L_157:
        /*0370*/ 	.word	index@(_ZN7cutlass13device_kernelIN5flash11enable_sm90INS1_16FlashAttnFwdSm90INS1_25CollectiveMainloopFwdSm90ILi2EN4cute5tupleIJNS5_1CILi1EEES8_S8_EEENS6_IJNS7_ILi128EEENS7_ILi80EEENS7_ILi256EEEEEELi256ENS_10bfloat16_tEfNS_4arch4Sm90ELb1ELb0ELb1ELb1ELb1ELb1ELb0ELb1ELb1ELb1ELb0ELb0EEENS1_21CollectiveEpilogueFwdINS6_IJSA_SC_SB_EEES9_SE_SG_Li256ELb1ELb1ELb0ELb0EEENS1_36VarlenDynamicPersistentTileSchedulerILi128ELi80ELi256ELi128ELb0ELb1ELb1ELb1ELb1ELb1EEEEEEEEEvNT_6ParamsE)
        /*0374*/ 	.word	0x00000000


	//----- nvinfo : EIATTR_REGCOUNT
	.align		4
.L_158:
        /*0378*/ 	.byte	0x04, 0x2f
        /*037a*/ 	.short	(.L_160 - .L_159)
	.align		4
.L_159:
        /*037c*/ 	.word	index@(_ZN7cutlass13device_kernelIN5flash11enable_sm90INS1_16FlashAttnFwdSm90INS1_25CollectiveMainloopFwdSm90ILi2EN4cute5tupleIJNS5_1CILi1EEES8_S8_EEENS6_IJNS7_ILi128EEENS7_ILi80EEENS7_ILi256EEEEEELi256ENS_10bfloat16_tEfNS_4arch4Sm90ELb1ELb0ELb1ELb1ELb1ELb0ELb0ELb1ELb1ELb1ELb0ELb0EEENS1_21CollectiveEpilogueFwdINS6_IJSA_SC_SB_EEES9_SE_SG_Li256ELb1ELb1ELb0ELb0EEENS1_36VarlenDynamicPersistentTileSchedulerILi128ELi80ELi256ELi128ELb0ELb1ELb1ELb1ELb1ELb1EEEEEEEEEvNT_6ParamsE)
        /*0380*/ 	.word	0x00000004


	//----- nvinfo : EIATTR_FRAME_SIZE
	.align		4
.L_160:
        /*0384*/ 	.byte	0x04, 0x11
        /*0386*/ 	.short	(.L_162 - .L_161)
	.align		4
.L_161:
        /*0388*/ 	.word	index@(_ZN7cutlass13device_kernelIN5flash11enable_sm90INS1_16FlashAttnFwdSm90INS1_25CollectiveMainloopFwdSm90ILi2EN4cute5tupleIJNS5_1CILi1EEES8_S8_EEENS6_IJNS7_ILi128EEENS7_ILi80EEENS7_ILi256EEEEEELi256ENS_10bfloat16_tEfNS_4arch4Sm90ELb1ELb0ELb1ELb1ELb1ELb0ELb0ELb1ELb1ELb1ELb0ELb0EEENS1_21CollectiveEpilogueFwdINS6_IJSA_SC_SB_EEES9_SE_SG_Li256ELb1ELb1ELb0ELb0EEENS1_36VarlenDynamicPersistentTileSchedulerILi128ELi80ELi256ELi128ELb0ELb1ELb1ELb1ELb1ELb1EEEEEEEEEvNT_6ParamsE)
        /*038c*/ 	.word	0x00000000


	//----- nvinfo : EIATTR_REGCOUNT
	.align		4
.L_162:
        /*0390*/ 	.byte	0x04, 0x2f
        /*0392*/ 	.short	(.L_164 - .L_163)
	.align		4
.L_163:
        /*0394*/ 	.word	index@(_ZN7cutlass13device_kernelIN5flash11enable_sm90INS1_16FlashAttnFwdSm90INS1_25CollectiveMainloopFwdSm90ILi2EN4cute5tupleIJNS5_1CILi1EEES8_S8_EEENS6_IJNS7_ILi128EEENS7_ILi80EEENS7_ILi256EEEEEELi256ENS_10bfloat16_tEfNS_4arch4Sm90ELb1ELb0ELb1ELb0ELb1ELb0ELb0ELb1ELb1ELb1ELb0ELb0EEENS1_21CollectiveEpilogueFwdINS6_IJSA_SC_SB_EEES9_SE_SG_Li256ELb0ELb1ELb0ELb0EEENS1_30DynamicPersistentTileSchedulerILi256ELi128ELb0ELb1ELb1EEEEEEEEEvNT_6ParamsE)
        /*0398*/ 	.word	0x00000004


	//----- nvinfo : EIATTR_FRAME_SIZE
	.align		4
.L_164:
        /*039c*/ 	.byte	0x04, 0x11
        /*039e*/ 	.short	(.L_166 - .L_165)
	.align		4
.L_165:
        /*03a0*/ 	.word	index@(_ZN7cutlass13device_kernelIN5flash11enable_sm90INS1_16FlashAttnFwdSm90INS1_25CollectiveMainloopFwdSm90ILi2EN4cute5tupleIJNS5_1CILi1EEES8_S8_EEENS6_IJNS7_ILi128EEENS7_ILi80EEENS7_ILi256EEEEEELi256ENS_10bfloat16_tEfNS_4arch4Sm90ELb1ELb0ELb1ELb0ELb1ELb0ELb0ELb1ELb1ELb1ELb0ELb0EEENS1_21CollectiveEpilogueFwdINS6_IJSA_SC_SB_EEES9_SE_SG_Li256ELb0ELb1ELb0ELb0EEENS1_30DynamicPersistentTileSchedulerILi256ELi128ELb0ELb1ELb1EEEEEEEEEvNT_6ParamsE)
        /*03a4*/ 	.word	0x00000000


	//----- nvinfo : EIATTR_REGCOUNT
	.align		4
.L_166:
        /*03a8*/ 	.byte	0x04, 0x2f
        /*03aa*/ 	.short	(.L_168 - .L_167)
	.align		4
.L_167:
        /*03ac*/ 	.word	index@(_ZN7cutlass13device_kernelIN5flash11enable_sm90INS1_16FlashAttnFwdSm90INS1_25CollectiveMainloopFwdSm90ILi2EN4cute5tupleIJNS5_1CILi1EEES8_S8_EEENS6_IJNS7_ILi128EEENS7_ILi64EEENS7_ILi256EEEEEELi256ENS_10bfloat16_tEfNS_4arch4Sm90ELb0ELb1ELb1ELb1ELb1ELb1ELb0ELb1ELb1ELb1ELb0ELb0EEENS1_21CollectiveEpilogueFwdINS6_IJSA_SC_SB_EEES9_SE_SG_Li256ELb1ELb1ELb0ELb0EEENS1_36VarlenDynamicPersistentTileSchedulerILi128ELi64ELi256ELi128ELb0ELb1ELb1ELb1ELb0ELb1EEEEEEEEEvNT_6ParamsE)
        /*03b0*/ 	.word	0x00000004


	//----- nvinfo : EIATTR_FRAME_SIZE
	.align		4
.L_168:
        /*03b4*/ 	.byte	0x04, 0x11
        /*03b6*/ 	.short	(.L_170 - .L_169)
	.align		4
.L_169:
        /*03b8*/ 	.word	index@(_ZN7cutlass13device_kernelIN5flash11enable_sm90INS1_16FlashAttnFwdSm90INS1_25CollectiveMainloopFwdSm90ILi2EN4cute5tupleIJNS5_1CILi1EEES8_S8_EEENS6_IJNS7_ILi128EEENS7_ILi64EEENS7_ILi256EEEEEELi256ENS_10bfloat16_tEfNS_4arch4Sm90ELb0ELb1ELb1ELb1ELb1ELb1ELb0ELb1ELb1ELb1ELb0ELb0EEENS1_21CollectiveEpilogueFwdINS6_IJSA_SC_SB_EEES9_SE_SG_Li256ELb1ELb1ELb0ELb0EEENS1_36VarlenDynamicPersistentTileSchedulerILi128ELi64ELi256ELi128ELb0ELb1ELb1ELb1ELb0ELb1EEEEEEEEEvNT_6ParamsE)
        /*03bc*/ 	.word	0x00000000


	//----- nvinfo : EIATTR_REGCOUNT
	.align		4
.L_170:
        /*03c0*/ 	.byte	0x04, 0x2f
        /*03c2*/ 	.short	(.L_172 - .L_171)
	.align		4
.L_171:
        /*03c4*/ 	.word	index@(_ZN7cutlass13device_kernelIN5flash11enable_sm90INS1_16FlashAttnFwdSm90INS1_25CollectiveMainloopFwdSm90ILi2EN4cute5tupleIJNS5_1CILi1EEES8_S8_EEENS6_IJNS7_ILi128EEENS7_ILi64EEENS7_ILi256EEEEEELi256ENS_10bfloat16_tEfNS_4arch4Sm90ELb0ELb1ELb1ELb1ELb1ELb0ELb0ELb1ELb1ELb1ELb0ELb0EEENS1_21CollectiveEpilogueFwdINS6_IJSA_SC_SB_EEES9_SE_SG_Li256ELb1ELb1ELb0ELb0EEENS1_36VarlenDynamicPersistentTileSchedulerILi128ELi64ELi256ELi128ELb0ELb1ELb1ELb1ELb0ELb1EEEEEEEEEvNT_6ParamsE)
        /*03c8*/ 	.word	0x00000004


	//----- nvinfo : EIATTR_FRAME_SIZE
	.align		4
.L_172:
        /*03cc*/ 	.byte	0x04, 0x11
        /*03ce*/ 	.short	(.L_174 - .L_173)
	.align		4
.L_173:
        /*03d0*/ 	.word	index@(_ZN7cutlass13device_kernelIN5flash11enable_sm90INS1_16FlashAttnFwdSm90INS1_25CollectiveMainloopFwdSm90ILi2EN4cute5tupleIJNS5_1CILi1EEES8_S8_EEENS6_IJNS7_ILi128EEENS7_ILi64EEENS7_ILi256EEEEEELi256ENS_10bfloat16_tEfNS_4arch4Sm90ELb0ELb1ELb1ELb1ELb1ELb0ELb0ELb1ELb1ELb1ELb0ELb0EEENS1_21CollectiveEpilogueFwdINS6_IJSA_SC_SB_EEES9_SE_SG_Li256ELb1ELb1ELb0ELb0EEENS1_36VarlenDynamicPersistentTileSchedulerILi128ELi64ELi256ELi128ELb0ELb1ELb1ELb1ELb0ELb1EEEEEEEEEvNT_6ParamsE)
        /*03d4*/ 	.word	0x00000000


	//----- nvinfo : EIATTR_REGCOUNT
	.align		4
.L_174:
        /*03d8*/ 	.byte	0x04, 0x2f
        /*03da*/ 	.short	(.L_176 - .L_175)
	.align		4
.L_175:
        /*03dc*/ 	.word	index@(_ZN7cutlass13device_kernelIN5flash11enable_sm90INS1_16FlashAttnFwdSm90INS1_25CollectiveMainloopFwdSm90ILi2EN4cute5tupleIJNS5_1CILi1EEES8_S8_EEENS6_IJNS7_ILi128EEENS7_ILi64EEENS7_ILi256EEEEEELi256ENS_10bfloat16_tEfNS_4arch4Sm90ELb0ELb1ELb1ELb0ELb1ELb0ELb0ELb1ELb1ELb1ELb0ELb0EEENS1_21CollectiveEpilogueFwdINS6_IJSA_SC_SB_EEES9_SE_SG_Li256ELb0ELb1ELb0ELb0EEENS1_30DynamicPersistentTileSchedulerILi256ELi128ELb0ELb1ELb1EEEEEEEEEvNT_6ParamsE)
        /*03e0*/ 	.word	0x00000004


	//----- nvinfo : EIATTR_FRAME_SIZE
	.align		4
.L_176:
        /*03e4*/ 	.byte	0x04, 0x11
        /*03e6*/ 	.short	(.L_178 - .L_177)
	.align		4
.L_177:
        /*03e8*/ 	.word	index@(_ZN7cutlass13device_kernelIN5flash11enable_sm90INS1_16FlashAttnFwdSm90INS1_25CollectiveMainloopFwdSm90ILi2EN4cute5tupleIJNS5_1CILi1EEES8_S8_EEENS6_IJNS7_ILi128EEENS7_ILi64EEENS7_ILi256EEEEEELi256ENS_10bfloat16_tEfNS_4arch4Sm90ELb0ELb1ELb1ELb0ELb1ELb0ELb0ELb1ELb1ELb1ELb0ELb0EEENS1_21CollectiveEpilogueFwdINS6_IJSA_SC_SB_EEES9_SE_SG_Li256ELb0ELb1ELb0ELb0EEENS1_30DynamicPersistentTileSchedulerILi256ELi128ELb0ELb1ELb1EEEEEEEEEvNT_6ParamsE)
        /*03ec*/ 	.word	0x00000000


	//----- nvinfo : EIATTR_REGCOUNT
	.align		4
.L_178:
        /*03f0*/ 	.byte	0x04, 0x2f
        /*03f2*/ 	.short	(.L_180 - .L_179)
	.align		4
.L_179:
        /*03f4*/ 	.word	index@(_ZN7cutlass13device_kernelIN5flash11enable_sm90INS1_16FlashAttnFwdSm90INS1_25CollectiveMainloopFwdSm90ILi2EN4cute5tupleIJNS5_1CILi1EEES8_S8_EEENS6_IJNS7_ILi128EEENS7_ILi80EEENS7_ILi256EEEEEELi256ENS_10bfloat16_tEfNS_4arch4Sm90ELb0ELb0ELb1ELb1ELb1ELb1ELb0ELb1ELb1ELb1ELb0ELb0EEENS1_21CollectiveEpilogueFwdINS6_IJSA_SC_SB_EEES9_SE_SG_Li256ELb1ELb1ELb0ELb0EEENS1_36VarlenDynamicPersistentTileSchedulerILi128ELi80ELi256ELi128ELb0ELb1ELb1ELb0ELb1ELb1EEEEEEEEEvNT_6ParamsE)
        /*03f8*/ 	.word	0x00000004


	//----- nvinfo : EIATTR_FRAME_SIZE
	.align		4
.L_180:
        /*03fc*/ 	.byte	0x04, 0x11
        /*03fe*/ 	.short	(.L_182 - .L_181)
	.align		4
.L_181:
        /*0400*/ 	.word	index@(_ZN7cutlass13device_kernelIN5flash11enable_sm90INS1_16FlashAttnFwdSm90INS1_25CollectiveMainloopFwdSm90ILi2EN4cute5tupleIJNS5_1CILi1EEES8_S8_EEENS6_IJNS7_ILi128EEENS7_ILi80EEENS7_ILi256EEEEEELi256ENS_10bfloat16_tEfNS_4arch4Sm90ELb0ELb0ELb1ELb1ELb1ELb1ELb0ELb1ELb1ELb1ELb0ELb0EEENS1_21CollectiveEpilogueFwdINS6_IJSA_SC_SB_EEES9_SE_SG_Li256ELb1ELb1ELb0ELb0EEENS1_36VarlenDynamicPersistentTileSchedulerILi128ELi80ELi256ELi128ELb0ELb1ELb1ELb0ELb1ELb1EEEEEEEEEvNT_6ParamsE)
        /*0404*/ 	.word	0x00000000


	//----- nvinfo : EIATTR_REGCOUNT
	.align		4
.L_182:
        /*0408*/ 	.byte	0x04, 0x2f
        /*040a*/ 	.short	(.L_184 - .L_183)
	.align		4
.L_183:
        /*040c*/ 	.word	index@(_ZN7cutlass13device_kernelIN5flash11enable_sm90INS1_16FlashAttnFwdSm90INS1_25CollectiveMainloopFwdSm90ILi2EN4cute5tupleIJNS5_1CILi1EEES8_S8_EEENS6_IJNS7_ILi128EEENS7_ILi80EEENS7_ILi256EEEEEELi256ENS_10bfloat16_tEfNS_4arch4Sm90ELb0ELb0ELb1ELb1ELb1ELb0ELb0ELb1ELb1ELb1ELb0ELb0EEENS1_21CollectiveEpilogueFwdINS6_IJSA_SC_SB_EEES9_SE_SG_Li256ELb1ELb1ELb0ELb0EEENS1_36VarlenDynamicPersistentTileSchedulerILi128ELi80ELi256ELi128ELb0ELb1ELb1ELb0ELb1ELb1EEEEEEEEEvNT_6ParamsE)
        /*0410*/ 	.word	0x00000004


	//----- nvinfo : EIATTR_FRAME_SIZE
	.align		4
.L_184:
        /*0414*/ 	.byte	0x04, 0x11
        /*0416*/ 	.short	(.L_186 - .L_185)
	.align		4
.L_185:
        /*0418*/ 	.word	index@(_ZN7cutlass13device_kernelIN5flash11enable_sm90INS1_16FlashAttnFwdSm90INS1_25CollectiveMainloopFwdSm90ILi2EN4cute5tupleIJNS5_1CILi1EEES8_S8_EEENS6_IJNS7_ILi128EEENS7_ILi80EEENS7_ILi256EEEEEELi256ENS_10bfloat16_tEfNS_4arch4Sm90ELb0ELb0ELb1ELb1ELb1ELb0ELb0ELb1ELb1ELb1ELb0ELb0EEENS1_21CollectiveEpilogueFwdINS6_IJSA_SC_SB_EEES9_SE_SG_Li256ELb1ELb1ELb0ELb0EEENS1_36VarlenDynamicPersistentTileSchedulerILi128ELi80ELi256ELi128ELb0ELb1ELb1ELb0ELb1ELb1EEEEEEEEEvNT_6ParamsE)
        /*041c*/ 	.word	0x00000000


	//----- nvinfo : EIATTR_REGCOUNT
	.align		4
.L_186:
        /*0420*/ 	.byte	0x04, 0x2f
        /*0422*/ 	.short	(.L_188 - .L_187)
	.align		4
.L_187:
        /*0424*/ 	.word	index@(_ZN7cutlass13device_kernelIN5flash11enable_sm90INS1_16FlashAttnFwdSm90INS1_25CollectiveMainloopFwdSm90ILi2EN4cute5tupleIJNS5_1CILi1EEES8_S8_EEENS6_IJNS7_ILi128EEENS7_ILi80EEENS7_ILi256EEEEEELi256ENS_10bfloat16_tEfNS_4arch4Sm90ELb0ELb0ELb1ELb0ELb1ELb0ELb0ELb1ELb1ELb1ELb0ELb0EEENS1_21CollectiveEpilogueFwdINS6_IJSA_SC_SB_EEES9_SE_SG_Li256ELb0ELb1ELb0ELb0EEENS1_29StaticPersistentTileSchedulerILb0EEEEEEEEEvNT_6ParamsE)
        /*0428*/ 	.word	0x00000004


	//----- nvinfo : EIATTR_FRAME_SIZE
	.align		4
.L_188:
        /*042c*/ 	.byte	0x04, 0x11
        /*042e*/ 	.short	(.L_190 - .L_189)
	.align		4
.L_189:
        /*0430*/ 	.word	index@(_ZN7cutlass13device_kernelIN5flash11enable_sm90INS1_16FlashAttnFwdSm90INS1_25CollectiveMainloopFwdSm90ILi2EN4cute5tupleIJNS5_1CILi1EEES8_S8_EEENS6_IJNS7_ILi128EEENS7_ILi80EEENS7_ILi256EEEEEELi256ENS_10bfloat16_tEfNS_4arch4Sm90ELb0ELb0ELb1ELb0ELb1ELb0ELb0ELb1ELb1ELb1ELb0ELb0EEENS1_21CollectiveEpilogueFwdINS6_IJSA_SC_SB_EEES9_SE_SG_Li256ELb0ELb1ELb0ELb0EEENS1_29StaticPersistentTileSchedulerILb0EEEEEEEEEvNT_6ParamsE)
        /*0434*/ 	.word	0x00000000


	//----- nvinfo : EIATTR_MIN_STACK_SIZE
	.align		4
.L_190:
        /*0438*/ 	.byte	0x04, 0x12
        /*043a*/ 	.short	(.L_192 - .L_191)
	.align		4
.L_191:
        /*043c*/ 	.word	index@(_ZN7cutlass13device_kernelIN5flash11enable_sm90INS1_16FlashAttnFwdSm90INS1_25CollectiveMainloopFwdSm90ILi2EN4cute5tupleIJNS5_1CILi1EEES8_S8_EEENS6_IJNS7_ILi128EEENS7_ILi80EEENS7_ILi256EEEEEELi256ENS_10bfloat16_tEfNS_4arch4Sm90ELb0ELb0ELb1ELb0ELb1ELb0ELb0ELb1ELb1ELb1ELb0ELb0EEENS1_21CollectiveEpilogueFwdINS6_IJSA_SC_SB_EEES9_SE_SG_Li256ELb0ELb1ELb0ELb0EEENS1_29StaticPersistentTileSchedulerILb0EEEEEEEEEvNT_6ParamsE)
        /*0440*/ 	.word	0x00000000


	//----- nvinfo : EIATTR_MIN_STACK_SIZE
	.align		4
.L_192:
        /*0444*/ 	.byte	0x04, 0x12
        /*0446*/ 	.short	(.L_194 - .L_193)
	.align		4
.L_193:
        /*0448*/ 	.word	index@(_ZN7cutlass13device_kernelIN5flash11enable_sm90INS1_16FlashAttnFwdSm90INS1_25CollectiveMainloopFwdSm90ILi2EN4cute5tupleIJNS5_1CILi1EEES8_S8_EEENS6_IJNS7_ILi128EEENS7_ILi80EEENS7_ILi256EEEEEELi256ENS_10bfloat16_tEfNS_4arch4Sm90ELb0ELb0ELb1ELb1ELb1ELb0ELb0ELb1ELb1ELb1ELb0ELb0EEENS1_21CollectiveEpilogueFwdINS6_IJSA_SC_SB_EEES9_SE_SG_Li256ELb1ELb1ELb0ELb0EEENS1_36VarlenDynamicPersistentTileSchedulerILi128ELi80ELi256ELi128ELb0ELb1ELb1ELb0ELb1ELb1EEEEEEEEEvNT_6ParamsE)
        /*044c*/ 	.word	0x00000000


	//----- nvinfo : EIATTR_MIN_STACK_SIZE
	.align		4
.L_194:
        /*0450*/ 	.byte	0x04, 0x12
        /*0452*/ 	.short	(.L_196 - .L_195)
	.align		4
.L_195:
        /*0454*/ 	.word	index@(_ZN7cutlass13device_kernelIN5flash11enable_sm90INS1_16FlashAttnFwdSm90INS1_25CollectiveMainloopFwdSm90ILi2EN4cute5tupleIJNS5_1CILi1EEES8_S8_EEENS6_IJNS7_ILi128EEENS7_ILi80EEENS7_ILi256EEEEEELi256ENS_10bfloat16_tEfNS_4arch4Sm90ELb0ELb0ELb1ELb1ELb1ELb1ELb0ELb1ELb1ELb1ELb0ELb0EEENS1_21CollectiveEpilogueFwdINS6_IJSA_SC_SB_EEES9_SE_SG_Li256ELb1ELb1ELb0ELb0EEENS1_36VarlenDynamicPersistentTileSchedulerILi128ELi80ELi256ELi128ELb0ELb1ELb1ELb0ELb1ELb1EEEEEEEEEvNT_6ParamsE)
        /*0458*/ 	.word	0x00000000


	//----- nvinfo : EIATTR_MIN_STACK_SIZE
	.align		4
.L_196:
        /*045c*/ 	.byte	0x04, 0x12
        /*045e*/ 	.short	(.L_198 - .L_197)
	.align		4
.L_197:
        /*0460*/ 	.word	index@(_ZN7cutlass13device_kernelIN5flash11enable_sm90INS1_16FlashAttnFwdSm90INS1_25CollectiveMainloopFwdSm90ILi2EN4cute5tupleIJNS5_1CILi1EEES8_S8_EEENS6_IJNS7_ILi128EEENS7_ILi64EEENS7_ILi256EEEEEELi256ENS_10bfloat16_tEfNS_4arch4Sm90ELb0ELb1ELb1ELb0ELb1ELb0ELb0ELb1ELb1ELb1ELb0ELb0EEENS1_21CollectiveEpilogueFwdINS6_IJSA_SC_SB_EEES9_SE_SG_Li256ELb0ELb1ELb0ELb0EEENS1_30DynamicPersistentTileSchedulerILi256ELi128ELb0ELb1ELb1EEEEEEEEEvNT_6ParamsE)
        /*0464*/ 	.word	0x00000000


	//----- nvinfo : EIATTR_MIN_STACK_SIZE
	.align		4
.L_198:
        /*0468*/ 	.byte	0x04, 0x12
        /*046a*/ 	.short	(.L_200 - .L_199)
	.align		4
.L_199:
        /*046c*/ 	.word	index@(_ZN7cutlass13device_kernelIN5flash11enable_sm90INS1_16FlashAttnFwdSm90INS1_25CollectiveMainloopFwdSm90ILi2EN4cute5tupleIJNS5_1CILi1EEES8_S8_EEENS6_IJNS7_ILi128EEENS7_ILi64EEENS7_ILi256EEEEEELi256ENS_10bfloat16_tEfNS_4arch4Sm90ELb0ELb1ELb1ELb1ELb1ELb0ELb0ELb1ELb1ELb1ELb0ELb0EEENS1_21CollectiveEpilogueFwdINS6_IJSA_SC_SB_EEES9_SE_SG_Li256ELb1ELb1ELb0ELb0EEENS1_36VarlenDynamicPersistentTileSchedulerILi128ELi64ELi256ELi128ELb0ELb1ELb1ELb1ELb0ELb1EEEEEEEEEvNT_6ParamsE)
        /*0470*/ 	.word	0x00000000


	//----- nvinfo : EIATTR_MIN_STACK_SIZE
	.align		4
.L_200:
        /*0474*/ 	.byte	0x04, 0x12
        /*0476*/ 	.short	(.L_202 - .L_201)
	.align		4
.L_201:
        /*0478*/ 	.word	index@(_ZN7cutlass13device_kernelIN5flash11enable_sm90INS1_16FlashAttnFwdSm90INS1_25CollectiveMainloopFwdSm90ILi2EN4cute5tupleIJNS5_1CILi1EEES8_S8_EEENS6_IJNS7_ILi128EEENS7_ILi64EEENS7_ILi256EEEEEELi256ENS_10bfloat16_tEfNS_4arch4Sm90ELb0ELb1ELb1ELb1ELb1ELb1ELb0ELb1ELb1ELb1ELb0ELb0EEENS1_21CollectiveEpilogueFwdINS6_IJSA_SC_SB_EEES9_SE_SG_Li256ELb1ELb1ELb0ELb0EEENS1_36VarlenDynamicPersistentTileSchedulerILi128ELi64ELi256ELi128ELb0ELb1ELb1ELb1ELb0ELb1EEEEEEEEEvNT_6ParamsE)
        /*047c*/ 	.word	0x00000000


	//----- nvinfo : EIATTR_MIN_STACK_SIZE
	.align		4
.L_202:
        /*0480*/ 	.byte	0x04, 0x12
        /*0482*/ 	.short	(.L_204 - .L_203)
	.align		4
.L_203:
        /*0484*/ 	.word	index@(_ZN7cutlass13device_kernelIN5flash11enable_sm90INS1_16FlashAttnFwdSm90INS1_25CollectiveMainloopFwdSm90ILi2EN4cute5tupleIJNS5_1CILi1EEES8_S8_EEENS6_IJNS7_ILi128EEENS7_ILi80EEENS7_ILi256EEEEEELi256ENS_10bfloat16_tEfNS_4arch4Sm90ELb1ELb0ELb1ELb0ELb1ELb0ELb0ELb1ELb1ELb1ELb0ELb0EEENS1_21CollectiveEpilogueFwdINS6_IJSA_SC_SB_EEES9_SE_SG_Li256ELb0ELb1ELb0ELb0EEENS1_30DynamicPersistentTileSchedulerILi256ELi128ELb0ELb1ELb1EEEEEEEEEvNT_6ParamsE)
        /*0488*/ 	.word	0x00000000


	//----- nvinfo : EIATTR_MIN_STACK_SIZE
	.align		4
.L_204:
        /*048c*/ 	.byte	0x04, 0x12
        /*048e*/ 	.short	(.L_206 - .L_205)
	.align		4
.L_205:
        /*0490*/ 	.word	index@(_ZN7cutlass13device_kernelIN5flash11enable_sm90INS1_16FlashAttnFwdSm90INS1_25CollectiveMainloopFwdSm90ILi2EN4cute5tupleIJNS5_1CILi1EEES8_S8_EEENS6_IJNS7_ILi128EEENS7_ILi80EEENS7_ILi256EEEEEELi256ENS_10bfloat16_tEfNS_4arch4Sm90ELb1ELb0ELb1ELb1ELb1ELb0ELb0ELb1ELb1ELb1ELb0ELb0EEENS1_21CollectiveEpilogueFwdINS6_IJSA_SC_SB_EEES9_SE_SG_Li256ELb1ELb1ELb0ELb0EEENS1_36VarlenDynamicPersistentTileSchedulerILi128ELi80ELi256ELi128ELb0ELb1ELb1ELb1ELb1ELb1EEEEEEEEEvNT_6ParamsE)
        /*0494*/ 	.word	0x00000000


	//----- nvinfo : EIATTR_MIN_STACK_SIZE
	.align		4
.L_206:
        /*0498*/ 	.byte	0x04, 0x12
        /*049a*/ 	.short	(.L_208 - .L_207)
	.align		4
.L_207:
        /*049c*/ 	.word	index@(_ZN7cutlass13device_kernelIN5flash11enable_sm90INS1_16FlashAttnFwdSm90INS1_25CollectiveMainloopFwdSm90ILi2EN4cute5tupleIJNS5_1CILi1EEES8_S8_EEENS6_IJNS7_ILi128EEENS7_ILi80EEENS7_ILi256EEEEEELi256ENS_10bfloat16_tEfNS_4arch4Sm90ELb1ELb0ELb1ELb1ELb1ELb1ELb0ELb1ELb1ELb1ELb0ELb0EEENS1_21CollectiveEpilogueFwdINS6_IJSA_SC_SB_EEES9_SE_SG_Li256ELb1ELb1ELb0ELb0EEENS1_36VarlenDynamicPersistentTileSchedulerILi128ELi80ELi256ELi128ELb0ELb1ELb1ELb1ELb1ELb1EEEEEEEEEvNT_6ParamsE)
        /*04a0*/ 	.word	0x00000000


	//----- nvinfo : EIATTR_MIN_STACK_SIZE
	.align		4
.L_208:
        /*04a4*/ 	.byte	0x04, 0x12
        /*04a6*/ 	.short	(.L_210 - .L_209)
	.align		4
.L_209:
        /*04a8*/ 	.word	index@(_ZN7cutlass13device_kernelIN5flash11enable_sm90INS1_16FlashAttnFwdSm90INS1_25CollectiveMainloopFwdSm90ILi2EN4cute5tupleIJNS5_1CILi1EEES8_S8_EEENS6_IJNS7_ILi128EEENS7_ILi96EEENS7_ILi192EEEEEELi192ENS_10bfloat16_tEfNS_4arch4Sm90ELb0ELb0ELb1ELb0ELb1ELb0ELb0ELb1ELb1ELb1ELb0ELb0EEENS1_21CollectiveEpilogueFwdINS6_IJSA_SC_SB_EEES9_SE_SG_Li256ELb0ELb1ELb0ELb0EEENS1_29StaticPersistentTileSchedulerILb0EEEEEEEEEvNT_6ParamsE)
        /*04ac*/ 	.word	0x00000000


	//----- nvinfo : EIATTR_MIN_STACK_SIZE
	.align		4
.L_210:
        /*04b0*/ 	.byte	0x04, 0x12
        /*04b2*/ 	.short	(.L_212 - .L_211)
	.align		4
.L_211:
        /*04b4*/ 	.word	index@(_ZN7cutlass13device_kernelIN5flash11enable_sm90INS1_16FlashAttnFwdSm90INS1_25CollectiveMainloopFwdSm90ILi2EN4cute5tupleIJNS5_1CILi1EEES8_S8_EEENS6_IJNS7_ILi128EEENS7_ILi96EEENS7_ILi192EEEEEELi192ENS_10bfloat16_tEfNS_4arch4Sm90ELb0ELb0ELb1ELb1ELb1ELb0ELb0ELb1ELb1ELb1ELb0ELb0EEENS1_21CollectiveEpilogueFwdINS6_IJSA_SC_SB_EEES9_SE_SG_Li256ELb1ELb1ELb0ELb0EEENS1_36VarlenDynamicPersistentTileSchedulerILi128ELi96ELi256ELi128ELb0ELb1ELb1ELb0ELb1ELb1EEEEEEEEEvNT_6ParamsE)
        /*04b8*/ 	.word	0x00000000


	//----- nvinfo : EIATTR_MIN_STACK_SIZE
	.align		4
.L_212:
        /*04bc*/ 	.byte	0x04, 0x12
        /*04be*/ 	.short	(.L_214 - .L_213)
	.align		4
.L_213:
        /*04c0*/ 	.word	index@(_ZN7cutlass13device_kernelIN5flash11enable_sm90INS1_16FlashAttnFwdSm90INS1_25CollectiveMainloopFwdSm90ILi2EN4cute5tupleIJNS5_1CILi1EEES8_S8_EEENS6_IJNS7_ILi128EEENS7_ILi96EEENS7_ILi192EEEEEELi192ENS_10bfloat16_tEfNS_4arch4Sm90ELb0ELb0ELb1ELb1ELb1ELb1ELb0ELb1ELb1ELb1ELb0ELb0EEENS1_21CollectiveEpilogueFwdINS6_IJSA_SC_SB_EEES9_SE_SG_Li256ELb1ELb1ELb0ELb0EEENS1_36VarlenDynamicPersistentTileSchedulerILi128ELi96ELi256ELi128ELb0ELb1ELb1ELb0ELb1ELb1EEEEEEEEEvNT_6ParamsE)
        /*04c4*/ 	.word	0x00000000


	//----- nvinfo : EIATTR_MIN_STACK_SIZE
	.align		4
.L_214:
        /*04c8*/ 	.byte	0x04, 0x12
        /*04ca*/ 	.short	(.L_216 - .L_215)
	.align		4
.L_215:
        /*04cc*/ 	.word	index@(_ZN7cutlass13device_kernelIN5flash11enable_sm90INS1_16FlashAttnFwdSm90INS1_25CollectiveMainloopFwdSm90ILi2EN4cute5tupleIJNS5_1CILi1EEES8_S8_EEENS6_IJNS7_ILi128EEENS7_ILi96EEENS7_ILi192EEEEEELi192ENS_10bfloat16_tEfNS_4arch4Sm90ELb0ELb1ELb1ELb0ELb1ELb0ELb0ELb1ELb1ELb1ELb0ELb0EEENS1_21CollectiveEpilogueFwdINS6_IJSA_SC_SB_EEES9_SE_SG_Li256ELb0ELb1ELb0ELb0EEENS1_30DynamicPersistentTileSchedulerILi256ELi128ELb0ELb1ELb1EEEEEEEEEvNT_6ParamsE)
        /*04d0*/ 	.word	0x00000000


	//----- nvinfo : EIATTR_MIN_STACK_SIZE
	.align		4
.L_216:
        /*04d4*/ 	.byte	0x04, 0x12
        /*04d6*/ 	.short	(.L_218 - .L_217)
	.align		4
.L_217:
        /*04d8*/ 	.word	index@(_ZN7cutlass13device_kernelIN5flash11enable_sm90INS1_16FlashAttnFwdSm90INS1_25CollectiveMainloopFwdSm90ILi2EN4cute5tupleIJNS5_1CILi1EEES8_S8_EEENS6_IJNS7_ILi128EEENS7_ILi96EEENS7_ILi192EEEEEELi192ENS_10bfloat16_tEfNS_4arch4Sm90ELb0ELb1ELb1ELb1ELb1ELb0ELb0ELb1ELb1ELb1ELb0ELb0EEENS1_21CollectiveEpilogueFwdINS6_IJSA_SC_SB_EEES9_SE_SG_Li256ELb1ELb1ELb0ELb0EEENS1_36VarlenDynamicPersistentTileSchedulerILi128ELi96ELi256ELi128ELb0ELb1ELb1ELb1ELb0ELb1EEEEEEEEEvNT_6ParamsE)
        /*04dc*/ 	.word	0x00000000


	//----- nvinfo : EIATTR_MIN_STACK_SIZE
	.align		4
.L_218:
        /*04e0*/ 	.byte	0x04, 0x12
        /*04e2*/ 	.short	(.L_220 - .L_219)
	.align		4
.L_219:
        /*04e4*/ 	.word	index@(_ZN7cutlass13device_kernelIN5flash11enable_sm90INS1_16FlashAttnFwdSm90INS1_25CollectiveMainloopFwdSm90ILi2EN4cute5tupleIJNS5_1CILi1EEES8_S8_EEENS6_IJNS7_ILi128EEENS7_ILi96EEENS7_ILi192EEEEEELi192ENS_10bfloat16_tEfNS_4arch4Sm90ELb0ELb1ELb1ELb1ELb1ELb1ELb0ELb1ELb1ELb1ELb0ELb0EEENS1_21CollectiveEpilogueFwdINS6_IJSA_SC_SB_EEES9_SE_SG_Li256ELb1ELb1ELb0ELb0EEENS1_36VarlenDynamicPersistentTileSchedulerILi128ELi96ELi256ELi128ELb0ELb1ELb1ELb1ELb0ELb1EEEEEEEEEvNT_6ParamsE)
        /*04e8*/ 	.word	0x00000000


	//----- nvinfo : EIATTR_MIN_STACK_SIZE
	.align		4
.L_220:
        /*04ec*/ 	.byte	0x04, 0x12
        /*04ee*/ 	.short	(.L_222 - .L_221)
	.align		4
.L_221:
        /*04f0*/ 	.word	index@(_ZN7cutlass13device_kernelIN5flash11enable_sm90INS1_16FlashAttnFwdSm90INS1_25CollectiveMainloopFwdSm90ILi2EN4cute5tupleIJNS5_1CILi1EEES8_S8_EEENS6_IJNS7_ILi128EEENS7_ILi96EEENS7_ILi192EEEEEELi192ENS_10bfloat16_tEfNS_4arch4Sm90ELb1ELb0ELb1ELb0ELb1ELb0ELb0ELb1ELb1ELb1ELb0ELb0EEENS1_21CollectiveEpilogueFwdINS6_IJSA_SC_SB_EEES9_SE_SG_Li256ELb0ELb1ELb0ELb0EEENS1_30DynamicPersistentTileSchedulerILi256ELi128ELb0ELb1ELb1EEEEEEEEEvNT_6ParamsE)
        /*04f4*/ 	.word	0x00000000


	//----- nvinfo : EIATTR_MIN_STACK_SIZE
	.align		4
.L_222:
        /*04f8*/ 	.byte	0x04, 0x12
        /*04fa*/ 	.short	(.L_224 - .L_223)
	.align		4
.L_223:
        /*04fc*/ 	.word	index@(_ZN7cutlass13device_kernelIN5flash11enable_sm90INS1_16FlashAttnFwdSm90INS1_25CollectiveMainloopFwdSm90ILi2EN4cute5tupleIJNS5_1CILi1EEES8_S8_EEENS6_IJNS7_ILi128EEENS7_ILi96EEENS7_ILi192EEEEEELi192ENS_10bfloat16_tEfNS_4arch4Sm90ELb1ELb0ELb1ELb1ELb1ELb0ELb0ELb1ELb1ELb1ELb0ELb0EEENS1_21CollectiveEpilogueFwdINS6_IJSA_SC_SB_EEES9_SE_SG_Li256ELb1ELb1ELb0ELb0EEENS1_36VarlenDynamicPersistentTileSchedulerILi128ELi96ELi256ELi128ELb0ELb1ELb1ELb1ELb1ELb1EEEEEEEEEvNT_6ParamsE)
        /*0500*/ 	.word	0x00000000


	//----- nvinfo : EIATTR_MIN_STACK_SIZE
	.align		4
.L_224:
        /*0504*/ 	.byte	0x04, 0x12
        /*0506*/ 	.short	(.L_226 - .L_225)
	.align		4
.L_225:
        /*0508*/ 	.word	index@(_ZN7cutlass13device_kernelIN5flash11enable_sm90INS1_16FlashAttnFwdSm90INS1_25CollectiveMainloopFwdSm90ILi2EN4cute5tupleIJNS5_1CILi1EEES8_S8_EEENS6_IJNS7_ILi128EEENS7_ILi96EEENS7_ILi192EEEEEELi192ENS_10bfloat16_tEfNS_4arch4Sm90ELb1ELb0ELb1ELb1ELb1ELb1ELb0ELb1ELb1ELb1ELb0ELb0EEENS1_21CollectiveEpilogueFwdINS6_IJSA_SC_SB_EEES9_SE_SG_Li256ELb1ELb1ELb0ELb0EEENS1_36VarlenDynamicPersistentTileSchedulerILi128ELi96ELi256ELi128ELb0ELb1ELb1ELb1ELb1ELb1EEEEEEEEEvNT_6ParamsE)
        /*050c*/ 	.word	0x00000000


	//----- nvinfo : EIATTR_MIN_STACK_SIZE
	.align		4
.L_226:
        /*0510*/ 	.byte	0x04, 0x12
        /*0512*/ 	.short	(.L_228 - .L_227)
	.align		4
.L_227:
        /*0514*/ 	.word	index@(_ZN7cutlass13device_kernelIN5flash11enable_sm90INS1_16FlashAttnFwdSm90INS1_25CollectiveMainloopFwdSm90ILi2EN4cute5tupleIJNS5_1CILi1EEES8_S8_EEENS6_IJNS7_ILi128EEESA_SA_EEELi128ENS_10bfloat16_tEfNS_4arch4Sm90ELb0ELb0ELb1ELb0ELb1ELb0ELb0ELb1ELb1ELb1ELb0ELb0EEENS1_21CollectiveEpilogueFwdISB_S9_SC_SE_Li256ELb0ELb1ELb0ELb0EEENS1_29StaticPersistentTileSchedulerILb0EEEEEEEEEvNT_6ParamsE)
        /*0518*/ 	.word	0x00000000


	//----- nvinfo : EIATTR_MIN_STACK_SIZE
	.align		4
.L_228:
        /*051c*/ 	.byte	0x04, 0x12
        /*051e*/ 	.short	(.L_230 - .L_229)
	.align		4
.L_229:
        /*0520*/ 	.word	index@(_ZN7cutlass13device_kernelIN5flash11enable_sm90INS1_16FlashAttnFwdSm90INS1_25CollectiveMainloopFwdSm90ILi2EN4cute5tupleIJNS5_1CILi1EEES8_S8_EEENS6_IJNS7_ILi128EEESA_SA_EEELi128ENS_10bfloat16_tEfNS_4arch4Sm90ELb0ELb0ELb1ELb1ELb1ELb0ELb0ELb1ELb1ELb1ELb0ELb0EEENS1_21CollectiveEpilogueFwdISB_S9_SC_SE_Li256ELb1ELb1ELb0ELb0EEENS1_36VarlenDynamicPersistentTileSchedulerILi128ELi128ELi256ELi128ELb0ELb1ELb1ELb0ELb1ELb1EEEEEEEEEvNT_6ParamsE)
        /*0524*/ 	.word	0x00000000


	//----- nvinfo : EIATTR_MIN_STACK_SIZE
	.align		4
.L_230:
        /*0528*/ 	.byte	0x04, 0x12
        /*052a*/ 	.short	(.L_232 - .L_231)
	.align		4
.L_231:
        /*052c*/ 	.word	index@(_ZN7cutlass13device_kernelIN5flash11enable_sm90INS1_16FlashAttnFwdSm90INS1_25CollectiveMainloopFwdSm90ILi2EN4cute5tupleIJNS5_1CILi1EEES8_S8_EEENS6_IJNS7_ILi128EEESA_SA_EEELi128ENS_10bfloat16_tEfNS_4arch4Sm90ELb0ELb0ELb1ELb1ELb1ELb1ELb0ELb1ELb1ELb1ELb0ELb0EEENS1_21CollectiveEpilogueFwdISB_S9_SC_SE_Li256ELb1ELb1ELb0ELb0EEENS1_36VarlenDynamicPersistentTileSchedulerILi128ELi128ELi256ELi128ELb0ELb1ELb1ELb0ELb1ELb1EEEEEEEEEvNT_6ParamsE)
        /*0530*/ 	.word	0x00000000


	//----- nvinfo : EIATTR_MIN_STACK_SIZE
	.align		4
.L_232:
        /*0534*/ 	.byte	0x04, 0x12
        /*0536*/ 	.short	(.L_234 - .L_233)
	.align		4
.L_233:
        /*0538*/ 	.word	index@(_ZN7cutlass13device_kernelIN5flash11enable_sm90INS1_16FlashAttnFwdSm90INS1_25CollectiveMainloopFwdSm90ILi2EN4cute5tupleIJNS5_1CILi1EEES8_S8_EEENS6_IJNS7_ILi128EEESA_SA_EEELi128ENS_10bfloat16_tEfNS_4arch4Sm90ELb0ELb1ELb1ELb0ELb1ELb0ELb0ELb1ELb1ELb1ELb0ELb0EEENS1_21CollectiveEpilogueFwdISB_S9_SC_SE_Li256ELb0ELb1ELb0ELb0EEENS1_30DynamicPersistentTileSchedulerILi256ELi128ELb0ELb1ELb1EEEEEEEEEvNT_6ParamsE)
        /*053c*/ 	.word	0x00000000


	//----- nvinfo : EIATTR_MIN_STACK_SIZE
	.align		4
.L_234:
        /*0540*/ 	.byte	0x04, 0x12
        /*0542*/ 	.short	(.L_236 - .L_235)
	.align		4
.L_235:
        /*0544*/ 	.word	index@(_ZN7cutlass13device_kernelIN5flash11enable_sm90INS1_16FlashAttnFwdSm90INS1_25CollectiveMainloopFwdSm90ILi2EN4cute5tupleIJNS5_1CILi1EEES8_S8_EEENS6_IJNS7_ILi128EEESA_SA_EEELi128ENS_10bfloat16_tEfNS_4arch4Sm90ELb0ELb1ELb1ELb1ELb1ELb0ELb0ELb1ELb1ELb1ELb0ELb0EEENS1_21CollectiveEpilogueFwdISB_S9_SC_SE_Li256ELb1ELb1ELb0ELb0EEENS1_36VarlenDynamicPersistentTileSchedulerILi128ELi128ELi256ELi128ELb0ELb1ELb1ELb1ELb0ELb1EEEEEEEEEvNT_6ParamsE)
        /*0548*/ 	.word	0x00000000


	//----- nvinfo : EIATTR_MIN_STACK_SIZE
	.align		4
.L_236:
        /*054c*/ 	.byte	0x04, 0x12
        /*054e*/ 	.short	(.L_238 - .L_237)
	.align		4
.L_237:
        /*0550*/ 	.word	index@(_ZN7cutlass13device_kernelIN5flash11enable_sm90INS1_16FlashAttnFwdSm90INS1_25CollectiveMainloopFwdSm90ILi2EN4cute5tupleIJNS5_1CILi1EEES8_S8_EEENS6_IJNS7_ILi128EEESA_SA_EEELi128ENS_10bfloat16_tEfNS_4arch4Sm90ELb0ELb1ELb1ELb1ELb1ELb1ELb0ELb1ELb1ELb1ELb0ELb0EEENS1_21CollectiveEpilogueFwdISB_S9_SC_SE_Li256ELb1ELb1ELb0ELb0EEENS1_36VarlenDynamicPersistentTileSchedulerILi128ELi128ELi256ELi128ELb0ELb1ELb1ELb1ELb0ELb1EEEEEEEEEvNT_6ParamsE)
        /*0554*/ 	.word	0x00000000


	//----- nvinfo : EIATTR_MIN_STACK_SIZE
	.align		4
.L_238:
        /*0558*/ 	.byte	0x04, 0x12
        /*055a*/ 	.short	(.L_240 - .L_239)
	.align		4
.L_239:
        /*055c*/ 	.word	index@(_ZN7cutlass13device_kernelIN5flash11enable_sm90INS1_16FlashAttnFwdSm90INS1_25CollectiveMainloopFwdSm90ILi2EN4cute5tupleIJNS5_1CILi1EEES8_S8_EEENS6_IJNS7_ILi128EEESA_SA_EEELi128ENS_10bfloat16_tEfNS_4arch4Sm90ELb1ELb0ELb1ELb0ELb1ELb0ELb0ELb1ELb1ELb1ELb0ELb0EEENS1_21CollectiveEpilogueFwdISB_S9_SC_SE_Li256ELb0ELb1ELb0ELb0EEENS1_30DynamicPersistentTileSchedulerILi256ELi128ELb0ELb1ELb1EEEEEEEEEvNT_6ParamsE)
        /*0560*/ 	.word	0x00000000


	//----- nvinfo : EIATTR_MIN_STACK_SIZE
	.align		4
.L_240:
        /*0564*/ 	.byte	0x04, 0x12
        /*0566*/ 	.short	(.L_242 - .L_241)
	.align		4
.L_241:
        /*0568*/ 	.word	index@(_ZN7cutlass13device_kernelIN5flash11enable_sm90INS1_16FlashAttnFwdSm90INS1_25CollectiveMainloopFwdSm90ILi2EN4cute5tupleIJNS5_1CILi1EEES8_S8_EEENS6_IJNS7_ILi128EEESA_SA_EEELi128ENS_10bfloat16_tEfNS_4arch4Sm90ELb1ELb0ELb1ELb1ELb1ELb0ELb0ELb1ELb1ELb1ELb0ELb0EEENS1_21CollectiveEpilogueFwdISB_S9_SC_SE_Li256ELb1ELb1ELb0ELb0EEENS1_36VarlenDynamicPersistentTileSchedulerILi128ELi128ELi256ELi128ELb0ELb1ELb1ELb1ELb1ELb1EEEEEEEEEvNT_6ParamsE)
        /*056c*/ 	.word	0x00000000


	//----- nvinfo : EIATTR_MIN_STACK_SIZE
	.align		4
.L_242:
        /*0570*/ 	.byte	0x04, 0x12
        /*0572*/ 	.short	(.L_244 - .L_243)
	.align		4
.L_243:
        /*0574*/ 	.word	index@(_ZN7cutlass13device_kernelIN5flash11enable_sm90INS1_16FlashAttnFwdSm90INS1_25CollectiveMainloopFwdSm90ILi2EN4cute5tupleIJNS5_1CILi1EEES8_S8_EEENS6_IJNS7_ILi128EEESA_SA_EEELi128ENS_10bfloat16_tEfNS_4arch4Sm90ELb1ELb0ELb1ELb1ELb1ELb1ELb0ELb1ELb1ELb1ELb0ELb0EEENS1_21CollectiveEpilogueFwdISB_S9_SC_SE_Li256ELb1ELb1ELb0ELb0EEENS1_36VarlenDynamicPersistentTileSchedulerILi128ELi128ELi256ELi128ELb0ELb1ELb1ELb1ELb1ELb1EEEEEEEEEvNT_6ParamsE)
        /*0578*/ 	.word	0x00000000


	//----- nvinfo : EIATTR_MIN_STACK_SIZE
	.align		4
.L_244:
        /*057c*/ 	.byte	0x04, 0x12
        /*057e*/ 	.short	(.L_246 - .L_245)
	.align		4
.L_245:
        /*0580*/ 	.word	index@(_ZN7cutlass13device_kernelIN5flash11enable_sm90INS1_16FlashAttnFwdSm90INS1_25CollectiveMainloopFwdSm90ILi2EN4cute5tupleIJNS5_1CILi1EEES8_S8_EEENS6_IJNS7_ILi192EEENS7_ILi128EEENS7_ILi96EEEEEELi96ENS_10bfloat16_tEfNS_4arch4Sm90ELb0ELb0ELb1ELb0ELb1ELb0ELb0ELb0ELb1ELb1ELb0ELb0EEENS1_21CollectiveEpilogueFwdINS6_IJSA_SC_SB_EEES9_SE_SG_Li384ELb0ELb1ELb0ELb0EEENS1_29StaticPersistentTileSchedulerILb0EEEEEEEEEvNT_6ParamsE)
        /*0584*/ 	.word	0x00000000


	//----- nvinfo : EIATTR_MIN_STACK_SIZE
	.align		4
.L_246:
        /*0588*/ 	.byte	0x04, 0x12
        /*058a*/ 	.short	(.L_248 - .L_247)
	.align		4
.L_247:
        /*058c*/ 	.word	index@(_ZN7cutlass13device_kernelIN5flash11enable_sm90INS1_16FlashAttnFwdSm90INS1_25CollectiveMainloopFwdSm90ILi2EN4cute5tupleIJNS5_1CILi1EEES8_S8_EEENS6_IJNS7_ILi192EEENS7_ILi128EEENS7_ILi96EEEEEELi96ENS_10bfloat16_tEfNS_4arch4Sm90ELb0ELb0ELb1ELb1ELb1ELb0ELb0ELb0ELb1ELb1ELb0ELb0EEENS1_21CollectiveEpilogueFwdINS6_IJSA_SC_SB_EEES9_SE_SG_Li384ELb1ELb1ELb0ELb0EEENS1_36VarlenDynamicPersistentTileSchedulerILi192ELi128ELi384ELi128ELb0ELb1ELb1ELb0ELb1ELb1EEEEEEEEEvNT_6ParamsE)
        /*0590*/ 	.word	0x00000000


	//----- nvinfo : EIATTR_MIN_STACK_SIZE
	.align		4
.L_248:
        /*0594*/ 	.byte	0x04, 0x12
        /*0596*/ 	.short	(.L_250 - .L_249)
	.align		4
.L_249:
        /*0598*/ 	.word	index@(_ZN7cutlass13device_kernelIN5flash11enable_sm90INS1_16FlashAttnFwdSm90INS1_25CollectiveMainloopFwdSm90ILi2EN4cute5tupleIJNS5_1CILi1EEES8_S8_EEENS6_IJNS7_ILi192EEENS7_ILi128EEENS7_ILi96EEEEEELi96ENS_10bfloat16_tEfNS_4arch4Sm90ELb0ELb0ELb1ELb1ELb1ELb1ELb0ELb0ELb1ELb1ELb0ELb0EEENS1_21CollectiveEpilogueFwdINS6_IJSA_SC_SB_EEES9_SE_SG_Li384ELb1ELb1ELb0ELb0EEENS1_36VarlenDynamicPersistentTileSchedulerILi192ELi128ELi384ELi128ELb0ELb1ELb1ELb0ELb1ELb1EEEEEEEEEvNT_6ParamsE)
        /*059c*/ 	.word	0x00000000


	//----- nvinfo : EIATTR_MIN_STACK_SIZE
	.align		4
.L_250:
        /*05a0*/ 	.byte	0x04, 0x12
        /*05a2*/ 	.short	(.L_252 - .L_251)
	.align		4
.L_251:
        /*05a4*/ 	.word	index@(_ZN7cutlass13device_kernelIN5flash11enable_sm90INS1_16FlashAttnFwdSm90INS1_25CollectiveMainloopFwdSm90ILi2EN4cute5tupleIJNS5_1CILi1EEES8_S8_EEENS6_IJNS7_ILi192EEENS7_ILi128EEENS7_ILi96EEEEEELi96ENS_10bfloat16_tEfNS_4arch4Sm90ELb0ELb1ELb1ELb0ELb1ELb0ELb0ELb0ELb1ELb1ELb0ELb0EEENS1_21CollectiveEpilogueFwdINS6_IJSA_SC_SB_EEES9_SE_SG_Li384ELb0ELb1ELb0ELb0EEENS1_30DynamicPersistentTileSchedulerILi384ELi128ELb0ELb1ELb1EEEEEEEEEvNT_6ParamsE)
        /*05a8*/ 	.word	0x00000000


	//----- nvinfo : EIATTR_MIN_STACK_SIZE
	.align		4
.L_252:
        /*05ac*/ 	.byte	0x04, 0x12
        /*05ae*/ 	.short	(.L_254 - .L_253)
	.align		4
.L_253:
        /*05b0*/ 	.word	index@(_ZN7cutlass13device_kernelIN5flash11enable_sm90INS1_16FlashAttnFwdSm90INS1_25CollectiveMainloopFwdSm90ILi2EN4cute5tupleIJNS5_1CILi1EEES8_S8_EEENS6_IJNS7_ILi192EEENS7_ILi128EEENS7_ILi96EEEEEELi96ENS_10bfloat16_tEfNS_4arch4Sm90ELb0ELb1ELb1ELb1ELb1ELb0ELb0ELb0ELb1ELb1ELb0ELb0EEENS1_21CollectiveEpilogueFwdINS6_IJSA_SC_SB_EEES9_SE_SG_Li384ELb1ELb1ELb0ELb0EEENS1_36VarlenDynamicPersistentTileSchedulerILi192ELi128ELi384ELi128ELb0ELb1ELb1ELb1ELb0ELb1EEEEEEEEEvNT_6ParamsE)
        /*05b4*/ 	.word	0x00000000


	//----- nvinfo : EIATTR_MIN_STACK_SIZE
	.align		4
.L_254:
        /*05b8*/ 	.byte	0x04, 0x12
        /*05ba*/ 	.short	(.L_256 - .L_255)
	.align		4
.L_255:
        /*05bc*/ 	.word	index@(_ZN7cutlass13device_kernelIN5flash11enable_sm90INS1_16FlashAttnFwdSm90INS1_25CollectiveMainloopFwdSm90ILi2EN4cute5tupleIJNS5_1CILi1EEES8_S8_EEENS6_IJNS7_ILi192EEENS7_ILi128EEENS7_ILi96EEEEEELi96ENS_10bfloat16_tEfNS_4arch4Sm90ELb0ELb1ELb1ELb1ELb1ELb1ELb0ELb0ELb1ELb1ELb0ELb0EEENS1_21CollectiveEpilogueFwdINS6_IJSA_SC_SB_EEES9_SE_SG_Li384ELb1ELb1ELb0ELb0EEENS1_36VarlenDynamicPersistentTileSchedulerILi192ELi128ELi384ELi128ELb0ELb1ELb1ELb1ELb0ELb1EEEEEEEEEvNT_6ParamsE)
        /*05c0*/ 	.word	0x00000000


	//----- nvinfo : EIATTR_MIN_STACK_SIZE
	.align		4
.L_256:
        /*05c4*/ 	.byte	0x04, 0x12
        /*05c6*/ 	.short	(.L_258 - .L_257)
	.align		4
.L_257:
        /*05c8*/ 	.word	index@(_ZN7cutlass13device_kernelIN5flash11enable_sm90INS1_16FlashAttnFwdSm90INS1_25CollectiveMainloopFwdSm90ILi2EN4cute5tupleIJNS5_1CILi1EEES8_S8_EEENS6_IJNS7_ILi192EEENS7_ILi128EEENS7_ILi96EEEEEELi96ENS_10bfloat16_tEfNS_4arch4Sm90ELb1ELb0ELb1ELb0ELb1ELb0ELb0ELb0ELb1ELb1ELb0ELb0EEENS1_21CollectiveEpilogueFwdINS6_IJSA_SC_SB_EEES9_SE_SG_Li384ELb0ELb1ELb0ELb0EEENS1_30DynamicPersistentTileSchedulerILi384ELi128ELb0ELb1ELb1EEEEEEEEEvNT_6ParamsE)
        /*05cc*/ 	.word	0x00000000


	//----- nvinfo : EIATTR_MIN_STACK_SIZE
	.align		4
.L_258:
        /*05d0*/ 	.byte	0x04, 0x12
        /*05d2*/ 	.short	(.L_260 - .L_259)
	.align		4
.L_259:
        /*05d4*/ 	.word	index@(_ZN7cutlass13device_kernelIN5flash11enable_sm90INS1_16FlashAttnFwdSm90INS1_25CollectiveMainloopFwdSm90ILi2EN4cute5tupleIJNS5_1CILi1EEES8_S8_EEENS6_IJNS7_ILi192EEENS7_ILi128EEENS7_ILi96EEEEEELi96ENS_10bfloat16_tEfNS_4arch4Sm90ELb1ELb0ELb1ELb1ELb1ELb0ELb0ELb0ELb1ELb1ELb0ELb0EEENS1_21CollectiveEpilogueFwdINS6_IJSA_SC_SB_EEES9_SE_SG_Li384ELb1ELb1ELb0ELb0EEENS1_36VarlenDynamicPersistentTileSchedulerILi192ELi128ELi384ELi128ELb0ELb1ELb1ELb1ELb1ELb1EEEEEEEEEvNT_6ParamsE)
        /*05d8*/ 	.word	0x00000000


	//----- nvinfo : EIATTR_MIN_STACK_SIZE
	.align		4
.L_260:
        /*05dc*/ 	.byte	0x04, 0x12
        /*05de*/ 	.short	(.L_262 - .L_261)
	.align		4
.L_261:
        /*05e0*/ 	.word	index@(_ZN7cutlass13device_kernelIN5flash11enable_sm90INS1_16FlashAttnFwdSm90INS1_25CollectiveMainloopFwdSm90ILi2EN4cute5tupleIJNS5_1CILi1EEES8_S8_EEENS6_IJNS7_ILi192EEENS7_ILi128EEENS7_ILi96EEEEEELi96ENS_10bfloat16_tEfNS_4arch4Sm90ELb1ELb0ELb1ELb1ELb1ELb1ELb0ELb0ELb1ELb1ELb0ELb0EEENS1_21CollectiveEpilogueFwdINS6_IJSA_SC_SB_EEES9_SE_SG_Li384ELb1ELb1ELb0ELb0EEENS1_36VarlenDynamicPersistentTileSchedulerILi192ELi128ELi384ELi128ELb0ELb1ELb1ELb1ELb1ELb1EEEEEEEEEvNT_6ParamsE)
        /*05e4*/ 	.word	0x00000000


	//----- nvinfo : EIATTR_MIN_STACK_SIZE
	.align		4
.L_262:
        /*05e8*/ 	.byte	0x04, 0x12
        /*05ea*/ 	.short	(.L_264 - .L_263)
	.align		4
.L_263:
        /*05ec*/ 	.word	index@(_ZN7cutlass13device_kernelIN5flash11enable_sm90INS1_16FlashAttnFwdSm90INS1_25CollectiveMainloopFwdSm90ILi2EN4cute5tupleIJNS5_1CILi1EEES8_S8_EEENS6_IJNS7_ILi192EEENS7_ILi128EEENS7_ILi64EEEEEELi64ENS_10bfloat16_tEfNS_4arch4Sm90ELb0ELb0ELb1ELb0ELb1ELb0ELb0ELb1ELb1ELb1ELb0ELb0EEENS1_21CollectiveEpilogueFwdINS6_IJSA_SC_SB_EEES9_SE_SG_Li384ELb0ELb1ELb0ELb0EEENS1_29StaticPersistentTileSchedulerILb0EEEEEEEEEvNT_6ParamsE)
        /*05f0*/ 	.word	0x00000000


	//----- nvinfo : EIATTR_MIN_STACK_SIZE
	.align		4
.L_264:
        /*05f4*/ 	.byte	0x04, 0x12
        /*05f6*/ 	.short	(.L_266 - .L_265)
	.align		4
.L_265:
        /*05f8*/ 	.word	index@(_ZN7cutlass13device_kernelIN5flash11enable_sm90INS1_16FlashAttnFwdSm90INS1_25CollectiveMainloopFwdSm90ILi2EN4cute5tupleIJNS5_1CILi1EEES8_S8_EEENS6_IJNS7_ILi192EEENS7_ILi128EEENS7_ILi64EEEEEELi64ENS_10bfloat16_tEfNS_4arch4Sm90ELb0ELb0ELb1ELb1ELb1ELb0ELb0ELb1ELb1ELb1ELb0ELb0EEENS1_21CollectiveEpilogueFwdINS6_IJSA_SC_SB_EEES9_SE_SG_Li384ELb1ELb1ELb0ELb0EEENS1_36VarlenDynamicPersistentTileSchedulerILi192ELi128ELi384ELi128ELb0ELb1ELb1ELb0ELb1ELb1EEEEEEEEEvNT_6ParamsE)
        /*05fc*/ 	.word	0x00000000


	//----- nvinfo : EIATTR_MIN_STACK_SIZE
	.align		4
.L_266:
        /*0600*/ 	.byte	0x04, 0x12
        /*0602*/ 	.short	(.L_268 - .L_267)
	.align		4
.L_267:
        /*0604*/ 	.word	index@(_ZN7cutlass13device_kernelIN5flash11enable_sm90INS1_16FlashAttnFwdSm90INS1_25CollectiveMainloopFwdSm90ILi2EN4cute5tupleIJNS5_1CILi1EEES8_S8_EEENS6_IJNS7_ILi192EEENS7_ILi128EEENS7_ILi64EEEEEELi64ENS_10bfloat16_tEfNS_4arch4Sm90ELb0ELb0ELb1ELb1ELb1ELb1ELb0ELb1ELb1ELb1ELb0ELb0EEENS1_21CollectiveEpilogueFwdINS6_IJSA_SC_SB_EEES9_SE_SG_Li384ELb1ELb1ELb0ELb0EEENS1_36VarlenDynamicPersistentTileSchedulerILi192ELi128ELi384ELi128ELb0ELb1ELb1ELb0ELb1ELb1EEEEEEEEEvNT_6ParamsE)
        /*0608*/ 	.word	0x00000000


	//----- nvinfo : EIATTR_MIN_STACK_SIZE
	.align		4
.L_268:
        /*060c*/ 	.byte	0x04, 0x12
        /*060e*/ 	.short	(.L_270 - .L_269)
	.align		4
.L_269:
        /*0610*/ 	.word	index@(_ZN7cutlass13device_kernelIN5flash11enable_sm90INS1_16FlashAttnFwdSm90INS1_25CollectiveMainloopFwdSm90ILi2EN4cute5tupleIJNS5_1CILi1EEES8_S8_EEENS6_IJNS7_ILi192EEENS7_ILi128EEENS7_ILi64EEEEEELi64ENS_10bfloat16_tEfNS_4arch4Sm90ELb0ELb1ELb1ELb0ELb1ELb0ELb0ELb1ELb1ELb1ELb0ELb0EEENS1_21CollectiveEpilogueFwdINS6_IJSA_SC_SB_EEES9_SE_SG_Li384ELb0ELb1ELb0ELb0EEENS1_30DynamicPersistentTileSchedulerILi384ELi128ELb0ELb1ELb1EEEEEEEEEvNT_6ParamsE)
        /*0614*/ 	.word	0x00000000


	//----- nvinfo : EIATTR_MIN_STACK_SIZE
	.align		4
.L_270:
        /*0618*/ 	.byte	0x04, 0x12
        /*061a*/ 	.short	(.L_272 - .L_271)
	.align		4
.L_271:
        /*061c*/ 	.word	index@(_ZN7cutlass13device_kernelIN5flash11enable_sm90INS1_16FlashAttnFwdSm90INS1_25CollectiveMainloopFwdSm90ILi2EN4cute5tupleIJNS5_1CILi1EEES8_S8_EEENS6_IJNS7_ILi192EEENS7_ILi128EEENS7_ILi64EEEEEELi64ENS_10bfloat16_tEfNS_4arch4Sm90ELb0ELb1ELb1ELb1ELb1ELb0ELb0ELb1ELb1ELb1ELb0ELb0EEENS1_21CollectiveEpilogueFwdINS6_IJSA_SC_SB_EEES9_SE_SG_Li384ELb1ELb1ELb0ELb0EEENS1_36VarlenDynamicPersistentTileSchedulerILi192ELi128ELi384ELi128ELb0ELb1ELb1ELb1ELb0ELb1EEEEEEEEEvNT_6ParamsE)
        /*0620*/ 	.word	0x00000000


	//----- nvinfo : EIATTR_MIN_STACK_SIZE
	.align		4
.L_272:
        /*0624*/ 	.byte	0x04, 0x12
        /*0626*/ 	.short	(.L_274 - .L_273)
	.align		4
.L_273:
        /*0628*/ 	.word	index@(_ZN7cutlass13device_kernelIN5flash11enable_sm90INS1_16FlashAttnFwdSm90INS1_25CollectiveMainloopFwdSm90ILi2EN4cute5tupleIJNS5_1CILi1EEES8_S8_EEENS6_IJNS7_ILi192EEENS7_ILi128EEENS7_ILi64EEEEEELi64ENS_10bfloat16_tEfNS_4arch4Sm90ELb0ELb1ELb1ELb1ELb1ELb1ELb0ELb1ELb1ELb1ELb0ELb0EEENS1_21CollectiveEpilogueFwdINS6_IJSA_SC_SB_EEES9_SE_SG_Li384ELb1ELb1ELb0ELb0EEENS1_36VarlenDynamicPersistentTileSchedulerILi192ELi128ELi384ELi128ELb0ELb1ELb1ELb1ELb0ELb1EEEEEEEEEvNT_6ParamsE)
        /*062c*/ 	.word	0x00000000


	//----- nvinfo : EIATTR_MIN_STACK_SIZE
	.align		4
.L_274:
        /*0630*/ 	.byte	0x04, 0x12
        /*0632*/ 	.short	(.L_276 - .L_275)
	.align		4
.L_275:
        /*0634*/ 	.word	index@(_ZN7cutlass13device_kernelIN5flash11enable_sm90INS1_16FlashAttnFwdSm90INS1_25CollectiveMainloopFwdSm90ILi2EN4cute5tupleIJNS5_1CILi1EEES8_S8_EEENS6_IJNS7_ILi192EEENS7_ILi128EEENS7_ILi64EEEEEELi64ENS_10bfloat16_tEfNS_4arch4Sm90ELb1ELb0ELb1ELb0ELb1ELb0ELb0ELb1ELb1ELb1ELb0ELb0EEENS1_21CollectiveEpilogueFwdINS6_IJSA_SC_SB_EEES9_SE_SG_Li384ELb0ELb1ELb0ELb0EEENS1_30DynamicPersistentTileSchedulerILi384ELi128ELb0ELb1ELb1EEEEEEEEEvNT_6ParamsE)
        /*0638*/ 	.word	0x00000000


	//----- nvinfo : EIATTR_MIN_STACK_SIZE
	.align		4
.L_276:
        /*063c*/ 	.byte	0x04, 0x12
        /*063e*/ 	.short	(.L_278 - .L_277)
	.align		4
.L_277:
        /*0640*/ 	.word	index@(_ZN7cutlass13device_kernelIN5flash11enable_sm90INS1_16FlashAttnFwdSm90INS1_25CollectiveMainloopFwdSm90ILi2EN4cute5tupleIJNS5_1CILi1EEES8_S8_EEENS6_IJNS7_ILi192EEENS7_ILi128EEENS7_ILi64EEEEEELi64ENS_10bfloat16_tEfNS_4arch4Sm90ELb1ELb0ELb1ELb1ELb1ELb0ELb0ELb1ELb1ELb1ELb0ELb0EEENS1_21CollectiveEpilogueFwdINS6_IJSA_SC_SB_EEES9_SE_SG_Li384ELb1ELb1ELb0ELb0EEENS1_36VarlenDynamicPersistentTileSchedulerILi192ELi128ELi384ELi128ELb0ELb1ELb1ELb1ELb1ELb1EEEEEEEEEvNT_6ParamsE)
        /*0644*/ 	.word	0x00000000


	//----- nvinfo : EIATTR_MIN_STACK_SIZE
	.align		4
.L_278:
        /*0648*/ 	.byte	0x04, 0x12
        /*064a*/ 	.short	(.L_280 - .L_279)
	.align		4
.L_279:
        /*064c*/ 	.word	index@(_ZN7cutlass13device_kernelIN5flash11enable_sm90INS1_16FlashAttnFwdSm90INS1_25CollectiveMainloopFwdSm90ILi2EN4cute5tupleIJNS5_1CILi1EEES8_S8_EEENS6_IJNS7_ILi192EEENS7_ILi128EEENS7_ILi64EEEEEELi64ENS_10bfloat16_tEfNS_4arch4Sm90ELb1ELb0ELb1ELb1ELb1ELb1ELb0ELb1ELb1ELb1ELb0ELb0EEENS1_21CollectiveEpilogueFwdINS6_IJSA_SC_SB_EEES9_SE_SG_Li384ELb1ELb1ELb0ELb0EEENS1_36VarlenDynamicPersistentTileSchedulerILi192ELi128ELi384ELi128ELb0ELb1ELb1ELb1ELb1ELb1EEEEEEEEEvNT_6ParamsE)
        /*0650*/ 	.word	0x00000000
.L_280:


//--------------------- .nv.compat                --------------------------
	.section	.nv.compat,"",@"SHT_CUDA_COMPAT_INFO"
	.align	4
        /*0000*/ 	.byte	0x02, 0x09, 0x01, 0x00, 0x02, 0x02, 0x01, 0x00, 0x02, 0x05, 0x05, 0x00, 0x03, 0x07, 0x01, 0x01
        /*0010*/ 	.byte	0x02, 0x03, 0x00, 0x00, 0x02, 0x06, 0x01, 0x00, 0x04, 0x0b, 0x08, 0x00, 0x00, 0x00, 0x00, 0x00
        /*0020*/ 	.byte	0x00, 0x00, 0x00, 0x00


//--------------------- .nv.info._ZN7cutlass13device_kernelIN5flash11enable_sm90INS1_16FlashAttnFwdSm90INS1_25CollectiveMainloopFwdSm90ILi2EN4cute5tupleIJNS5_1CILi1EEES8_S8_EEENS6_IJNS7_ILi128EEENS7_ILi80EEENS7_ILi256EEEEEELi256ENS_10bfloat16_tEfNS_4arch4Sm90ELb0ELb0ELb1ELb0ELb1ELb0ELb0ELb1ELb1ELb1ELb0ELb0EEENS1_21CollectiveEpilogueFwdINS6_IJSA_SC_SB_EEES9_SE_SG_Li256ELb0ELb1ELb0ELb0EEENS1_29StaticPersistentTileSchedulerILb0EEEEEEEEEvNT_6ParamsE --------------------------
	.section	.nv.info._ZN7cutlass13device_kernelIN5flash11enable_sm90INS1_16FlashAttnFwdSm90INS1_25CollectiveMainloopFwdSm90ILi2EN4cute5tupleIJNS5_1CILi1EEES8_S8_EEENS6_IJNS7_ILi128EEENS7_ILi80EEENS7_ILi256EEEEEELi256ENS_10bfloat16_tEfNS_4arch4Sm90ELb0ELb0ELb1ELb0ELb1ELb0ELb0ELb1ELb1ELb1ELb0ELb0EEENS1_21CollectiveEpilogueFwdINS6_IJSA_SC_SB_EEES9_SE_SG_Li256ELb0ELb1ELb0ELb0EEENS1_29StaticPersistentTileSchedulerILb0EEEEEEEEEvNT_6ParamsE,"",@"SHT_CUDA_INFO"
	.sectionflags	@""
	.align	4


	//----- nvinfo : EIATTR_CUDA_API_VERSION
	.align		4
        /*0000*/ 	.byte	0x04, 0x37
        /*0002*/ 	.short	(.L_282 - .L_281)
.L_281:
        /*0004*/ 	.word	0x00000082


	//----- nvinfo : EIATTR_KPARAM_INFO
	.align		4
.L_282:
        /*0008*/ 	.byte	0x04, 0x17
        /*000a*/ 	.short	(.L_284 - .L_283)
.L_283:
        /*000c*/ 	.word	0x00000000
        /*0010*/ 	.short	0x0000
        /*0012*/ 	.short	0x0000
        /*0014*/ 	.byte	0x00, 0xf0, 0x01, 0x28


	//----- nvinfo : EIATTR_SPARSE_MMA_MASK
	.align		4
.L_284:
        /*0018*/ 	.byte	0x03, 0x50
        /*001a*/ 	.short	0x0000


	//----- nvinfo : EIATTR_MAXREG_COUNT
	.align		4
        /*001c*/ 	.byte	0x03, 0x1b
        /*001e*/ 	.short	0x00a8


	//----- nvinfo : EIATTR_MERCURY_ISA_VERSION
	.align		4
        /*0020*/ 	.byte	0x03, 0x5f
        /*0022*/ 	.short	0x0101


	//----- nvinfo : EIATTR_VRC_CTA_INIT_COUNT
	.align		4
        /*0024*/ 	.byte	0x02, 0x4a
	.zero		1
	.zero		1


	//----- nvinfo : EIATTR_EXIT_INSTR_OFFSETS
	.align		4
        /*0028*/ 	.byte	0x04, 0x1c
        /*002a*/ 	.short	(.L_286 - .L_285)


	//   ....[0]....
.L_285:
        /*002c*/ 	.word	0x00000010


	//----- nvinfo : EIATTR_MAX_THREADS
	.align		4
.L_286:
        /*0030*/ 	.byte	0x04, 0x05
        /*0032*/ 	.short	(.L_288 - .L_287)
.L_287:
        /*0034*/ 	.word	0x00000180
        /*0038*/ 	.word	0x00000001
        /*003c*/ 	.word	0x00000001


	//----- nvinfo : EIATTR_CBANK_PARAM_SIZE
	.align		4
.L_288:
        /*0040*/ 	.byte	0x03, 0x19
        /*0042*/ 	.short	0x0a00


	//----- nvinfo : EIATTR_PARAM_CBANK
	.align		4
        /*0044*/ 	.byte	0x04, 0x0a
        /*0046*/ 	.short	(.L_290 - .L_289)
	.align		4
.L_289:
        /*0048*/ 	.word	index@(.nv.constant0._ZN7cutlass13device_kernelIN5flash11enable_sm90INS1_16FlashAttnFwdSm90INS1_25CollectiveMainloopFwdSm90ILi2EN4cute5tupleIJNS5_1CILi1EEES8_S8_EEENS6_IJNS7_ILi128EEENS7_ILi80EEENS7_ILi256EEEEEELi256ENS_10bfloat16_tEfNS_4arch4Sm90ELb0ELb0ELb1ELb0ELb1ELb0ELb0ELb1ELb1ELb1ELb0ELb0EEENS1_21CollectiveEpilogueFwdINS6_IJSA_SC_SB_EEES9_SE_SG_Li256ELb0ELb1ELb0ELb0EEENS1_29StaticPersistentTileSchedulerILb0EEEEEEEEEvNT_6ParamsE)
        /*004c*/ 	.short	0x0380
        /*004e*/ 	.short	0x0a00


	//----- nvinfo : EIATTR_SW_WAR
	.align		4
.L_290:
        /*0050*/ 	.byte	0x04, 0x36
        /*0052*/ 	.short	(.L_292 - .L_291)
.L_291:
        /*0054*/ 	.word	0x00000008
.L_292:


//--------------------- .nv.info._ZN7cutlass13device_kernelIN5flash11enable_sm90INS1_16FlashAttnFwdSm90INS1_25CollectiveMainloopFwdSm90ILi2EN4cute5tupleIJNS5_1CILi1EEES8_S8_EEENS6_IJNS7_ILi128EEENS7_ILi80EEENS7_ILi256EEEEEELi256ENS_10bfloat16_tEfNS_4arch4Sm90ELb0ELb0ELb1ELb1ELb1ELb0ELb0ELb1ELb1ELb1ELb0ELb0EEENS1_21CollectiveEpilogueFwdINS6_IJSA_SC_SB_EEES9_SE_SG_Li256ELb1ELb1ELb0ELb0EEENS1_36VarlenDynamicPersistentTileSchedulerILi128ELi80ELi256ELi128ELb0ELb1ELb1ELb0ELb1ELb1EEEEEEEEEvNT_6ParamsE --------------------------
	.section	.nv.info._ZN7cutlass13device_kernelIN5flash11enable_sm90INS1_16FlashAttnFwdSm90INS1_25CollectiveMainloopFwdSm90ILi2EN4cute5tupleIJNS5_1CILi1EEES8_S8_EEENS6_IJNS7_ILi128EEENS7_ILi80EEENS7_ILi256EEEEEELi256ENS_10bfloat16_tEfNS_4arch4Sm90ELb0ELb0ELb1ELb1ELb1ELb0ELb0ELb1ELb1ELb1ELb0ELb0EEENS1_21CollectiveEpilogueFwdINS6_IJSA_SC_SB_EEES9_SE_SG_Li256ELb1ELb1ELb0ELb0EEENS1_36VarlenDynamicPersistentTileSchedulerILi128ELi80ELi256ELi128ELb0ELb1ELb1ELb0ELb1ELb1EEEEEEEEEvNT_6ParamsE,"",@"SHT_CUDA_INFO"
	.sectionflags	@""
	.align	4


	//----- nvinfo : EIATTR_CUDA_API_VERSION
	.align		4
        /*0000*/ 	.byte	0x04, 0x37
        /*0002*/ 	.short	(.L_294 - .L_293)
.L_293:
        /*0004*/ 	.word	0x00000082


	//----- nvinfo : EIATTR_KPARAM_INFO
	.align		4
.L_294:
        /*0008*/ 	.byte	0x04, 0x17
        /*000a*/ 	.short	(.L_296 - .L_295)
.L_295:
        /*000c*/ 	.word	0x00000000
        /*0010*/ 	.short	0x0000
        /*0012*/ 	.short	0x0000
        /*0014*/ 	.byte	0x00, 0xf0, 0x01, 0x2a


	//----- nvinfo : EIATTR_SPARSE_MMA_MASK
	.align		4
.L_296:
        /*0018*/ 	.byte	0x03, 0x50
        /*001a*/ 	.short	0x0000


	//----- nvinfo : EIATTR_MAXREG_COUNT
	.align		4
        /*001c*/ 	.byte	0x03, 0x1b
        /*001e*/ 	.short	0x00a8


	//----- nvinfo : EIATTR_MERCURY_ISA_VERSION
	.align		4
        /*0020*/ 	.byte	0x03, 0x5f
        /*0022*/ 	.short	0x0101


	//----- nvinfo : EIATTR_VRC_CTA_INIT_COUNT
	.align		4
        /*0024*/ 	.byte	0x02, 0x4a
	.zero		1
	.zero		1


	//----- nvinfo : EIATTR_EXIT_INSTR_OFFSETS
	.align		4
        /*0028*/ 	.byte	0x04, 0x1c
        /*002a*/ 	.short	(.L_298 - .L_297)


	//   ....[0]....
.L_297:
        /*002c*/ 	.word	0x00000010


	//----- nvinfo : EIATTR_MAX_THREADS
	.align		4
.L_298:
        /*0030*/ 	.byte	0x04, 0x05
        /*0032*/ 	.short	(.L_300 - .L_299)
.L_299:
        /*0034*/ 	.word	0x00000180
        /*0038*/ 	.word	0x00000001
        /*003c*/ 	.word	0x00000001


	//----- nvinfo : EIATTR_CBANK_PARAM_SIZE
	.align		4
.L_300:
        /*0040*/ 	.byte	0x03, 0x19
        /*0042*/ 	.short	0x0a80


	//----- nvinfo : EIATTR_PARAM_CBANK
	.align		4
        /*0044*/ 	.byte	0x04, 0x0a
        /*0046*/ 	.short	(.L_302 - .L_301)
	.align		4
.L_301:
        /*0048*/ 	.word	index@(.nv.constant0._ZN7cutlass13device_kernelIN5flash11enable_sm90INS1_16FlashAttnFwdSm90INS1_25CollectiveMainloopFwdSm90ILi2EN4cute5tupleIJNS5_1CILi1EEES8_S8_EEENS6_IJNS7_ILi128EEENS7_ILi80EEENS7_ILi256EEEEEELi256ENS_10bfloat16_tEfNS_4arch4Sm90ELb0ELb0ELb1ELb1ELb1ELb0ELb0ELb1ELb1ELb1ELb0ELb0EEENS1_21CollectiveEpilogueFwdINS6_IJSA_SC_SB_EEES9_SE_SG_Li256ELb1ELb1ELb0ELb0EEENS1_36VarlenDynamicPersistentTileSchedulerILi128ELi80ELi256ELi128ELb0ELb1ELb1ELb0ELb1ELb1EEEEEEEEEvNT_6ParamsE)
        /*004c*/ 	.short	0x0380
        /*004e*/ 	.short	0x0a80


	//----- nvinfo : EIATTR_SW_WAR
	.align		4
.L_302:
        /*0050*/ 	.byte	0x04, 0x36
        /*0052*/ 	.short	(.L_304 - .L_303)
.L_303:
        /*0054*/ 	.word	0x00000008
.L_304:


//--------------------- .nv.info._ZN7cutlass13device_kernelIN5flash11enable_sm90INS1_16FlashAttnFwdSm90INS1_25CollectiveMainloopFwdSm90ILi2EN4cute5tupleIJNS5_1CILi1EEES8_S8_EEENS6_IJNS7_ILi128EEENS7_ILi80EEENS7_ILi256EEEEEELi256ENS_10bfloat16_tEfNS_4arch4Sm90ELb0ELb0ELb1ELb1ELb1ELb1ELb0ELb1ELb1ELb1ELb0ELb0EEENS1_21CollectiveEpilogueFwdINS6_IJSA_SC_SB_EEES9_SE_SG_Li256ELb1ELb1ELb0ELb0EEENS1_36VarlenDynamicPersistentTileSchedulerILi128ELi80ELi256ELi128ELb0ELb1ELb1ELb0ELb1ELb1EEEEEEEEEvNT_6ParamsE --------------------------
	.section	.nv.info._ZN7cutlass13device_kernelIN5flash11enable_sm90INS1_16FlashAttnFwdSm90INS1_25CollectiveMainloopFwdSm90ILi2EN4cute5tupleIJNS5_1CILi1EEES8_S8_EEENS6_IJNS7_ILi128EEENS7_ILi80EEENS7_ILi256EEEEEELi256ENS_10bfloat16_tEfNS_4arch4Sm90ELb0ELb0ELb1ELb1ELb1ELb1ELb0ELb1ELb1ELb1ELb0ELb0EEENS1_21CollectiveEpilogueFwdINS6_IJSA_SC_SB_EEES9_SE_SG_Li256ELb1ELb1ELb0ELb0EEENS1_36VarlenDynamicPersistentTileSchedulerILi128ELi80ELi256ELi128ELb0ELb1ELb1ELb0ELb1ELb1EEEEEEEEEvNT_6ParamsE,"",@"SHT_CUDA_INFO"
	.sectionflags	@""
	.align	4


	//----- nvinfo : EIATTR_CUDA_API_VERSION
	.align		4
        /*0000*/ 	.byte	0x04, 0x37
        /*0002*/ 	.short	(.L_306 - .L_305)
.L_305:
        /*0004*/ 	.word	0x00000082


	//----- nvinfo : EIATTR_KPARAM_INFO
	.align		4
.L_306:
        /*0008*/ 	.byte	0x04, 0x17
        /*000a*/ 	.short	(.L_308 - .L_307)
.L_307:
        /*000c*/ 	.word	0x00000000
        /*0010*/ 	.short	0x0000
        /*0012*/ 	.short	0x0000
        /*0014*/ 	.byte	0x00, 0xf0, 0x01, 0x2a


	//----- nvinfo : EIATTR_SPARSE_MMA_MASK
	.align		4
.L_308:
        /*0018*/ 	.byte	0x03, 0x50
        /*001a*/ 	.short	0x0000


	//----- nvinfo : EIATTR_MAXREG_COUNT
	.align		4
        /*001c*/ 	.byte	0x03, 0x1b
        /*001e*/ 	.short	0x00a8


	//----- nvinfo : EIATTR_MERCURY_ISA_VERSION
	.align		4
        /*0020*/ 	.byte	0x03, 0x5f
        /*0022*/ 	.short	0x0101


	//----- nvinfo : EIATTR_VRC_CTA_INIT_COUNT
	.align		4
        /*0024*/ 	.byte	0x02, 0x4a
	.zero		1
	.zero		1


	//----- nvinfo : EIATTR_EXIT_INSTR_OFFSETS
	.align		4
        /*0028*/ 	.byte	0x04, 0x1c
        /*002a*/ 	.short	(.L_310 - .L_309)


	//   ....[0]....
.L_309:
        /*002c*/ 	.word	0x00000010


	//----- nvinfo : EIATTR_MAX_THREADS
	.align		4
.L_310:
        /*0030*/ 	.byte	0x04, 0x05
        /*0032*/ 	.short	(.L_312 - .L_311)
.L_311:
        /*0034*/ 	.word	0x00000180
        /*0038*/ 	.word	0x00000001
        /*003c*/ 	.word	0x00000001


	//----- nvinfo : EIATTR_CBANK_PARAM_SIZE
	.align		4
.L_312:
        /*0040*/ 	.byte	0x03, 0x19
        /*0042*/ 	.short	0x0a80


	//----- nvinfo : EIATTR_PARAM_CBANK
	.align		4
        /*0044*/ 	.byte	0x04, 0x0a
        /*0046*/ 	.short	(.L_314 - .L_313)
	.align		4
.L_313:
        /*0048*/ 	.word	index@(.nv.constant0._ZN7cutlass13device_kernelIN5flash11enable_sm90INS1_16FlashAttnFwdSm90INS1_25CollectiveMainloopFwdSm90ILi2EN4cute5tupleIJNS5_1CILi1EEES8_S8_EEENS6_IJNS7_ILi128EEENS7_ILi80EEENS7_ILi256EEEEEELi256ENS_10bfloat16_tEfNS_4arch4Sm90ELb0ELb0ELb1ELb1ELb1ELb1ELb0ELb1ELb1ELb1ELb0ELb0EEENS1_21CollectiveEpilogueFwdINS6_IJSA_SC_SB_EEES9_SE_SG_Li256ELb1ELb1ELb0ELb0EEENS1_36VarlenDynamicPersistentTileSchedulerILi128ELi80ELi256ELi128ELb0ELb1ELb1ELb0ELb1ELb1EEEEEEEEEvNT_6ParamsE)
        /*004c*/ 	.short	0x0380
        /*004e*/ 	.short	0x0a80


	//----- nvinfo : EIATTR_SW_WAR
	.align		4
.L_314:
        /*0050*/ 	.byte	0x04, 0x36
        /*0052*/ 	.short	(.L_316 - .L_315)
.L_315:
        /*0054*/ 	.word	0x00000008
.L_316:


//--------------------- .nv.info._ZN7cutlass13device_kernelIN5flash11enable_sm90INS1_16FlashAttnFwdSm90INS1_25CollectiveMainloopFwdSm90ILi2EN4cute5tupleIJNS5_1CILi1EEES8_S8_EEENS6_IJNS7_ILi128EEENS7_ILi64EEENS7_ILi256EEEEEELi256ENS_10bfloat16_tEfNS_4arch4Sm90ELb0ELb1ELb1ELb0ELb1ELb0ELb0ELb1ELb1ELb1ELb0ELb0EEENS1_21CollectiveEpilogueFwdINS6_IJSA_SC_SB_EEES9_SE_SG_Li256ELb0ELb1ELb0ELb0EEENS1_30DynamicPersistentTileSchedulerILi256ELi128ELb0ELb1ELb1EEEEEEEEEvNT_6ParamsE --------------------------
	.section	.nv.info._ZN7cutlass13device_kernelIN5flash11enable_sm90INS1_16FlashAttnFwdSm90INS1_25CollectiveMainloopFwdSm90ILi2EN4cute5tupleIJNS5_1CILi1EEES8_S8_EEENS6_IJNS7_ILi128EEENS7_ILi64EEENS7_ILi256EEEEEELi256ENS_10bfloat16_tEfNS_4arch4Sm90ELb0ELb1ELb1ELb0ELb1ELb0ELb0ELb1ELb1ELb1ELb0ELb0EEENS1_21CollectiveEpilogueFwdINS6_IJSA_SC_SB_EEES9_SE_SG_Li256ELb0ELb1ELb0ELb0EEENS1_30DynamicPersistentTileSchedulerILi256ELi128ELb0ELb1ELb1EEEEEEEEEvNT_6ParamsE,"",@"SHT_CUDA_INFO"
	.sectionflags	@""
	.align	4


	//----- nvinfo : EIATTR_CUDA_API_VERSION
	.align		4
        /*0000*/ 	.byte	0x04, 0x37
        /*0002*/ 	.short	(.L_318 - .L_317)
.L_317:
        /*0004*/ 	.word	0x00000082


	//----- nvinfo : EIATTR_KPARAM_INFO
	.align		4
.L_318:
        /*0008*/ 	.byte	0x04, 0x17
        /*000a*/ 	.short	(.L_320 - .L_319)
.L_319:
        /*000c*/ 	.word	0x00000000
        /*0010*/ 	.short	0x0000
        /*0012*/ 	.short	0x0000
        /*0014*/ 	.byte	0x00, 0xf0, 0x01, 0x2a


	//----- nvinfo : EIATTR_SPARSE_MMA_MASK
	.align		4
.L_320:
        /*0018*/ 	.byte	0x03, 0x50
        /*001a*/ 	.short	0x0000


	//----- nvinfo : EIATTR_MAXREG_COUNT
	.align		4
        /*001c*/ 	.byte	0x03, 0x1b
        /*001e*/ 	.short	0x00a8


	//----- nvinfo : EIATTR_MERCURY_ISA_VERSION
	.align		4
        /*0020*/ 	.byte	0x03, 0x5f
        /*0022*/ 	.short	0x0101


	//----- nvinfo : EIATTR_VRC_CTA_INIT_COUNT
	.align		4
        /*0024*/ 	.byte	0x02, 0x4a
	.zero		1
	.zero		1


	//----- nvinfo : EIATTR_EXIT_INSTR_OFFSETS
	.align		4
        /*0028*/ 	.byte	0x04, 0x1c
        /*002a*/ 	.short	(.L_322 - .L_321)


	//   ....[0]....
.L_321:
        /*002c*/ 	.word	0x00000010


	//----- nvinfo : EIATTR_MAX_THREADS
	.align		4
.L_322:
        /*0030*/ 	.byte	0x04, 0x05
        /*0032*/ 	.short	(.L_324 - .L_323)
.L_323:
        /*0034*/ 	.word	0x00000180
        /*0038*/ 	.word	0x00000001
        /*003c*/ 	.word	0x00000001


	//----- nvinfo : EIATTR_CBANK_PARAM_SIZE
	.align		4
.L_324:
        /*0040*/ 	.byte	0x03, 0x19
        /*0042*/ 	.short	0x0a80


	//----- nvinfo : EIATTR_PARAM_CBANK
	.align		4
        /*0044*/ 	.byte	0x04, 0x0a
        /*0046*/ 	.short	(.L_326 - .L_325)
	.align		4
.L_325:
        /*0048*/ 	.word	index@(.nv.constant0._ZN7cutlass13device_kernelIN5flash11enable_sm90INS1_16FlashAttnFwdSm90INS1_25CollectiveMainloopFwdSm90ILi2EN4cute5tupleIJNS5_1CILi1EEES8_S8_EEENS6_IJNS7_ILi128EEENS7_ILi64EEENS7_ILi256EEEEEELi256ENS_10bfloat16_tEfNS_4arch4Sm90ELb0ELb1ELb1ELb0ELb1ELb0ELb0ELb1ELb1ELb1ELb0ELb0EEENS1_21CollectiveEpilogueFwdINS6_IJSA_SC_SB_EEES9_SE_SG_Li256ELb0ELb1ELb0ELb0EEENS1_30DynamicPersistentTileSchedulerILi256ELi128ELb0ELb1ELb1EEEEEEEEEvNT_6ParamsE)
        /*004c*/ 	.short	0x0380
        /*004e*/ 	.short	0x0a80


	//----- nvinfo : EIATTR_SW_WAR
	.align		4
.L_326:
        /*0050*/ 	.byte	0x04, 0x36
        /*0052*/ 	.short	(.L_328 - .L_327)
.L_327:
        /*0054*/ 	.word	0x00000008
.L_328:


//--------------------- .nv.info._ZN7cutlass13device_kernelIN5flash11enable_sm90INS1_16FlashAttnFwdSm90INS1_25CollectiveMainloopFwdSm90ILi2EN4cute5tupleIJNS5_1CILi1EEES8_S8_EEENS6_IJNS7_ILi128EEENS7_ILi64EEENS7_ILi256EEEEEELi256ENS_10bfloat16_tEfNS_4arch4Sm90ELb0ELb1ELb1ELb1ELb1ELb0ELb0ELb1ELb1ELb1ELb0ELb0EEENS1_21CollectiveEpilogueFwdINS6_IJSA_SC_SB_EEES9_SE_SG_Li256ELb1ELb1ELb0ELb0EEENS1_36VarlenDynamicPersistentTileSchedulerILi128ELi64ELi256ELi128ELb0ELb1ELb1ELb1ELb0ELb1EEEEEEEEEvNT_6ParamsE --------------------------
	.section	.nv.info._ZN7cutlass13device_kernelIN5flash11enable_sm90INS1_16FlashAttnFwdSm90INS1_25CollectiveMainloopFwdSm90ILi2EN4cute5tupleIJNS5_1CILi1EEES8_S8_EEENS6_IJNS7_ILi128EEENS7_ILi64EEENS7_ILi256EEEEEELi256ENS_10bfloat16_tEfNS_4arch4Sm90ELb0ELb1ELb1ELb1ELb1ELb0ELb0ELb1ELb1ELb1ELb0ELb0EEENS1_21CollectiveEpilogueFwdINS6_IJSA_SC_SB_EEES9_SE_SG_Li256ELb1ELb1ELb0ELb0EEENS1_36VarlenDynamicPersistentTileSchedulerILi128ELi64ELi256ELi128ELb0ELb1ELb1ELb1ELb0ELb1EEEEEEEEEvNT_6ParamsE,"",@"SHT_CUDA_INFO"
	.sectionflags	@""
	.align	4


	//----- nvinfo : EIATTR_CUDA_API_VERSION
	.align		4
        /*0000*/ 	.byte	0x04, 0x37
        /*0002*/ 	.short	(.L_330 - .L_329)
.L_329:
        /*0004*/ 	.word	0x00000082


	//----- nvinfo : EIATTR_KPARAM_INFO
	.align		4
.L_330:
        /*0008*/ 	.byte	0x04, 0x17
        /*000a*/ 	.short	(.L_332 - .L_331)
.L_331:
        /*000c*/ 	.word	0x00000000
        /*0010*/ 	.short	0x0000
        /*0012*/ 	.short	0x0000
        /*0014*/ 	.byte	0x00, 0xf0, 0x01, 0x2a


	//----- nvinfo : EIATTR_SPARSE_MMA_MASK
	.align		4
.L_332:
        /*0018*/ 	.byte	0x03, 0x50
        /*001a*/ 	.short	0x0000


	//----- nvinfo : EIATTR_MAXREG_COUNT
	.align		4
        /*001c*/ 	.byte	0x03, 0x1b
        /*001e*/ 	.short	0x00a8


	//----- nvinfo : EIATTR_MERCURY_ISA_VERSION
	.align		4
        /*0020*/ 	.byte	0x03, 0x5f
        /*0022*/ 	.short	0x0101


	//----- nvinfo : EIATTR_VRC_CTA_INIT_COUNT
	.align		4
        /*0024*/ 	.byte	0x02, 0x4a
	.zero		1
	.zero		1


	//----- nvinfo : EIATTR_EXIT_INSTR_OFFSETS
	.align		4
        /*0028*/ 	.byte	0x04, 0x1c
        /*002a*/ 	.short	(.L_334 - .L_333)


	//   ....[0]....
.L_333:
        /*002c*/ 	.word	0x00000010


	//----- nvinfo : EIATTR_MAX_THREADS
	.align		4
.L_334:
        /*0030*/ 	.byte	0x04, 0x05
        /*0032*/ 	.short	(.L_336 - .L_335)
.L_335:
        /*0034*/ 	.word	0x00000180
        /*0038*/ 	.word	0x00000001
        /*003c*/ 	.word	0x00000001


	//----- nvinfo : EIATTR_CBANK_PARAM_SIZE
	.align		4
.L_336:
        /*0040*/ 	.byte	0x03, 0x19
        /*0042*/ 	.short	0x0a80


	//----- nvinfo : EIATTR_PARAM_CBANK
	.align		4
        /*0044*/ 	.byte	0x04, 0x0a
        /*0046*/ 	.short	(.L_338 - .L_337)
	.align		4
.L_337:
        /*0048*/ 	.word	index@(.nv.constant0._ZN7cutlass13device_kernelIN5flash11enable_sm90INS1_16FlashAttnFwdSm90INS1_25CollectiveMainloopFwdSm90ILi2EN4cute5tupleIJNS5_1CILi1EEES8_S8_EEENS6_IJNS7_ILi128EEENS7_ILi64EEENS7_ILi256EEEEEELi256ENS_10bfloat16_tEfNS_4arch4Sm90ELb0ELb1ELb1ELb1ELb1ELb0ELb0ELb1ELb1ELb1ELb0ELb0EEENS1_21CollectiveEpilogueFwdINS6_IJSA_SC_SB_EEES9_SE_SG_Li256ELb1ELb1ELb0ELb0EEENS1_36VarlenDynamicPersistentTileSchedulerILi128ELi64ELi256ELi128ELb0ELb1ELb1ELb1ELb0ELb1EEEEEEEEEvNT_6ParamsE)
        /*004c*/ 	.short	0x0380
        /*004e*/ 	.short	0x0a80


	//----- nvinfo : EIATTR_SW_WAR
	.align		4
.L_338:
        /*0050*/ 	.byte	0x04, 0x36
        /*0052*/ 	.short	(.L_340 - .L_339)
.L_339:
        /*0054*/ 	.word	0x00000008
.L_340:


//--------------------- .nv.info._ZN7cutlass13device_kernelIN5flash11enable_sm90INS1_16FlashAttnFwdSm90INS1_25CollectiveMainloopFwdSm90ILi2EN4cute5tupleIJNS5_1CILi1EEES8_S8_EEENS6_IJNS7_ILi128EEENS7_ILi64EEENS7_ILi256EEEEEELi256ENS_10bfloat16_tEfNS_4arch4Sm90ELb0ELb1ELb1ELb1ELb1ELb1ELb0ELb1ELb1ELb1ELb0ELb0EEENS1_21CollectiveEpilogueFwdINS6_IJSA_SC_SB_EEES9_SE_SG_Li256ELb1ELb1ELb0ELb0EEENS1_36VarlenDynamicPersistentTileSchedulerILi128ELi64ELi256ELi128ELb0ELb1ELb1ELb1ELb0ELb1EEEEEEEEEvNT_6ParamsE --------------------------
	.section	.nv.info._ZN7cutlass13device_kernelIN5flash11enable_sm90INS1_16FlashAttnFwdSm90INS1_25CollectiveMainloopFwdSm90ILi2EN4cute5tupleIJNS5_1CILi1EEES8_S8_EEENS6_IJNS7_ILi128EEENS7_ILi64EEENS7_ILi256EEEEEELi256ENS_10bfloat16_tEfNS_4arch4Sm90ELb0ELb1ELb1ELb1ELb1ELb1ELb0ELb1ELb1ELb1ELb0ELb0EEENS1_21CollectiveEpilogueFwdINS6_IJSA_SC_SB_EEES9_SE_SG_Li256ELb1ELb1ELb0ELb0EEENS1_36VarlenDynamicPersistentTileSchedulerILi128ELi64ELi256ELi128ELb0ELb1ELb1ELb1ELb0ELb1EEEEEEEEEvNT_6ParamsE,"",@"SHT_CUDA_INFO"
	.sectionflags	@""
	.align	4


	//----- nvinfo : EIATTR_CUDA_API_VERSION
	.align		4
        /*0000*/ 	.byte	0x04, 0x37
        /*0002*/ 	.short	(.L_342 - .L_341)
.L_341:
        /*0004*/ 	.word	0x00000082


	//----- nvinfo : EIATTR_KPARAM_INFO
	.align		4
.L_342:
        /*0008*/ 	.byte	0x04, 0x17
        /*000a*/ 	.short	(.L_344 - .L_343)
.L_343:
        /*000c*/ 	.word	0x00000000
        /*0010*/ 	.short	0x0000
        /*0012*/ 	.short	0x0000
        /*0014*/ 	.byte	0x00, 0xf0, 0x01, 0x2a


	//----- nvinfo : EIATTR_SPARSE_MMA_MASK
	.align		4
.L_344:
        /*0018*/ 	.byte	0x03, 0x50
        /*001a*/ 	.short	0x0000


	//----- nvinfo : EIATTR_MAXREG_COUNT
	.align		4
        /*001c*/ 	.byte	0x03, 0x1b
        /*001e*/ 	.short	0x00a8


	//----- nvinfo : EIATTR_MERCURY_ISA_VERSION
	.align		4
        /*0020*/ 	.byte	0x03, 0x5f
        /*0022*/ 	.short	0x0101


	//----- nvinfo : EIATTR_VRC_CTA_INIT_COUNT
	.align		4
        /*0024*/ 	.byte	0x02, 0x4a
	.zero		1
	.zero		1


	//----- nvinfo : EIATTR_EXIT_INSTR_OFFSETS
	.align		4
        /*0028*/ 	.byte	0x04, 0x1c
        /*002a*/ 	.short	(.L_346 - .L_345)


	//   ....[0]....
.L_345:
        /*002c*/ 	.word	0x00000010


	//----- nvinfo : EIATTR_MAX_THREADS
	.align		4
.L_346:
        /*0030*/ 	.byte	0x04, 0x05
        /*0032*/ 	.short	(.L_348 - .L_347)
.L_347:
        /*0034*/ 	.word	0x00000180
        /*0038*/ 	.word	0x00000001
        /*003c*/ 	.word	0x00000001


	//----- nvinfo : EIATTR_CBANK_PARAM_SIZE
	.align		4
.L_348:
        /*0040*/ 	.byte	0x03, 0x19
        /*0042*/ 	.short	0x0a80


	//----- nvinfo : EIATTR_PARAM_CBANK
	.align		4
        /*0044*/ 	.byte	0x04, 0x0a
        /*0046*/ 	.short	(.L_350 - .L_349)
	.align		4
.L_349:
        /*0048*/ 	.word	index@(.nv.constant0._ZN7cutlass13device_kernelIN5flash11enable_sm90INS1_16FlashAttnFwdSm90INS1_25CollectiveMainloopFwdSm90ILi2EN4cute5tupleIJNS5_1CILi1EEES8_S8_EEENS6_IJNS7_ILi128EEENS7_ILi64EEENS7_ILi256EEEEEELi256ENS_10bfloat16_tEfNS_4arch4Sm90ELb0ELb1ELb1ELb1ELb1ELb1ELb0ELb1ELb1ELb1ELb0ELb0EEENS1_21CollectiveEpilogueFwdINS6_IJSA_SC_SB_EEES9_SE_SG_Li256ELb1ELb1ELb0ELb0EEENS1_36VarlenDynamicPersistentTileSchedulerILi128ELi64ELi256ELi128ELb0ELb1ELb1ELb1ELb0ELb1EEEEEEEEEvNT_6ParamsE)
        /*004c*/ 	.short	0x0380
        /*004e*/ 	.short	0x0a80


	//----- nvinfo : EIATTR_SW_WAR
	.align		4
.L_350:
        /*0050*/ 	.byte	0x04, 0x36
        /*0052*/ 	.short	(.L_352 - .L_351)
.L_351:
        /*0054*/ 	.word	0x00000008
.L_352:


//--------------------- .nv.info._ZN7cutlass13device_kernelIN5flash11enable_sm90INS1_16FlashAttnFwdSm90INS1_25CollectiveMainloopFwdSm90ILi2EN4cute5tupleIJNS5_1CILi1EEES8_S8_EEENS6_IJNS7_ILi128EEENS7_ILi80EEENS7_ILi256EEEEEELi256ENS_10bfloat16_tEfNS_4arch4Sm90ELb1ELb0ELb1ELb0ELb1ELb0ELb0ELb1ELb1ELb1ELb0ELb0EEENS1_21CollectiveEpilogueFwdINS6_IJSA_SC_SB_EEES9_SE_SG_Li256ELb0ELb1ELb0ELb0EEENS1_30DynamicPersistentTileSchedulerILi256ELi128ELb0ELb1ELb1EEEEEEEEEvNT_6ParamsE --------------------------
	.section	.nv.info._ZN7cutlass13device_kernelIN5flash11enable_sm90INS1_16FlashAttnFwdSm90INS1_25CollectiveMainloopFwdSm90ILi2EN4cute5tupleIJNS5_1CILi1EEES8_S8_EEENS6_IJNS7_ILi128EEENS7_ILi80EEENS7_ILi256EEEEEELi256ENS_10bfloat16_tEfNS_4arch4Sm90ELb1ELb0ELb1ELb0ELb1ELb0ELb0ELb1ELb1ELb1ELb0ELb0EEENS1_21CollectiveEpilogueFwdINS6_IJSA_SC_SB_EEES9_SE_SG_Li256ELb0ELb1ELb0ELb0EEENS1_30DynamicPersistentTileSchedulerILi256ELi128ELb0ELb1ELb1EEEEEEEEEvNT_6ParamsE,"",@"SHT_CUDA_INFO"
	.sectionflags	@""
	.align	4


	//----- nvinfo : EIATTR_CUDA_API_VERSION
	.align		4
        /*0000*/ 	.byte	0x04, 0x37
        /*0002*/ 	.short	(.L_354 - .L_353)
.L_353:
        /*0004*/ 	.word	0x00000082


	//----- nvinfo : EIATTR_KPARAM_INFO
	.align		4
.L_354:
        /*0008*/ 	.byte	0x04, 0x17
        /*000a*/ 	.short	(.L_356 - .L_355)
.L_355:
        /*000c*/ 	.word	0x00000000
        /*0010*/ 	.short	0x0000
        /*0012*/ 	.short	0x0000
        /*0014*/ 	.byte	0x00, 0xf0, 0x01, 0x2a


	//----- nvinfo : EIATTR_SPARSE_MMA_MASK
	.align		4
.L_356:
        /*0018*/ 	.byte	0x03, 0x50
        /*001a*/ 	.short	0x0000


	//----- nvinfo : EIATTR_MAXREG_COUNT
	.align		4
        /*001c*/ 	.byte	0x03, 0x1b
        /*001e*/ 	.short	0x00a8


	//----- nvinfo : EIATTR_MERCURY_ISA_VERSION
	.align		4
        /*0020*/ 	.byte	0x03, 0x5f
        /*0022*/ 	.short	0x0101


	//----- nvinfo : EIATTR_VRC_CTA_INIT_COUNT
	.align		4
        /*0024*/ 	.byte	0x02, 0x4a
	.zero		1
	.zero		1


	//----- nvinfo : EIATTR_EXIT_INSTR_OFFSETS
	.align		4
        /*0028*/ 	.byte	0x04, 0x1c
        /*002a*/ 	.short	(.L_358 - .L_357)


	//   ....[0]....
.L_357:
        /*002c*/ 	.word	0x00000010


	//----- nvinfo : EIATTR_MAX_THREADS
	.align		4
.L_358:
        /*0030*/ 	.byte	0x04, 0x05
        /*0032*/ 	.short	(.L_360 - .L_359)
.L_359:
        /*0034*/ 	.word	0x00000180
        /*0038*/ 	.word	0x00000001
        /*003c*/ 	.word	0x00000001


	//----- nvinfo : EIATTR_CBANK_PARAM_SIZE
	.align		4
.L_360:
        /*0040*/ 	.byte	0x03, 0x19
        /*0042*/ 	.short	0x0a80


	//----- nvinfo : EIATTR_PARAM_CBANK
	.align		4
        /*0044*/ 	.byte	0x04, 0x0a
        /*0046*/ 	.short	(.L_362 - .L_361)
	.align		4
.L_361:
        /*0048*/ 	.word	index@(.nv.constant0._ZN7cutlass13device_kernelIN5flash11enable_sm90INS1_16FlashAttnFwdSm90INS1_25CollectiveMainloopFwdSm90ILi2EN4cute5tupleIJNS5_1CILi1EEES8_S8_EEENS6_IJNS7_ILi128EEENS7_ILi80EEENS7_ILi256EEEEEELi256ENS_10bfloat16_tEfNS_4arch4Sm90ELb1ELb0ELb1ELb0ELb1ELb0ELb0ELb1ELb1ELb1ELb0ELb0EEENS1_21CollectiveEpilogueFwdINS6_IJSA_SC_SB_EEES9_SE_SG_Li256ELb0ELb1ELb0ELb0EEENS1_30DynamicPersistentTileSchedulerILi256ELi128ELb0ELb1ELb1EEEEEEEEEvNT_6ParamsE)
        /*004c*/ 	.short	0x0380
        /*004e*/ 	.short	0x0a80


	//----- nvinfo : EIATTR_SW_WAR
	.align		4
.L_362:
        /*0050*/ 	.byte	0x04, 0x36
        /*0052*/ 	.short	(.L_364 - .L_363)
.L_363:
        /*0054*/ 	.word	0x00000008
.L_364:


//--------------------- .nv.info._ZN7cutlass13device_kernelIN5flash11enable_sm90INS1_16FlashAttnFwdSm90INS1_25CollectiveMainloopFwdSm90ILi2EN4cute5tupleIJNS5_1CILi1EEES8_S8_EEENS6_IJNS7_ILi128EEENS7_ILi80EEENS7_ILi256EEEEEELi256ENS_10bfloat16_tEfNS_4arch4Sm90ELb1ELb0ELb1ELb1ELb1ELb0ELb0ELb1ELb1ELb1ELb0ELb0EEENS1_21CollectiveEpilogueFwdINS6_IJSA_SC_SB_EEES9_SE_SG_Li256ELb1ELb1ELb0ELb0EEENS1_36VarlenDynamicPersistentTileSchedulerILi128ELi80ELi256ELi128ELb0ELb1ELb1ELb1ELb1ELb1EEEEEEEEEvNT_6ParamsE --------------------------
	.section	.nv.info._ZN7cutlass13device_kernelIN5flash11enable_sm90INS1_16FlashAttnFwdSm90INS1_25CollectiveMainloopFwdSm90ILi2EN4cute5tupleIJNS5_1CILi1EEES8_S8_EEENS6_IJNS7_ILi128EEENS7_ILi80EEENS7_ILi256EEEEEELi256ENS_10bfloat16_tEfNS_4arch4Sm90ELb1ELb0ELb1ELb1ELb1ELb0ELb0ELb1ELb1ELb1ELb0ELb0EEENS1_21CollectiveEpilogueFwdINS6_IJSA_SC_SB_EEES9_SE_SG_Li256ELb1ELb1ELb0ELb0EEENS1_36VarlenDynamicPersistentTileSchedulerILi128ELi80ELi256ELi128ELb0ELb1ELb1ELb1ELb1ELb1EEEEEEEEEvNT_6ParamsE,"",@"SHT_CUDA_INFO"
	.sectionflags	@""
	.align	4


	//----- nvinfo : EIATTR_CUDA_API_VERSION
	.align		4
        /*0000*/ 	.byte	0x04, 0x37
        /*0002*/ 	.short	(.L_366 - .L_365)
.L_365:
        /*0004*/ 	.word	0x00000082


	//----- nvinfo : EIATTR_KPARAM_INFO
	.align		4
.L_366:
        /*0008*/ 	.byte	0x04, 0x17
        /*000a*/ 	.short	(.L_368 - .L_367)
.L_367:
        /*000c*/ 	.word	0x00000000
        /*0010*/ 	.short	0x0000
        /*0012*/ 	.short	0x0000
        /*0014*/ 	.byte	0x00, 0xf0, 0x01, 0x2a


	//----- nvinfo : EIATTR_SPARSE_MMA_MASK
	.align		4
.L_368:
        /*0018*/ 	.byte	0x03, 0x50
        /*001a*/ 	.short	0x0000


	//----- nvinfo : EIATTR_MAXREG_COUNT
	.align		4
        /*001c*/ 	.byte	0x03, 0x1b
        /*001e*/ 	.short	0x00a8


	//----- nvinfo : EIATTR_MERCURY_ISA_VERSION
	.align		4
        /*0020*/ 	.byte	0x03, 0x5f
        /*0022*/ 	.short	0x0101


	//----- nvinfo : EIATTR_VRC_CTA_INIT_COUNT
	.align		4
        /*0024*/ 	.byte	0x02, 0x4a
	.zero		1
	.zero		1


	//----- nvinfo : EIATTR_EXIT_INSTR_OFFSETS
	.align		4
        /*0028*/ 	.byte	0x04, 0x1c
        /*002a*/ 	.short	(.L_370 - .L_369)


	//   ....[0]....
.L_369:
        /*002c*/ 	.word	0x00000010


	//----- nvinfo : EIATTR_MAX_THREADS
	.align		4
.L_370:
        /*0030*/ 	.byte	0x04, 0x05
        /*0032*/ 	.short	(.L_372 - .L_371)
.L_371:
        /*0034*/ 	.word	0x00000180
        /*0038*/ 	.word	0x00000001
        /*003c*/ 	.word	0x00000001


	//----- nvinfo : EIATTR_CBANK_PARAM_SIZE
	.align		4
.L_372:
        /*0040*/ 	.byte	0x03, 0x19
        /*0042*/ 	.short	0x0a80


	//----- nvinfo : EIATTR_PARAM_CBANK
	.align		4
        /*0044*/ 	.byte	0x04, 0x0a
        /*0046*/ 	.short	(.L_374 - .L_373)
	.align		4
.L_373:
        /*0048*/ 	.word	index@(.nv.constant0._ZN7cutlass13device_kernelIN5flash11enable_sm90INS1_16FlashAttnFwdSm90INS1_25CollectiveMainloopFwdSm90ILi2EN4cute5tupleIJNS5_1CILi1EEES8_S8_EEENS6_IJNS7_ILi128EEENS7_ILi80EEENS7_ILi256EEEEEELi256ENS_10bfloat16_tEfNS_4arch4Sm90ELb1ELb0ELb1ELb1ELb1ELb0ELb0ELb1ELb1ELb1ELb0ELb0EEENS1_21CollectiveEpilogueFwdINS6_IJSA_SC_SB_EEES9_SE_SG_Li256ELb1ELb1ELb0ELb0EEENS1_36VarlenDynamicPersistentTileSchedulerILi128ELi80ELi256ELi128ELb0ELb1ELb1ELb1ELb1ELb1EEEEEEEEEvNT_6ParamsE)
        /*004c*/ 	.short	0x0380
        /*004e*/ 	.short	0x0a80


	//----- nvinfo : EIATTR_SW_WAR
	.align		4
.L_374:
        /*0050*/ 	.byte	0x04, 0x36
        /*0052*/ 	.short	(.L_376 - .L_375)
.L_375:
        /*0054*/ 	.word	0x00000008
.L_376:


//--------------------- .nv.info._ZN7cutlass13device_kernelIN5flash11enable_sm90INS1_16FlashAttnFwdSm90INS1_25CollectiveMainloopFwdSm90ILi2EN4cute5tupleIJNS5_1CILi1EEES8_S8_EEENS6_IJNS7_ILi128EEENS7_ILi80EEENS7_ILi256EEEEEELi256ENS_10bfloat16_tEfNS_4arch4Sm90ELb1ELb0ELb1ELb1ELb1ELb1ELb0ELb1ELb1ELb1ELb0ELb0EEENS1_21CollectiveEpilogueFwdINS6_IJSA_SC_SB_EEES9_SE_SG_Li256ELb1ELb1ELb0ELb0EEENS1_36VarlenDynamicPersistentTileSchedulerILi128ELi80ELi256ELi128ELb0ELb1ELb1ELb1ELb1ELb1EEEEEEEEEvNT_6ParamsE --------------------------
	.section	.nv.info._ZN7cutlass13device_kernelIN5flash11enable_sm90INS1_16FlashAttnFwdSm90INS1_25CollectiveMainloopFwdSm90ILi2EN4cute5tupleIJNS5_1CILi1EEES8_S8_EEENS6_IJNS7_ILi128EEENS7_ILi80EEENS7_ILi256EEEEEELi256ENS_10bfloat16_tEfNS_4arch4Sm90ELb1ELb0ELb1ELb1ELb1ELb1ELb0ELb1ELb1ELb1ELb0ELb0EEENS1_21CollectiveEpilogueFwdINS6_IJSA_SC_SB_EEES9_SE_SG_Li256ELb1ELb1ELb0ELb0EEENS1_36VarlenDynamicPersistentTileSchedulerILi128ELi80ELi256ELi128ELb0ELb1ELb1ELb1ELb1ELb1EEEEEEEEEvNT_6ParamsE,"",@"SHT_CUDA_INFO"
	.sectionflags	@""
	.align	4


	//----- nvinfo : EIATTR_CUDA_API_VERSION
	.align		4
        /*0000*/ 	.byte	0x04, 0x37
        /*0002*/ 	.short	(.L_378 - .L_377)
.L_377:
        /*0004*/ 	.word	0x00000082


	//----- nvinfo : EIATTR_KPARAM_INFO
	.align		4
.L_378:
        /*0008*/ 	.byte	0x04, 0x17
        /*000a*/ 	.short	(.L_380 - .L_379)
.L_379:
        /*000c*/ 	.word	0x00000000
        /*0010*/ 	.short	0x0000
        /*0012*/ 	.short	0x0000
        /*0014*/ 	.byte	0x00, 0xf0, 0x01, 0x2a


	//----- nvinfo : EIATTR_SPARSE_MMA_MASK
	.align		4
.L_380:
        /*0018*/ 	.byte	0x03, 0x50
        /*001a*/ 	.short	0x0000


	//----- nvinfo : EIATTR_MAXREG_COUNT
	.align		4
        /*001c*/ 	.byte	0x03, 0x1b
        /*001e*/ 	.short	0x00a8


	//----- nvinfo : EIATTR_MERCURY_ISA_VERSION
	.align		4
        /*0020*/ 	.byte	0x03, 0x5f
        /*0022*/ 	.short	0x0101


	//----- nvinfo : EIATTR_VRC_CTA_INIT_COUNT
	.align		4
        /*0024*/ 	.byte	0x02, 0x4a
	.zero		1
	.zero		1


	//----- nvinfo : EIATTR_EXIT_INSTR_OFFSETS
	.align		4
        /*0028*/ 	.byte	0x04, 0x1c
        /*002a*/ 	.short	(.L_382 - .L_381)


	//   ....[0]....
.L_381:
        /*002c*/ 	.word	0x00000010


	//----- nvinfo : EIATTR_MAX_THREADS
	.align		4
.L_382:
        /*0030*/ 	.byte	0x04, 0x05
        /*0032*/ 	.short	(.L_384 - .L_383)
.L_383:
        /*0034*/ 	.word	0x00000180
        /*0038*/ 	.word	0x00000001
        /*003c*/ 	.word	0x00000001


	//----- nvinfo : EIATTR_CBANK_PARAM_SIZE
	.align		4
.L_384:
        /*0040*/ 	.byte	0x03, 0x19
        /*0042*/ 	.short	0x0a80


	//----- nvinfo : EIATTR_PARAM_CBANK
	.align		4
        /*0044*/ 	.byte	0x04, 0x0a
        /*0046*/ 	.short	(.L_386 - .L_385)
	.align		4
.L_385:
        /*0048*/ 	.word	index@(.nv.constant0._ZN7cutlass13device_kernelIN5flash11enable_sm90INS1_16FlashAttnFwdSm90INS1_25CollectiveMainloopFwdSm90ILi2EN4cute5tupleIJNS5_1CILi1EEES8_S8_EEENS6_IJNS7_ILi128EEENS7_ILi80EEENS7_ILi256EEEEEELi256ENS_10bfloat16_tEfNS_4arch4Sm90ELb1ELb0ELb1ELb1ELb1ELb1ELb0ELb1ELb1ELb1ELb0ELb0EEENS1_21CollectiveEpilogueFwdINS6_IJSA_SC_SB_EEES9_SE_SG_Li256ELb1ELb1ELb0ELb0EEENS1_36VarlenDynamicPersistentTileSchedulerILi128ELi80ELi256ELi128ELb0ELb1ELb1ELb1ELb1ELb1EEEEEEEEEvNT_6ParamsE)
        /*004c*/ 	.short	0x0380
        /*004e*/ 	.short	0x0a80


	//----- nvinfo : EIATTR_SW_WAR
	.align		4
.L_386:
        /*0050*/ 	.byte	0x04, 0x36
        /*0052*/ 	.short	(.L_388 - .L_387)
.L_387:
        /*0054*/ 	.word	0x00000008
.L_388:


//--------------------- .nv.info._ZN7cutlass13device_kernelIN5flash11enable_sm90INS1_16FlashAttnFwdSm90INS1_25CollectiveMainloopFwdSm90ILi2EN4cute5tupleIJNS5_1CILi1EEES8_S8_EEENS6_IJNS7_ILi128EEENS7_ILi96EEENS7_ILi192EEEEEELi192ENS_10bfloat16_tEfNS_4arch4Sm90ELb0ELb0ELb1ELb0ELb1ELb0ELb0ELb1ELb1ELb1ELb0ELb0EEENS1_21CollectiveEpilogueFwdINS6_IJSA_SC_SB_EEES9_SE_SG_Li256ELb0ELb1ELb0ELb0EEENS1_29StaticPersistentTileSchedulerILb0EEEEEEEEEvNT_6ParamsE --------------------------
	.section	.nv.info._ZN7cutlass13device_kernelIN5flash11enable_sm90INS1_16FlashAttnFwdSm90INS1_25CollectiveMainloopFwdSm90ILi2EN4cute5tupleIJNS5_1CILi1EEES8_S8_EEENS6_IJNS7_ILi128EEENS7_ILi96EEENS7_ILi192EEEEEELi192ENS_10bfloat16_tEfNS_4arch4Sm90ELb0ELb0ELb1ELb0ELb1ELb0ELb0ELb1ELb1ELb1ELb0ELb0EEENS1_21CollectiveEpilogueFwdINS6_IJSA_SC_SB_EEES9_SE_SG_Li256ELb0ELb1ELb0ELb0EEENS1_29StaticPersistentTileSchedulerILb0EEEEEEEEEvNT_6ParamsE,"",@"SHT_CUDA_INFO"
	.sectionflags	@""
	.align	4


	//----- nvinfo : EIATTR_CUDA_API_VERSION
	.align		4
        /*0000*/ 	.byte	0x04, 0x37
        /*0002*/ 	.short	(.L_390 - .L_389)
.L_389:
        /*0004*/ 	.word	0x00000082


	//----- nvinfo : EIATTR_KPARAM_INFO
	.align		4
.L_390:
        /*0008*/ 	.byte	0x04, 0x17
        /*000a*/ 	.short	(.L_392 - .L_391)
.L_391:
        /*000c*/ 	.word	0x00000000
        /*0010*/ 	.short	0x0000
        /*0012*/ 	.short	0x0000
        /*0014*/ 	.byte	0x00, 0xf0, 0x01, 0x28


	//----- nvinfo : EIATTR_SPARSE_MMA_MASK
	.align		4
.L_392:
        /*0018*/ 	.byte	0x03, 0x50
        /*001a*/ 	.short	0x0000


	//----- nvinfo : EIATTR_MAXREG_COUNT
	.align		4
        /*001c*/ 	.byte	0x03, 0x1b
        /*001e*/ 	.short	0x00a8


	//----- nvinfo : EIATTR_MERCURY_ISA_VERSION
	.align		4
        /*0020*/ 	.byte	0x03, 0x5f
        /*0022*/ 	.short	0x0101


	//----- nvinfo : EIATTR_VRC_CTA_INIT_COUNT
	.align		4
        /*0024*/ 	.byte	0x02, 0x4a
	.zero		1
	.zero		1


	//----- nvinfo : EIATTR_EXIT_INSTR_OFFSETS
	.align		4
        /*0028*/ 	.byte	0x04, 0x1c
        /*002a*/ 	.short	(.L_394 - .L_393)


	//   ....[0]....
.L_393:
        /*002c*/ 	.word	0x00000010


	//----- nvinfo : EIATTR_MAX_THREADS
	.align		4
.L_394:
        /*0030*/ 	.byte	0x04, 0x05
        /*0032*/ 	.short	(.L_396 - .L_395)
.L_395:
        /*0034*/ 	.word	0x00000180
        /*0038*/ 	.word	0x00000001
        /*003c*/ 	.word	0x00000001


	//----- nvinfo : EIATTR_CBANK_PARAM_SIZE
	.align		4
.L_396:
        /*0040*/ 	.byte	0x03, 0x19
        /*0042*/ 	.short	0x0a00


	//----- nvinfo : EIATTR_PARAM_CBANK
	.align		4
        /*0044*/ 	.byte	0x04, 0x0a
        /*0046*/ 	.short	(.L_398 - .L_397)
	.align		4
.L_397:
        /*0048*/ 	.word	index@(.nv.constant0._ZN7cutlass13device_kernelIN5flash11enable_sm90INS1_16FlashAttnFwdSm90INS1_25CollectiveMainloopFwdSm90ILi2EN4cute5tupleIJNS5_1CILi1EEES8_S8_EEENS6_IJNS7_ILi128EEENS7_ILi96EEENS7_ILi192EEEEEELi192ENS_10bfloat16_tEfNS_4arch4Sm90ELb0ELb0ELb1ELb0ELb1ELb0ELb0ELb1ELb1ELb1ELb0ELb0EEENS1_21CollectiveEpilogueFwdINS6_IJSA_SC_SB_EEES9_SE_SG_Li256ELb0ELb1ELb0ELb0EEENS1_29StaticPersistentTileSchedulerILb0EEEEEEEEEvNT_6ParamsE)
        /*004c*/ 	.short	0x0380
        /*004e*/ 	.short	0x0a00


	//----- nvinfo : EIATTR_SW_WAR
	.align		4
.L_398:
        /*0050*/ 	.byte	0x04, 0x36
        /*0052*/ 	.short	(.L_400 - .L_399)
.L_399:
        /*0054*/ 	.word	0x00000008
.L_400:


//--------------------- .nv.info._ZN7cutlass13device_kernelIN5flash11enable_sm90INS1_16FlashAttnFwdSm90INS1_25CollectiveMainloopFwdSm90ILi2EN4cute5tupleIJNS5_1CILi1EEES8_S8_EEENS6_IJNS7_ILi128EEENS7_ILi96EEENS7_ILi192EEEEEELi192ENS_10bfloat16_tEfNS_4arch4Sm90ELb0ELb0ELb1ELb1ELb1ELb0ELb0ELb1ELb1ELb1ELb0ELb0EEENS1_21CollectiveEpilogueFwdINS6_IJSA_SC_SB_EEES9_SE_SG_Li256ELb1ELb1ELb0ELb0EEENS1_36VarlenDynamicPersistentTileSchedulerILi128ELi96ELi256ELi128ELb0ELb1ELb1ELb0ELb1ELb1EEEEEEEEEvNT_6ParamsE --------------------------
	.section	.nv.info._ZN7cutlass13device_kernelIN5flash11enable_sm90INS1_16FlashAttnFwdSm90INS1_25CollectiveMainloopFwdSm90ILi2EN4cute5tupleIJNS5_1CILi1EEES8_S8_EEENS6_IJNS7_ILi128EEENS7_ILi96EEENS7_ILi192EEEEEELi192ENS_10bfloat16_tEfNS_4arch4Sm90ELb0ELb0ELb1ELb1ELb1ELb0ELb0ELb1ELb1ELb1ELb0ELb0EEENS1_21CollectiveEpilogueFwdINS6_IJSA_SC_SB_EEES9_SE_SG_Li256ELb1ELb1ELb0ELb0EEENS1_36VarlenDynamicPersistentTileSchedulerILi128ELi96ELi256ELi128ELb0ELb1ELb1ELb0ELb1ELb1EEEEEEEEEvNT_6ParamsE,"",@"SHT_CUDA_INFO"
	.sectionflags	@""
	.align	4


	//----- nvinfo : EIATTR_CUDA_API_VERSION
	.align		4
        /*0000*/ 	.byte	0x04, 0x37
        /*0002*/ 	.short	(.L_402 - .L_401)
.L_401:
        /*0004*/ 	.word	0x00000082


	//----- nvinfo : EIATTR_KPARAM_INFO
	.align		4
.L_402:
        /*0008*/ 	.byte	0x04, 0x17
        /*000a*/ 	.short	(.L_404 - .L_403)
.L_403:
        /*000c*/ 	.word	0x00000000
        /*0010*/ 	.short	0x0000
        /*0012*/ 	.short	0x0000
        /*0014*/ 	.byte	0x00, 0xf0, 0x01, 0x2a


	//----- nvinfo : EIATTR_SPARSE_MMA_MASK
	.align		4
.L_404:
        /*0018*/ 	.byte	0x03, 0x50
        /*001a*/ 	.short	0x0000


	//----- nvinfo : EIATTR_MAXREG_COUNT
	.align		4
        /*001c*/ 	.byte	0x03, 0x1b
        /*001e*/ 	.short	0x00a8


	//----- nvinfo : EIATTR_MERCURY_ISA_VERSION
	.align		4
        /*0020*/ 	.byte	0x03, 0x5f
        /*0022*/ 	.short	0x0101


	//----- nvinfo : EIATTR_VRC_CTA_INIT_COUNT
	.align		4
        /*0024*/ 	.byte	0x02, 0x4a
	.zero		1
	.zero		1


	//----- nvinfo : EIATTR_EXIT_INSTR_OFFSETS
	.align		4
        /*0028*/ 	.byte	0x04, 0x1c
        /*002a*/ 	.short	(.L_406 - .L_405)


	//   ....[0]....
.L_405:
        /*002c*/ 	.word	0x00000010


	//----- nvinfo : EIATTR_MAX_THREADS
	.align		4
.L_406:
        /*0030*/ 	.byte	0x04, 0x05
        /*0032*/ 	.short	(.L_408 - .L_407)
.L_407:
        /*0034*/ 	.word	0x00000180
        /*0038*/ 	.word	0x00000001
        /*003c*/ 	.word	0x00000001


	//----- nvinfo : EIATTR_CBANK_PARAM_SIZE
	.align		4
.L_408:
        /*0040*/ 	.byte	0x03, 0x19
        /*0042*/ 	.short	0x0a80


	//----- nvinfo : EIATTR_PARAM_CBANK
	.align		4
        /*0044*/ 	.byte	0x04, 0x0a
        /*0046*/ 	.short	(.L_410 - .L_409)
	.align		4
.L_409:
        /*0048*/ 	.word	index@(.nv.constant0._ZN7cutlass13device_kernelIN5flash11enable_sm90INS1_16FlashAttnFwdSm90INS1_25CollectiveMainloopFwdSm90ILi2EN4cute5tupleIJNS5_1CILi1EEES8_S8_EEENS6_IJNS7_ILi128EEENS7_ILi96EEENS7_ILi192EEEEEELi192ENS_10bfloat16_tEfNS_4arch4Sm90ELb0ELb0ELb1ELb1ELb1ELb0ELb0ELb1ELb1ELb1ELb0ELb0EEENS1_21CollectiveEpilogueFwdINS6_IJSA_SC_SB_EEES9_SE_SG_Li256ELb1ELb1ELb0ELb0EEENS1_36VarlenDynamicPersistentTileSchedulerILi128ELi96ELi256ELi128ELb0ELb1ELb1ELb0ELb1ELb1EEEEEEEEEvNT_6ParamsE)
        /*004c*/ 	.short	0x0380
        /*004e*/ 	.short	0x0a80


	//----- nvinfo : EIATTR_SW_WAR
	.align		4
.L_410:
        /*0050*/ 	.byte	0x04, 0x36
        /*0052*/ 	.short	(.L_412 - .L_411)
.L_411:
        /*0054*/ 	.word	0x00000008
.L_412:


//--------------------- .nv.info._ZN7cutlass13device_kernelIN5flash11enable_sm90INS1_16FlashAttnFwdSm90INS1_25CollectiveMainloopFwdSm90ILi2EN4cute5tupleIJNS5_1CILi1EEES8_S8_EEENS6_IJNS7_ILi128EEENS7_ILi96EEENS7_ILi192EEEEEELi192ENS_10bfloat16_tEfNS_4arch4Sm90ELb0ELb0ELb1ELb1ELb1ELb1ELb0ELb1ELb1ELb1ELb0ELb0EEENS1_21CollectiveEpilogueFwdINS6_IJSA_SC_SB_EEES9_SE_SG_Li256ELb1ELb1ELb0ELb0EEENS1_36VarlenDynamicPersistentTileSchedulerILi128ELi96ELi256ELi128ELb0ELb1ELb1ELb0ELb1ELb1EEEEEEEEEvNT_6ParamsE --------------------------
	.section	.nv.info._ZN7cutlass13device_kernelIN5flash11enable_sm90INS1_16FlashAttnFwdSm90INS1_25CollectiveMainloopFwdSm90ILi2EN4cute5tupleIJNS5_1CILi1EEES8_S8_EEENS6_IJNS7_ILi128EEENS7_ILi96EEENS7_ILi192EEEEEELi192ENS_10bfloat16_tEfNS_4arch4Sm90ELb0ELb0ELb1ELb1ELb1ELb1ELb0ELb1ELb1ELb1ELb0ELb0EEENS1_21CollectiveEpilogueFwdINS6_IJSA_SC_SB_EEES9_SE_SG_Li256ELb1ELb1ELb0ELb0EEENS1_36VarlenDynamicPersistentTileSchedulerILi128ELi96ELi256ELi128ELb0ELb1ELb1ELb0ELb1ELb1EEEEEEEEEvNT_6ParamsE,"",@"SHT_CUDA_INFO"
	.sectionflags	@""
	.align	4


	//----- nvinfo : EIATTR_CUDA_API_VERSION
	.align		4
        /*0000*/ 	.byte	0x04, 0x37
        /*0002*/ 	.short	(.L_414 - .L_413)
.L_413:
        /*0004*/ 	.word	0x00000082


	//----- nvinfo : EIATTR_KPARAM_INFO
	.align		4
.L_414:
        /*0008*/ 	.byte	0x04, 0x17
        /*000a*/ 	.short	(.L_416 - .L_415)
.L_415:
        /*000c*/ 	.word	0x00000000
        /*0010*/ 	.short	0x0000
        /*0012*/ 	.short	0x0000
        /*0014*/ 	.byte	0x00, 0xf0, 0x01, 0x2a


	//----- nvinfo : EIATTR_SPARSE_MMA_MASK
	.align		4
.L_416:
        /*0018*/ 	.byte	0x03, 0x50
        /*001a*/ 	.short	0x0000


	//----- nvinfo : EIATTR_MAXREG_COUNT
	.align		4
        /*001c*/ 	.byte	0x03, 0x1b
        /*001e*/ 	.short	0x00a8


	//----- nvinfo : EIATTR_MERCURY_ISA_VERSION
	.align		4
        /*0020*/ 	.byte	0x03, 0x5f
        /*0022*/ 	.short	0x0101


	//----- nvinfo : EIATTR_VRC_CTA_INIT_COUNT
	.align		4
        /*0024*/ 	.byte	0x02, 0x4a
	.zero		1
	.zero		1


	//----- nvinfo : EIATTR_EXIT_INSTR_OFFSETS
	.align		4
        /*0028*/ 	.byte	0x04, 0x1c
        /*002a*/ 	.short	(.L_418 - .L_417)


	//   ....[0]....
.L_417:
        /*002c*/ 	.word	0x00000010


	//----- nvinfo : EIATTR_MAX_THREADS
	.align		4
.L_418:
        /*0030*/ 	.byte	0x04, 0x05
        /*0032*/ 	.short	(.L_420 - .L_419)
.L_419:
        /*0034*/ 	.word	0x00000180
        /*0038*/ 	.word	0x00000001
        /*003c*/ 	.word	0x00000001


	//----- nvinfo : EIATTR_CBANK_PARAM_SIZE
	.align		4
.L_420:
        /*0040*/ 	.byte	0x03, 0x19
        /*0042*/ 	.short	0x0a80


	//----- nvinfo : EIATTR_PARAM_CBANK
	.align		4
        /*0044*/ 	.byte	0x04, 0x0a
        /*0046*/ 	.short	(.L_422 - .L_421)
	.align		4
.L_421:
        /*0048*/ 	.word	index@(.nv.constant0._ZN7cutlass13device_kernelIN5flash11enable_sm90INS1_16FlashAttnFwdSm90INS1_25CollectiveMainloopFwdSm90ILi2EN4cute5tupleIJNS5_1CILi1EEES8_S8_EEENS6_IJNS7_ILi128EEENS7_ILi96EEENS7_ILi192EEEEEELi192ENS_10bfloat16_tEfNS_4arch4Sm90ELb0ELb0ELb1ELb1ELb1ELb1ELb0ELb1ELb1ELb1ELb0ELb0EEENS1_21CollectiveEpilogueFwdINS6_IJSA_SC_SB_EEES9_SE_SG_Li256ELb1ELb1ELb0ELb0EEENS1_36VarlenDynamicPersistentTileSchedulerILi128ELi96ELi256ELi128ELb0ELb1ELb1ELb0ELb1ELb1EEEEEEEEEvNT_6ParamsE)
        /*004c*/ 	.short	0x0380
        /*004e*/ 	.short	0x0a80


	//----- nvinfo : EIATTR_SW_WAR
	.align		4
.L_422:
        /*0050*/ 	.byte	0x04, 0x36
        /*0052*/ 	.short	(.L_424 - .L_423)
.L_423:
        /*0054*/ 	.word	0x00000008
.L_424:


//--------------------- .nv.info._ZN7cutlass13device_kernelIN5flash11enable_sm90INS1_16FlashAttnFwdSm90INS1_25CollectiveMainloopFwdSm90ILi2EN4cute5tupleIJNS5_1CILi1EEES8_S8_EEENS6_IJNS7_ILi128EEENS7_ILi96EEENS7_ILi192EEEEEELi192ENS_10bfloat16_tEfNS_4arch4Sm90ELb0ELb1ELb1ELb0ELb1ELb0ELb0ELb1ELb1ELb1ELb0ELb0EEENS1_21CollectiveEpilogueFwdINS6_IJSA_SC_SB_EEES9_SE_SG_Li256ELb0ELb1ELb0ELb0EEENS1_30DynamicPersistentTileSchedulerILi256ELi128ELb0ELb1ELb1EEEEEEEEEvNT_6ParamsE --------------------------
	.section	.nv.info._ZN7cutlass13device_kernelIN5flash11enable_sm90INS1_16FlashAttnFwdSm90INS1_25CollectiveMainloopFwdSm90ILi2EN4cute5tupleIJNS5_1CILi1EEES8_S8_EEENS6_IJNS7_ILi128EEENS7_ILi96EEENS7_ILi192EEEEEELi192ENS_10bfloat16_tEfNS_4arch4Sm90ELb0ELb1ELb1ELb0ELb1ELb0ELb0ELb1ELb1ELb1ELb0ELb0EEENS1_21CollectiveEpilogueFwdINS6_IJSA_SC_SB_EEES9_SE_SG_Li256ELb0ELb1ELb0ELb0EEENS1_30DynamicPersistentTileSchedulerILi256ELi128ELb0ELb1ELb1EEEEEEEEEvNT_6ParamsE,"",@"SHT_CUDA_INFO"
	.sectionflags	@""
	.align	4


	//----- nvinfo : EIATTR_CUDA_API_VERSION
	.align		4
        /*0000*/ 	.byte	0x04, 0x37
        /*0002*/ 	.short	(.L_426 - .L_425)
.L_425:
        /*0004*/ 	.word	0x00000082


	//----- nvinfo : EIATTR_KPARAM_INFO
	.align		4
.L_426:
        /*0008*/ 	.byte	0x04, 0x17
        /*000a*/ 	.short	(.L_428 - .L_427)
.L_427:
        /*000c*/ 	.word	0x00000000
        /*0010*/ 	.short	0x0000
        /*0012*/ 	.short	0x0000
        /*0014*/ 	.byte	0x00, 0xf0, 0x01, 0x2a


	//----- nvinfo : EIATTR_SPARSE_MMA_MASK
	.align		4
.L_428:
        /*0018*/ 	.byte	0x03, 0x50
        /*001a*/ 	.short	0x0000


	//----- nvinfo : EIATTR_MAXREG_COUNT
	.align		4
        /*001c*/ 	.byte	0x03, 0x1b
        /*001e*/ 	.short	0x00a8


	//----- nvinfo : EIATTR_MERCURY_ISA_VERSION
	.align		4
        /*0020*/ 	.byte	0x03, 0x5f
        /*0022*/ 	.short	0x0101


	//----- nvinfo : EIATTR_VRC_CTA_INIT_COUNT
	.align		4
        /*0024*/ 	.byte	0x02, 0x4a
	.zero		1
	.zero		1


	//----- nvinfo : EIATTR_EXIT_INSTR_OFFSETS
	.align		4
        /*0028*/ 	.byte	0x04, 0x1c
        /*002a*/ 	.short	(.L_430 - .L_429)


	//   ....[0]....
.L_429:
        /*002c*/ 	.word	0x00000010


	//----- nvinfo : EIATTR_MAX_THREADS
	.align		4
.L_430:
        /*0030*/ 	.byte	0x04, 0x05
        /*0032*/ 	.short	(.L_432 - .L_431)
.L_431:
        /*0034*/ 	.word	0x00000180
        /*0038*/ 	.word	0x00000001
        /*003c*/ 	.word	0x00000001


	//----- nvinfo : EIATTR_CBANK_PARAM_SIZE
	.align		4
.L_432:
        /*0040*/ 	.byte	0x03, 0x19
        /*0042*/ 	.short	0x0a80


	//----- nvinfo : EIATTR_PARAM_CBANK
	.align		4
        /*0044*/ 	.byte	0x04, 0x0a
        /*0046*/ 	.short	(.L_434 - .L_433)
	.align		4
.L_433:
        /*0048*/ 	.word	index@(.nv.constant0._ZN7cutlass13device_kernelIN5flash11enable_sm90INS1_16FlashAttnFwdSm90INS1_25CollectiveMainloopFwdSm90ILi2EN4cute5tupleIJNS5_1CILi1EEES8_S8_EEENS6_IJNS7_ILi128EEENS7_ILi96EEENS7_ILi192EEEEEELi192ENS_10bfloat16_tEfNS_4arch4Sm90ELb0ELb1ELb1ELb0ELb1ELb0ELb0ELb1ELb1ELb1ELb0ELb0EEENS1_21CollectiveEpilogueFwdINS6_IJSA_SC_SB_EEES9_SE_SG_Li256ELb0ELb1ELb0ELb0EEENS1_30DynamicPersistentTileSchedulerILi256ELi128ELb0ELb1ELb1EEEEEEEEEvNT_6ParamsE)
        /*004c*/ 	.short	0x0380
        /*004e*/ 	.short	0x0a80


	//----- nvinfo : EIATTR_SW_WAR
	.align		4
.L_434:
        /*0050*/ 	.byte	0x04, 0x36
        /*0052*/ 	.short	(.L_436 - .L_435)
.L_435:
        /*0054*/ 	.word	0x00000008
.L_436:


//--------------------- .nv.info._ZN7cutlass13device_kernelIN5flash11enable_sm90INS1_16FlashAttnFwdSm90INS1_25CollectiveMainloopFwdSm90ILi2EN4cute5tupleIJNS5_1CILi1EEES8_S8_EEENS6_IJNS7_ILi128EEENS7_ILi96EEENS7_ILi192EEEEEELi192ENS_10bfloat16_tEfNS_4arch4Sm90ELb0ELb1ELb1ELb1ELb1ELb0ELb0ELb1ELb1ELb1ELb0ELb0EEENS1_21CollectiveEpilogueFwdINS6_IJSA_SC_SB_EEES9_SE_SG_Li256ELb1ELb1ELb0ELb0EEENS1_36VarlenDynamicPersistentTileSchedulerILi128ELi96ELi256ELi128ELb0ELb1ELb1ELb1ELb0ELb1EEEEEEEEEvNT_6ParamsE --------------------------
	.section	.nv.info._ZN7cutlass13device_kernelIN5flash11enable_sm90INS1_16FlashAttnFwdSm90INS1_25CollectiveMainloopFwdSm90ILi2EN4cute5tupleIJNS5_1CILi1EEES8_S8_EEENS6_IJNS7_ILi128EEENS7_ILi96EEENS7_ILi192EEEEEELi192ENS_10bfloat16_tEfNS_4arch4Sm90ELb0ELb1ELb1ELb1ELb1ELb0ELb0ELb1ELb1ELb1ELb0ELb0EEENS1_21CollectiveEpilogueFwdINS6_IJSA_SC_SB_EEES9_SE_SG_Li256ELb1ELb1ELb0ELb0EEENS1_36VarlenDynamicPersistentTileSchedulerILi128ELi96ELi256ELi128ELb0ELb1ELb1ELb1ELb0ELb1EEEEEEEEEvNT_6ParamsE,"",@"SHT_CUDA_INFO"
	.sectionflags	@""
	.align	4


	//----- nvinfo : EIATTR_CUDA_API_VERSION
	.align		4
        /*0000*/ 	.byte	0x04, 0x37
        /*0002*/ 	.short	(.L_438 - .L_437)
.L_437:
        /*0004*/ 	.word	0x00000082


	//----- nvinfo : EIATTR_KPARAM_INFO
	.align		4
.L_438:
        /*0008*/ 	.byte	0x04, 0x17
        /*000a*/ 	.short	(.L_440 - .L_439)
.L_439:
        /*000c*/ 	.word	0x00000000
        /*0010*/ 	.short	0x0000
        /*0012*/ 	.short	0x0000
        /*0014*/ 	.byte	0x00, 0xf0, 0x01, 0x2a


	//----- nvinfo : EIATTR_SPARSE_MMA_MASK
	.align		4
.L_440:
        /*0018*/ 	.byte	0x03, 0x50
        /*001a*/ 	.short	0x0000


	//----- nvinfo : EIATTR_MAXREG_COUNT
	.align		4
        /*001c*/ 	.byte	0x03, 0x1b
        /*001e*/ 	.short	0x00a8


	//----- nvinfo : EIATTR_MERCURY_ISA_VERSION
	.align		4
        /*0020*/ 	.byte	0x03, 0x5f
        /*0022*/ 	.short	0x0101


	//----- nvinfo : EIATTR_VRC_CTA_INIT_COUNT
	.align		4
        /*0024*/ 	.byte	0x02, 0x4a
	.zero		1
	.zero		1


	//----- nvinfo : EIATTR_EXIT_INSTR_OFFSETS
	.align		4
        /*0028*/ 	.byte	0x04, 0x1c
        /*002a*/ 	.short	(.L_442 - .L_441)


	//   ....[0]....
.L_441:
        /*002c*/ 	.word	0x00000010


	//----- nvinfo : EIATTR_MAX_THREADS
	.align		4
.L_442:
        /*0030*/ 	.byte	0x04, 0x05
        /*0032*/ 	.short	(.L_444 - .L_443)
.L_443:
        /*0034*/ 	.word	0x00000180
        /*0038*/ 	.word	0x00000001
        /*003c*/ 	.word	0x00000001


	//----- nvinfo : EIATTR_CBANK_PARAM_SIZE
	.align		4
.L_444:
        /*0040*/ 	.byte	0x03, 0x19
        /*0042*/ 	.short	0x0a80


	//----- nvinfo : EIATTR_PARAM_CBANK
	.align		4
        /*0044*/ 	.byte	0x04, 0x0a
        /*0046*/ 	.short	(.L_446 - .L_445)
	.align		4
.L_445:
        /*0048*/ 	.word	index@(.nv.constant0._ZN7cutlass13device_kernelIN5flash11enable_sm90INS1_16FlashAttnFwdSm90INS1_25CollectiveMainloopFwdSm90ILi2EN4cute5tupleIJNS5_1CILi1EEES8_S8_EEENS6_IJNS7_ILi128EEENS7_ILi96EEENS7_ILi192EEEEEELi192ENS_10bfloat16_tEfNS_4arch4Sm90ELb0ELb1ELb1ELb1ELb1ELb0ELb0ELb1ELb1ELb1ELb0ELb0EEENS1_21CollectiveEpilogueFwdINS6_IJSA_SC_SB_EEES9_SE_SG_Li256ELb1ELb1ELb0ELb0EEENS1_36VarlenDynamicPersistentTileSchedulerILi128ELi96ELi256ELi128ELb0ELb1ELb1ELb1ELb0ELb1EEEEEEEEEvNT_6ParamsE)
        /*004c*/ 	.short	0x0380
        /*004e*/ 	.short	0x0a80


	//----- nvinfo : EIATTR_SW_WAR
	.align		4
.L_446:
        /*0050*/ 	.byte	0x04, 0x36
        /*0052*/ 	.short	(.L_448 - .L_447)
.L_447:
        /*0054*/ 	.word	0x00000008
.L_448:


//--------------------- .nv.info._ZN7cutlass13device_kernelIN5flash11enable_sm90INS1_16FlashAttnFwdSm90INS1_25CollectiveMainloopFwdSm90ILi2EN4cute5tupleIJNS5_1CILi1EEES8_S8_EEENS6_IJNS7_ILi128EEENS7_ILi96EEENS7_ILi192EEEEEELi192ENS_10bfloat16_tEfNS_4arch4Sm90ELb0ELb1ELb1ELb1ELb1ELb1ELb0ELb1ELb1ELb1ELb0ELb0EEENS1_21CollectiveEpilogueFwdINS6_IJSA_SC_SB_EEES9_SE_SG_Li256ELb1ELb1ELb0ELb0EEENS1_36VarlenDynamicPersistentTileSchedulerILi128ELi96ELi256ELi128ELb0ELb1ELb1ELb1ELb0ELb1EEEEEEEEEvNT_6ParamsE --------------------------
	.section	.nv.info._ZN7cutlass13device_kernelIN5flash11enable_sm90INS1_16FlashAttnFwdSm90INS1_25CollectiveMainloopFwdSm90ILi2EN4cute5tupleIJNS5_1CILi1EEES8_S8_EEENS6_IJNS7_ILi128EEENS7_ILi96EEENS7_ILi192EEEEEELi192ENS_10bfloat16_tEfNS_4arch4Sm90ELb0ELb1ELb1ELb1ELb1ELb1ELb0ELb1ELb1ELb1ELb0ELb0EEENS1_21CollectiveEpilogueFwdINS6_IJSA_SC_SB_EEES9_SE_SG_Li256ELb1ELb1ELb0ELb0EEENS1_36VarlenDynamicPersistentTileSchedulerILi128ELi96ELi256ELi128ELb0ELb1ELb1ELb1ELb0ELb1EEEEEEEEEvNT_6ParamsE,"",@"SHT_CUDA_INFO"
	.sectionflags	@""
	.align	4


	//----- nvinfo : EIATTR_CUDA_API_VERSION
	.align		4
        /*0000*/ 	.byte	0x04, 0x37
        /*0002*/ 	.short	(.L_450 - .L_449)
.L_449:
        /*0004*/ 	.word	0x00000082


	//----- nvinfo : EIATTR_KPARAM_INFO
	.align		4
.L_450:
        /*0008*/ 	.byte	0x04, 0x17
        /*000a*/ 	.short	(.L_452 - .L_451)
.L_451:
        /*000c*/ 	.word	0x00000000
        /*0010*/ 	.short	0x0000
        /*0012*/ 	.short	0x0000
        /*0014*/ 	.byte	0x00, 0xf0, 0x01, 0x2a


	//----- nvinfo : EIATTR_SPARSE_MMA_MASK
	.align		4
.L_452:
        /*0018*/ 	.byte	0x03, 0x50
        /*001a*/ 	.short	0x0000


	//----- nvinfo : EIATTR_MAXREG_COUNT
	.align		4
        /*001c*/ 	.byte	0x03, 0x1b
        /*001e*/ 	.short	0x00a8


	//----- nvinfo : EIATTR_MERCURY_ISA_VERSION
	.align		4
        /*0020*/ 	.byte	0x03, 0x5f
        /*0022*/ 	.short	0x0101


	//----- nvinfo : EIATTR_VRC_CTA_INIT_COUNT
	.align		4
        /*0024*/ 	.byte	0x02, 0x4a
	.zero		1
	.zero		1


	//----- nvinfo : EIATTR_EXIT_INSTR_OFFSETS
	.align		4
        /*0028*/ 	.byte	0x04, 0x1c
        /*002a*/ 	.short	(.L_454 - .L_453)


	//   ....[0]....
.L_453:
        /*002c*/ 	.word	0x00000010


	//----- nvinfo : EIATTR_MAX_THREADS
	.align		4
.L_454:
        /*0030*/ 	.byte	0x04, 0x05
        /*0032*/ 	.short	(.L_456 - .L_455)
.L_455:
        /*0034*/ 	.word	0x00000180
        /*0038*/ 	.word	0x00000001
        /*003c*/ 	.word	0x00000001


	//----- nvinfo : EIATTR_CBANK_PARAM_SIZE
	.align		4
.L_456:
        /*0040*/ 	.byte	0x03, 0x19
        /*0042*/ 	.short	0x0a80


	//----- nvinfo : EIATTR_PARAM_CBANK
	.align		4
        /*0044*/ 	.byte	0x04, 0x0a
        /*0046*/ 	.short	(.L_458 - .L_457)
	.align		4
.L_457:
        /*0048*/ 	.word	index@(.nv.constant0._ZN7cutlass13device_kernelIN5flash11enable_sm90INS1_16FlashAttnFwdSm90INS1_25CollectiveMainloopFwdSm90ILi2EN4cute5tupleIJNS5_1CILi1EEES8_S8_EEENS6_IJNS7_ILi128EEENS7_ILi96EEENS7_ILi192EEEEEELi192ENS_10bfloat16_tEfNS_4arch4Sm90ELb0ELb1ELb1ELb1ELb1ELb1ELb0ELb1ELb1ELb1ELb0ELb0EEENS1_21CollectiveEpilogueFwdINS6_IJSA_SC_SB_EEES9_SE_SG_Li256ELb1ELb1ELb0ELb0EEENS1_36VarlenDynamicPersistentTileSchedulerILi128ELi96ELi256ELi128ELb0ELb1ELb1ELb1ELb0ELb1EEEEEEEEEvNT_6ParamsE)
        /*004c*/ 	.short	0x0380
        /*004e*/ 	.short	0x0a80


	//----- nvinfo : EIATTR_SW_WAR
	.align		4
.L_458:
        /*0050*/ 	.byte	0x04, 0x36
        /*0052*/ 	.short	(.L_460 - .L_459)
.L_459:
        /*0054*/ 	.word	0x00000008
.L_460:


//--------------------- .nv.info._ZN7cutlass13device_kernelIN5flash11enable_sm90INS1_16FlashAttnFwdSm90INS1_25CollectiveMainloopFwdSm90ILi2EN4cute5tupleIJNS5_1CILi1EEES8_S8_EEENS6_IJNS7_ILi128EEENS7_ILi96EEENS7_ILi192EEEEEELi192ENS_10bfloat16_tEfNS_4arch4Sm90ELb1ELb0ELb1ELb0ELb1ELb0ELb0ELb1ELb1ELb1ELb0ELb0EEENS1_21CollectiveEpilogueFwdINS6_IJSA_SC_SB_EEES9_SE_SG_Li256ELb0ELb1ELb0ELb0EEENS1_30DynamicPersistentTileSchedulerILi256ELi128ELb0ELb1ELb1EEEEEEEEEvNT_6ParamsE --------------------------
	.section	.nv.info._ZN7cutlass13device_kernelIN5flash11enable_sm90INS1_16FlashAttnFwdSm90INS1_25CollectiveMainloopFwdSm90ILi2EN4cute5tupleIJNS5_1CILi1EEES8_S8_EEENS6_IJNS7_ILi128EEENS7_ILi96EEENS7_ILi192EEEEEELi192ENS_10bfloat16_tEfNS_4arch4Sm90ELb1ELb0ELb1ELb0ELb1ELb0ELb0ELb1ELb1ELb1ELb0ELb0EEENS1_21CollectiveEpilogueFwdINS6_IJSA_SC_SB_EEES9_SE_SG_Li256ELb0ELb1ELb0ELb0EEENS1_30DynamicPersistentTileSchedulerILi256ELi128ELb0ELb1ELb1EEEEEEEEEvNT_6ParamsE,"",@"SHT_CUDA_INFO"
	.sectionflags	@""
	.align	4


	//----- nvinfo : EIATTR_CUDA_API_VERSION
	.align		4
        /*0000*/ 	.byte	0x04, 0x37
        /*0002*/ 	.short	(.L_462 - .L_461)
.L_461:
        /*0004*/ 	.word	0x00000082


	//----- nvinfo : EIATTR_KPARAM_INFO
	.align		4
.L_462:
        /*0008*/ 	.byte	0x04, 0x17
        /*000a*/ 	.short	(.L_464 - .L_463)
.L_463:
        /*000c*/ 	.word	0x00000000
        /*0010*/ 	.short	0x0000
        /*0012*/ 	.short	0x0000
        /*0014*/ 	.byte	0x00, 0xf0, 0x01, 0x2a


	//----- nvinfo : EIATTR_SPARSE_MMA_MASK
	.align		4
.L_464:
        /*0018*/ 	.byte	0x03, 0x50
        /*001a*/ 	.short	0x0000


	//----- nvinfo : EIATTR_MAXREG_COUNT
	.align		4
        /*001c*/ 	.byte	0x03, 0x1b
        /*001e*/ 	.short	0x00a8


	//----- nvinfo : EIATTR_MERCURY_ISA_VERSION
	.align		4
        /*0020*/ 	.byte	0x03, 0x5f
        /*0022*/ 	.short	0x0101


	//----- nvinfo : EIATTR_VRC_CTA_INIT_COUNT
	.align		4
        /*0024*/ 	.byte	0x02, 0x4a
	.zero		1
	.zero		1


	//----- nvinfo : EIATTR_EXIT_INSTR_OFFSETS
	.align		4
        /*0028*/ 	.byte	0x04, 0x1c
        /*002a*/ 	.short	(.L_466 - .L_465)


	//   ....[0]....
.L_465:
        /*002c*/ 	.word	0x00000010


	//----- nvinfo : EIATTR_MAX_THREADS
	.align		4
.L_466:
        /*0030*/ 	.byte	0x04, 0x05
        /*0032*/ 	.short	(.L_468 - .L_467)
.L_467:
        /*0034*/ 	.word	0x00000180
        /*0038*/ 	.word	0x00000001
        /*003c*/ 	.word	0x00000001


	//----- nvinfo : EIATTR_CBANK_PARAM_SIZE
	.align		4
.L_468:
        /*0040*/ 	.byte	0x03, 0x19
        /*0042*/ 	.short	0x0a80


	//----- nvinfo : EIATTR_PARAM_CBANK
	.align		4
        /*0044*/ 	.byte	0x04, 0x0a
        /*0046*/ 	.short	(.L_470 - .L_469)
	.align		4
.L_469:
        /*0048*/ 	.word	index@(.nv.constant0._ZN7cutlass13device_kernelIN5flash11enable_sm90INS1_16FlashAttnFwdSm90INS1_25CollectiveMainloopFwdSm90ILi2EN4cute5tupleIJNS5_1CILi1EEES8_S8_EEENS6_IJNS7_ILi128EEENS7_ILi96EEENS7_ILi192EEEEEELi192ENS_10bfloat16_tEfNS_4arch4Sm90ELb1ELb0ELb1ELb0ELb1ELb0ELb0ELb1ELb1ELb1ELb0ELb0EEENS1_21CollectiveEpilogueFwdINS6_IJSA_SC_SB_EEES9_SE_SG_Li256ELb0ELb1ELb0ELb0EEENS1_30DynamicPersistentTileSchedulerILi256ELi128ELb0ELb1ELb1EEEEEEEEEvNT_6ParamsE)
        /*004c*/ 	.short	0x0380
        /*004e*/ 	.short	0x0a80


	//----- nvinfo : EIATTR_SW_WAR
	.align		4
.L_470:
        /*0050*/ 	.byte	0x04, 0x36
        /*0052*/ 	.short	(.L_472 - .L_471)
.L_471:
        /*0054*/ 	.word	0x00000008
.L_472:


//--------------------- .nv.info._ZN7cutlass13device_kernelIN5flash11enable_sm90INS1_16FlashAttnFwdSm90INS1_25CollectiveMainloopFwdSm90ILi2EN4cute5tupleIJNS5_1CILi1EEES8_S8_EEENS6_IJNS7_ILi128EEENS7_ILi96EEENS7_ILi192EEEEEELi192ENS_10bfloat16_tEfNS_4arch4Sm90ELb1ELb0ELb1ELb1ELb1ELb0ELb0ELb1ELb1ELb1ELb0ELb0EEENS1_21CollectiveEpilogueFwdINS6_IJSA_SC_SB_EEES9_SE_SG_Li256ELb1ELb1ELb0ELb0EEENS1_36VarlenDynamicPersistentTileSchedulerILi128ELi96ELi256ELi128ELb0ELb1ELb1ELb1ELb1ELb1EEEEEEEEEvNT_6ParamsE --------------------------
	.section	.nv.info._ZN7cutlass13device_kernelIN5flash11enable_sm90INS1_16FlashAttnFwdSm90INS1_25CollectiveMainloopFwdSm90ILi2EN4cute5tupleIJNS5_1CILi1EEES8_S8_EEENS6_IJNS7_ILi128EEENS7_ILi96EEENS7_ILi192EEEEEELi192ENS_10bfloat16_tEfNS_4arch4Sm90ELb1ELb0ELb1ELb1ELb1ELb0ELb0ELb1ELb1ELb1ELb0ELb0EEENS1_21CollectiveEpilogueFwdINS6_IJSA_SC_SB_EEES9_SE_SG_Li256ELb1ELb1ELb0ELb0EEENS1_36VarlenDynamicPersistentTileSchedulerILi128ELi96ELi256ELi128ELb0ELb1ELb1ELb1ELb1ELb1EEEEEEEEEvNT_6ParamsE,"",@"SHT_CUDA_INFO"
	.sectionflags	@""
	.align	4


	//----- nvinfo : EIATTR_CUDA_API_VERSION
	.align		4
        /*0000*/ 	.byte	0x04, 0x37
        /*0002*/ 	.short	(.L_474 - .L_473)
.L_473:
        /*0004*/ 	.word	0x00000082


	//----- nvinfo : EIATTR_KPARAM_INFO
	.align		4
.L_474:
        /*0008*/ 	.byte	0x04, 0x17
        /*000a*/ 	.short	(.L_476 - .L_475)
.L_475:
        /*000c*/ 	.word	0x00000000
        /*0010*/ 	.short	0x0000
        /*0012*/ 	.short	0x0000
        /*0014*/ 	.byte	0x00, 0xf0, 0x01, 0x2a


	//----- nvinfo : EIATTR_SPARSE_MMA_MASK
	.align		4
.L_476:
        /*0018*/ 	.byte	0x03, 0x50
        /*001a*/ 	.short	0x0000


	//----- nvinfo : EIATTR_MAXREG_COUNT
	.align		4
        /*001c*/ 	.byte	0x03, 0x1b
        /*001e*/ 	.short	0x00a8


	//----- nvinfo : EIATTR_MERCURY_ISA_VERSION
	.align		4
        /*0020*/ 	.byte	0x03, 0x5f
        /*0022*/ 	.short	0x0101


	//----- nvinfo : EIATTR_VRC_CTA_INIT_COUNT
	.align		4
        /*0024*/ 	.byte	0x02, 0x4a
	.zero		1
	.zero		1


	//----- nvinfo : EIATTR_EXIT_INSTR_OFFSETS
	.align		4
        /*0028*/ 	.byte	0x04, 0x1c
        /*002a*/ 	.short	(.L_478 - .L_477)


	//   ....[0]....
.L_477:
        /*002c*/ 	.word	0x00000010


	//----- nvinfo : EIATTR_MAX_THREADS
	.align		4
.L_478:
        /*0030*/ 	.byte	0x04, 0x05
        /*0032*/ 	.short	(.L_480 - .L_479)
.L_479:
        /*0034*/ 	.word	0x00000180
        /*0038*/ 	.word	0x00000001
        /*003c*/ 	.word	0x00000001


	//----- nvinfo : EIATTR_CBANK_PARAM_SIZE
	.align		4
.L_480:
        /*0040*/ 	.byte	0x03, 0x19
        /*0042*/ 	.short	0x0a80


	//----- nvinfo : EIATTR_PARAM_CBANK
	.align		4
        /*0044*/ 	.byte	0x04, 0x0a
        /*0046*/ 	.short	(.L_482 - .L_481)
	.align		4
.L_481:
        /*0048*/ 	.word	index@(.nv.constant0._ZN7cutlass13device_kernelIN5flash11enable_sm90INS1_16FlashAttnFwdSm90INS1_25CollectiveMainloopFwdSm90ILi2EN4cute5tupleIJNS5_1CILi1EEES8_S8_EEENS6_IJNS7_ILi128EEENS7_ILi96EEENS7_ILi192EEEEEELi192ENS_10bfloat16_tEfNS_4arch4Sm90ELb1ELb0ELb1ELb1ELb1ELb0ELb0ELb1ELb1ELb1ELb0ELb0EEENS1_21CollectiveEpilogueFwdINS6_IJSA_SC_SB_EEES9_SE_SG_Li256ELb1ELb1ELb0ELb0EEENS1_36VarlenDynamicPersistentTileSchedulerILi128ELi96ELi256ELi128ELb0ELb1ELb1ELb1ELb1ELb1EEEEEEEEEvNT_6ParamsE)
        /*004c*/ 	.short	0x0380
        /*004e*/ 	.short	0x0a80


	//----- nvinfo : EIATTR_SW_WAR
	.align		4
.L_482:
        /*0050*/ 	.byte	0x04, 0x36
        /*0052*/ 	.short	(.L_484 - .L_483)
.L_483:
        /*0054*/ 	.word	0x00000008
.L_484:


//--------------------- .nv.info._ZN7cutlass13device_kernelIN5flash11enable_sm90INS1_16FlashAttnFwdSm90INS1_25CollectiveMainloopFwdSm90ILi2EN4cute5tupleIJNS5_1CILi1EEES8_S8_EEENS6_IJNS7_ILi128EEENS7_ILi96EEENS7_ILi192EEEEEELi192ENS_10bfloat16_tEfNS_4arch4Sm90ELb1ELb0ELb1ELb1ELb1ELb1ELb0ELb1ELb1ELb1ELb0ELb0EEENS1_21CollectiveEpilogueFwdINS6_IJSA_SC_SB_EEES9_SE_SG_Li256ELb1ELb1ELb0ELb0EEENS1_36VarlenDynamicPersistentTileSchedulerILi128ELi96ELi256ELi128ELb0ELb1ELb1ELb1ELb1ELb1EEEEEEEEEvNT_6ParamsE --------------------------
	.section	.nv.info._ZN7cutlass13device_kernelIN5flash11enable_sm90INS1_16FlashAttnFwdSm90INS1_25CollectiveMainloopFwdSm90ILi2EN4cute5tupleIJNS5_1CILi1EEES8_S8_EEENS6_IJNS7_ILi128EEENS7_ILi96EEENS7_ILi192EEEEEELi192ENS_10bfloat16_tEfNS_4arch4Sm90ELb1ELb0ELb1ELb1ELb1ELb1ELb0ELb1ELb1ELb1ELb0ELb0EEENS1_21CollectiveEpilogueFwdINS6_IJSA_SC_SB_EEES9_SE_SG_Li256ELb1ELb1ELb0ELb0EEENS1_36VarlenDynamicPersistentTileSchedulerILi128ELi96ELi256ELi128ELb0ELb1ELb1ELb1ELb1ELb1EEEEEEEEEvNT_6ParamsE,"",@"SHT_CUDA_INFO"
	.sectionflags	@""
	.align	4


	//----- nvinfo : EIATTR_CUDA_API_VERSION
	.align		4
        /*0000*/ 	.byte	0x04, 0x37
        /*0002*/ 	.short	(.L_486 - .L_485)
.L_485:
        /*0004*/ 	.word	0x00000082


	//----- nvinfo : EIATTR_KPARAM_INFO
	.align		4
.L_486:
        /*0008*/ 	.byte	0x04, 0x17
        /*000a*/ 	.short	(.L_488 - .L_487)
.L_487:
        /*000c*/ 	.word	0x00000000
        /*0010*/ 	.short	0x0000
        /*0012*/ 	.short	0x0000
        /*0014*/ 	.byte	0x00, 0xf0, 0x01, 0x2a


	//----- nvinfo : EIATTR_SPARSE_MMA_MASK
	.align		4
.L_488:
        /*0018*/ 	.byte	0x03, 0x50
        /*001a*/ 	.short	0x0000


	//----- nvinfo : EIATTR_MAXREG_COUNT
	.align		4
        /*001c*/ 	.byte	0x03, 0x1b
        /*001e*/ 	.short	0x00a8


	//----- nvinfo : EIATTR_MERCURY_ISA_VERSION
	.align		4
        /*0020*/ 	.byte	0x03, 0x5f
        /*0022*/ 	.short	0x0101


	//----- nvinfo : EIATTR_VRC_CTA_INIT_COUNT
	.align		4
        /*0024*/ 	.byte	0x02, 0x4a
	.zero		1
	.zero		1


	//----- nvinfo : EIATTR_EXIT_INSTR_OFFSETS
	.align		4
        /*0028*/ 	.byte	0x04, 0x1c
        /*002a*/ 	.short	(.L_490 - .L_489)


	//   ....[0]....
.L_489:
        /*002c*/ 	.word	0x00000010


	//----- nvinfo : EIATTR_MAX_THREADS
	.align		4
.L_490:
        /*0030*/ 	.byte	0x04, 0x05
        /*0032*/ 	.short	(.L_492 - .L_491)
.L_491:
        /*0034*/ 	.word	0x00000180
        /*0038*/ 	.word	0x00000001
        /*003c*/ 	.word	0x00000001


	//----- nvinfo : EIATTR_CBANK_PARAM_SIZE
	.align		4
.L_492:
        /*0040*/ 	.byte	0x03, 0x19
        /*0042*/ 	.short	0x0a80


	//----- nvinfo : EIATTR_PARAM_CBANK
	.align		4
        /*0044*/ 	.byte	0x04, 0x0a
        /*0046*/ 	.short	(.L_494 - .L_493)
	.align		4
.L_493:
        /*0048*/ 	.word	index@(.nv.constant0._ZN7cutlass13device_kernelIN5flash11enable_sm90INS1_16FlashAttnFwdSm90INS1_25CollectiveMainloopFwdSm90ILi2EN4cute5tupleIJNS5_1CILi1EEES8_S8_EEENS6_IJNS7_ILi128EEENS7_ILi96EEENS7_ILi192EEEEEELi192ENS_10bfloat16_tEfNS_4arch4Sm90ELb1ELb0ELb1ELb1ELb1ELb1ELb0ELb1ELb1ELb1ELb0ELb0EEENS1_21CollectiveEpilogueFwdINS6_IJSA_SC_SB_EEES9_SE_SG_Li256ELb1ELb1ELb0ELb0EEENS1_36VarlenDynamicPersistentTileSchedulerILi128ELi96ELi256ELi128ELb0ELb1ELb1ELb1ELb1ELb1EEEEEEEEEvNT_6ParamsE)
        /*004c*/ 	.short	0x0380
        /*004e*/ 	.short	0x0a80


	//----- nvinfo : EIATTR_SW_WAR
	.align		4
.L_494:
        /*0050*/ 	.byte	0x04, 0x36
        /*0052*/ 	.short	(.L_496 - .L_495)
.L_495:
        /*0054*/ 	.word	0x00000008
.L_496:


//--------------------- .nv.info._ZN7cutlass13device_kernelIN5flash11enable_sm90INS1_16FlashAttnFwdSm90INS1_25CollectiveMainloopFwdSm90ILi2EN4cute5tupleIJNS5_1CILi1EEES8_S8_EEENS6_IJNS7_ILi128EEESA_SA_EEELi128ENS_10bfloat16_tEfNS_4arch4Sm90ELb0ELb0ELb1ELb0ELb1ELb0ELb0ELb1ELb1ELb1ELb0ELb0EEENS1_21CollectiveEpilogueFwdISB_S9_SC_SE_Li256ELb0ELb1ELb0ELb0EEENS1_29StaticPersistentTileSchedulerILb0EEEEEEEEEvNT_6ParamsE --------------------------
	.section	.nv.info._ZN7cutlass13device_kernelIN5flash11enable_sm90INS1_16FlashAttnFwdSm90INS1_25CollectiveMainloopFwdSm90ILi2EN4cute5tupleIJNS5_1CILi1EEES8_S8_EEENS6_IJNS7_ILi128EEESA_SA_EEELi128ENS_10bfloat16_tEfNS_4arch4Sm90ELb0ELb0ELb1ELb0ELb1ELb0ELb0ELb1ELb1ELb1ELb0ELb0EEENS1_21CollectiveEpilogueFwdISB_S9_SC_SE_Li256ELb0ELb1ELb0ELb0EEENS1_29StaticPersistentTileSchedulerILb0EEEEEEEEEvNT_6ParamsE,"",@"SHT_CUDA_INFO"
	.sectionflags	@""
	.align	4


	//----- nvinfo : EIATTR_CUDA_API_VERSION
	.align		4
        /*0000*/ 	.byte	0x04, 0x37
        /*0002*/ 	.short	(.L_498 - .L_497)
.L_497:
        /*0004*/ 	.word	0x00000082


	//----- nvinfo : EIATTR_KPARAM_INFO
	.align		4
.L_498:
        /*0008*/ 	.byte	0x04, 0x17
        /*000a*/ 	.short	(.L_500 - .L_499)
.L_499:
        /*000c*/ 	.word	0x00000000
        /*0010*/ 	.short	0x0000
        /*0012*/ 	.short	0x0000
        /*0014*/ 	.byte	0x00, 0xf0, 0x01, 0x28


	//----- nvinfo : EIATTR_SPARSE_MMA_MASK
	.align		4
.L_500:
        /*0018*/ 	.byte	0x03, 0x50
        /*001a*/ 	.short	0x0000


	//----- nvinfo : EIATTR_MAXREG_COUNT
	.align		4
        /*001c*/ 	.byte	0x03, 0x1b
        /*001e*/ 	.short	0x00a8


	//----- nvinfo : EIATTR_MERCURY_ISA_VERSION
	.align		4
        /*0020*/ 	.byte	0x03, 0x5f
        /*0022*/ 	.short	0x0101


	//----- nvinfo : EIATTR_VRC_CTA_INIT_COUNT
	.align		4
        /*0024*/ 	.byte	0x02, 0x4a
	.zero		1
	.zero		1


	//----- nvinfo : EIATTR_EXIT_INSTR_OFFSETS
	.align		4
        /*0028*/ 	.byte	0x04, 0x1c
        /*002a*/ 	.short	(.L_502 - .L_501)


	//   ....[0]....
.L_501:
        /*002c*/ 	.word	0x00000010


	//----- nvinfo : EIATTR_MAX_THREADS
	.align		4
.L_502:
        /*0030*/ 	.byte	0x04, 0x05
        /*0032*/ 	.short	(.L_504 - .L_503)
.L_503:
        /*0034*/ 	.word	0x00000180
        /*0038*/ 	.word	0x00000001
        /*003c*/ 	.word	0x00000001


	//----- nvinfo : EIATTR_CBANK_PARAM_SIZE
	.align		4
.L_504:
        /*0040*/ 	.byte	0x03, 0x19
        /*0042*/ 	.short	0x0a00


	//----- nvinfo : EIATTR_PARAM_CBANK
	.align		4
        /*0044*/ 	.byte	0x04, 0x0a
        /*0046*/ 	.short	(.L_506 - .L_505)
	.align		4
.L_505:
        /*0048*/ 	.word	index@(.nv.constant0._ZN7cutlass13device_kernelIN5flash11enable_sm90INS1_16FlashAttnFwdSm90INS1_25CollectiveMainloopFwdSm90ILi2EN4cute5tupleIJNS5_1CILi1EEES8_S8_EEENS6_IJNS7_ILi128EEESA_SA_EEELi128ENS_10bfloat16_tEfNS_4arch4Sm90ELb0ELb0ELb1ELb0ELb1ELb0ELb0ELb1ELb1ELb1ELb0ELb0EEENS1_21CollectiveEpilogueFwdISB_S9_SC_SE_Li256ELb0ELb1ELb0ELb0EEENS1_29StaticPersistentTileSchedulerILb0EEEEEEEEEvNT_6ParamsE)
        /*004c*/ 	.short	0x0380
        /*004e*/ 	.short	0x0a00


	//----- nvinfo : EIATTR_SW_WAR
	.align		4
.L_506:
        /*0050*/ 	.byte	0x04, 0x36
        /*0052*/ 	.short	(.L_508 - .L_507)
.L_507:
        /*0054*/ 	.word	0x00000008
.L_508:


//--------------------- .nv.info._ZN7cutlass13device_kernelIN5flash11enable_sm90INS1_16FlashAttnFwdSm90INS1_25CollectiveMainloopFwdSm90ILi2EN4cute5tupleIJNS5_1CILi1EEES8_S8_EEENS6_IJNS7_ILi128EEESA_SA_EEELi128ENS_10bfloat16_tEfNS_4arch4Sm90ELb0ELb0ELb1ELb1ELb1ELb0ELb0ELb1ELb1ELb1ELb0ELb0EEENS1_21CollectiveEpilogueFwdISB_S9_SC_SE_Li256ELb1ELb1ELb0ELb0EEENS1_36VarlenDynamicPersistentTileSchedulerILi128ELi128ELi256ELi128ELb0ELb1ELb1ELb0ELb1ELb1EEEEEEEEEvNT_6ParamsE --------------------------
	.section	.nv.info._ZN7cutlass13device_kernelIN5flash11enable_sm90INS1_16FlashAttnFwdSm90INS1_25CollectiveMainloopFwdSm90ILi2EN4cute5tupleIJNS5_1CILi1EEES8_S8_EEENS6_IJNS7_ILi128EEESA_SA_EEELi128ENS_10bfloat16_tEfNS_4arch4Sm90ELb0ELb0ELb1ELb1ELb1ELb0ELb0ELb1ELb1ELb1ELb0ELb0EEENS1_21CollectiveEpilogueFwdISB_S9_SC_SE_Li256ELb1ELb1ELb0ELb0EEENS1_36VarlenDynamicPersistentTileSchedulerILi128ELi128ELi256ELi128ELb0ELb1ELb1ELb0ELb1ELb1EEEEEEEEEvNT_6ParamsE,"",@"SHT_CUDA_INFO"
	.sectionflags	@""
	.align	4


	//----- nvinfo : EIATTR_CUDA_API_VERSION
	.align		4
        /*0000*/ 	.byte	0x04, 0x37
        /*0002*/ 	.short	(.L_510 - .L_509)
.L_509:
        /*0004*/ 	.word	0x00000082


	//----- nvinfo : EIATTR_KPARAM_INFO
	.align		4
.L_510:
        /*0008*/ 	.byte	0x04, 0x17
        /*000a*/ 	.short	(.L_512 - .L_511)
.L_511:
        /*000c*/ 	.word	0x00000000
        /*0010*/ 	.short	0x0000
        /*0012*/ 	.short	0x0000
        /*0014*/ 	.byte	0x00, 0xf0, 0x01, 0x2a


	//----- nvinfo : EIATTR_SPARSE_MMA_MASK
	.align		4
.L_512:
        /*0018*/ 	.byte	0x03, 0x50
        /*001a*/ 	.short	0x0000


	//----- nvinfo : EIATTR_MAXREG_COUNT
	.align		4
        /*001c*/ 	.byte	0x03, 0x1b
        /*001e*/ 	.short	0x00a8


	//----- nvinfo : EIATTR_MERCURY_ISA_VERSION
	.align		4
        /*0020*/ 	.byte	0x03, 0x5f
        /*0022*/ 	.short	0x0101


	//----- nvinfo : EIATTR_VRC_CTA_INIT_COUNT
	.align		4
        /*0024*/ 	.byte	0x02, 0x4a
	.zero		1
	.zero		1


	//----- nvinfo : EIATTR_EXIT_INSTR_OFFSETS
	.align		4
        /*0028*/ 	.byte	0x04, 0x1c
        /*002a*/ 	.short	(.L_514 - .L_513)


	//   ....[0]....
.L_513:
        /*002c*/ 	.word	0x00000010


	//----- nvinfo : EIATTR_MAX_THREADS
	.align		4
.L_514:
        /*0030*/ 	.byte	0x04, 0x05
        /*0032*/ 	.short	(.L_516 - .L_515)
.L_515:
        /*0034*/ 	.word	0x00000180
        /*0038*/ 	.word	0x00000001
        /*003c*/ 	.word	0x00000001


	//----- nvinfo : EIATTR_CBANK_PARAM_SIZE
	.align		4
.L_516:
        /*0040*/ 	.byte	0x03, 0x19
        /*0042*/ 	.short	0x0a80


	//----- nvinfo : EIATTR_PARAM_CBANK
	.align		4
        /*0044*/ 	.byte	0x04, 0x0a
        /*0046*/ 	.short	(.L_518 - .L_517)
	.align		4
.L_517:
        /*0048*/ 	.word	index@(.nv.constant0._ZN7cutlass13device_kernelIN5flash11enable_sm90INS1_16FlashAttnFwdSm90INS1_25CollectiveMainloopFwdSm90ILi2EN4cute5tupleIJNS5_1CILi1EEES8_S8_EEENS6_IJNS7_ILi128EEESA_SA_EEELi128ENS_10bfloat16_tEfNS_4arch4Sm90ELb0ELb0ELb1ELb1ELb1ELb0ELb0ELb1ELb1ELb1ELb0ELb0EEENS1_21CollectiveEpilogueFwdISB_S9_SC_SE_Li256ELb1ELb1ELb0ELb0EEENS1_36VarlenDynamicPersistentTileSchedulerILi128ELi128ELi256ELi128ELb0ELb1ELb1ELb0ELb1ELb1EEEEEEEEEvNT_6ParamsE)
        /*004c*/ 	.short	0x0380
        /*004e*/ 	.short	0x0a80


	//----- nvinfo : EIATTR_SW_WAR
	.align		4
.L_518:
        /*0050*/ 	.byte	0x04, 0x36
        /*0052*/ 	.short	(.L_520 - .L_519)
.L_519:
        /*0054*/ 	.word	0x00000008
.L_520:


//--------------------- .nv.info._ZN7cutlass13device_kernelIN5flash11enable_sm90INS1_16FlashAttnFwdSm90INS1_25CollectiveMainloopFwdSm90ILi2EN4cute5tupleIJNS5_1CILi1EEES8_S8_EEENS6_IJNS7_ILi128EEESA_SA_EEELi128ENS_10bfloat16_tEfNS_4arch4Sm90ELb0ELb0ELb1ELb1ELb1ELb1ELb0ELb1ELb1ELb1ELb0ELb0EEENS1_21CollectiveEpilogueFwdISB_S9_SC_SE_Li256ELb1ELb1ELb0ELb0EEENS1_36VarlenDynamicPersistentTileSchedulerILi128ELi128ELi256ELi128ELb0ELb1ELb1ELb0ELb1ELb1EEEEEEEEEvNT_6ParamsE --------------------------
	.section	.nv.info._ZN7cutlass13device_kernelIN5flash11enable_sm90INS1_16FlashAttnFwdSm90INS1_25CollectiveMainloopFwdSm90ILi2EN4cute5tupleIJNS5_1CILi1EEES8_S8_EEENS6_IJNS7_ILi128EEESA_SA_EEELi128ENS_10bfloat16_tEfNS_4arch4Sm90ELb0ELb0ELb1ELb1ELb1ELb1ELb0ELb1ELb1ELb1ELb0ELb0EEENS1_21CollectiveEpilogueFwdISB_S9_SC_SE_Li256ELb1ELb1ELb0ELb0EEENS1_36VarlenDynamicPersistentTileSchedulerILi128ELi128ELi256ELi128ELb0ELb1ELb1ELb0ELb1ELb1EEEEEEEEEvNT_6ParamsE,"",@"SHT_CUDA_INFO"
	.sectionflags	@""
	.align	4


	//----- nvinfo : EIATTR_CUDA_API_VERSION
	.align		4
        /*0000*/ 	.byte	0x04, 0x37
        /*0002*/ 	.short	(.L_522 - .L_521)
.L_521:
        /*0004*/ 	.word	0x00000082


	//----- nvinfo : EIATTR_KPARAM_INFO
	.align		4
.L_522:
        /*0008*/ 	.byte	0x04, 0x17
        /*000a*/ 	.short	(.L_524 - .L_523)
.L_523:
        /*000c*/ 	.word	0x00000000
        /*0010*/ 	.short	0x0000
        /*0012*/ 	.short	0x0000
        /*0014*/ 	.byte	0x00, 0xf0, 0x01, 0x2a


	//----- nvinfo : EIATTR_SPARSE_MMA_MASK
	.align		4
.L_524:
        /*0018*/ 	.byte	0x03, 0x50
        /*001a*/ 	.short	0x0000


	//----- nvinfo : EIATTR_MAXREG_COUNT
	.align		4
        /*001c*/ 	.byte	0x03, 0x1b
        /*001e*/ 	.short	0x00a8


	//----- nvinfo : EIATTR_MERCURY_ISA_VERSION
	.align		4
        /*0020*/ 	.byte	0x03, 0x5f
        /*0022*/ 	.short	0x0101


	//----- nvinfo : EIATTR_VRC_CTA_INIT_COUNT
	.align		4
        /*0024*/ 	.byte	0x02, 0x4a
	.zero		1
	.zero		1


	//----- nvinfo : EIATTR_EXIT_INSTR_OFFSETS
	.align		4
        /*0028*/ 	.byte	0x04, 0x1c
        /*002a*/ 	.short	(.L_526 - .L_525)


	//   ....[0]....
.L_525:
        /*002c*/ 	.word	0x00000010


	//----- nvinfo : EIATTR_MAX_THREADS
	.align		4
.L_526:
        /*0030*/ 	.byte	0x04, 0x05
        /*0032*/ 	.short	(.L_528 - .L_527)
.L_527:
        /*0034*/ 	.word	0x00000180
        /*0038*/ 	.word	0x00000001
        /*003c*/ 	.word	0x00000001


	//----- nvinfo : EIATTR_CBANK_PARAM_SIZE
	.align		4
.L_528:
        /*0040*/ 	.byte	0x03, 0x19
        /*0042*/ 	.short	0x0a80


	//----- nvinfo : EIATTR_PARAM_CBANK
	.align		4
        /*0044*/ 	.byte	0x04, 0x0a
        /*0046*/ 	.short	(.L_530 - .L_529)
	.align		4
.L_529:
        /*0048*/ 	.word	index@(.nv.constant0._ZN7cutlass13device_kernelIN5flash11enable_sm90INS1_16FlashAttnFwdSm90INS1_25CollectiveMainloopFwdSm90ILi2EN4cute5tupleIJNS5_1CILi1EEES8_S8_EEENS6_IJNS7_ILi128EEESA_SA_EEELi128ENS_10bfloat16_tEfNS_4arch4Sm90ELb0ELb0ELb1ELb1ELb1ELb1ELb0ELb1ELb1ELb1ELb0ELb0EEENS1_21CollectiveEpilogueFwdISB_S9_SC_SE_Li256ELb1ELb1ELb0ELb0EEENS1_36VarlenDynamicPersistentTileSchedulerILi128ELi128ELi256ELi128ELb0ELb1ELb1ELb0ELb1ELb1EEEEEEEEEvNT_6ParamsE)
        /*004c*/ 	.short	0x0380
        /*004e*/ 	.short	0x0a80


	//----- nvinfo : EIATTR_SW_WAR
	.align		4
.L_530:
        /*0050*/ 	.byte	0x04, 0x36
        /*0052*/ 	.short	(.L_532 - .L_531)
.L_531:
        /*0054*/ 	.word	0x00000008
.L_532:


//--------------------- .nv.info._ZN7cutlass13device_kernelIN5flash11enable_sm90INS1_16FlashAttnFwdSm90INS1_25CollectiveMainloopFwdSm90ILi2EN4cute5tupleIJNS5_1CILi1EEES8_S8_EEENS6_IJNS7_ILi128EEESA_SA_EEELi128ENS_10bfloat16_tEfNS_4arch4Sm90ELb0ELb1ELb1ELb0ELb1ELb0ELb0ELb1ELb1ELb1ELb0ELb0EEENS1_21CollectiveEpilogueFwdISB_S9_SC_SE_Li256ELb0ELb1ELb0ELb0EEENS1_30DynamicPersistentTileSchedulerILi256ELi128ELb0ELb1ELb1EEEEEEEEEvNT_6ParamsE --------------------------
	.section	.nv.info._ZN7cutlass13device_kernelIN5flash11enable_sm90INS1_16FlashAttnFwdSm90INS1_25CollectiveMainloopFwdSm90ILi2EN4cute5tupleIJNS5_1CILi1EEES8_S8_EEENS6_IJNS7_ILi128EEESA_SA_EEELi128ENS_10bfloat16_tEfNS_4arch4Sm90ELb0ELb1ELb1ELb0ELb1ELb0ELb0ELb1ELb1ELb1ELb0ELb0EEENS1_21CollectiveEpilogueFwdISB_S9_SC_SE_Li256ELb0ELb1ELb0ELb0EEENS1_30DynamicPersistentTileSchedulerILi256ELi128ELb0ELb1ELb1EEEEEEEEEvNT_6ParamsE,"",@"SHT_CUDA_INFO"
	.sectionflags	@""
	.align	4


	//----- nvinfo : EIATTR_CUDA_API_VERSION
	.align		4
        /*0000*/ 	.byte	0x04, 0x37
        /*0002*/ 	.short	(.L_534 - .L_533)
.L_533:
        /*0004*/ 	.word	0x00000082


	//----- nvinfo : EIATTR_KPARAM_INFO
	.align		4
.L_534:
        /*0008*/ 	.byte	0x04, 0x17
        /*000a*/ 	.short	(.L_536 - .L_535)
.L_535:
        /*000c*/ 	.word	0x00000000
        /*0010*/ 	.short	0x0000
        /*0012*/ 	.short	0x0000
        /*0014*/ 	.byte	0x00, 0xf0, 0x01, 0x2a


	//----- nvinfo : EIATTR_SPARSE_MMA_MASK
	.align		4
.L_536:
        /*0018*/ 	.byte	0x03, 0x50
        /*001a*/ 	.short	0x0000


	//----- nvinfo : EIATTR_MAXREG_COUNT
	.align		4
        /*001c*/ 	.byte	0x03, 0x1b
        /*001e*/ 	.short	0x00a8


	//----- nvinfo : EIATTR_MERCURY_ISA_VERSION
	.align		4
        /*0020*/ 	.byte	0x03, 0x5f
        /*0022*/ 	.short	0x0101


	//----- nvinfo : EIATTR_VRC_CTA_INIT_COUNT
	.align		4
        /*0024*/ 	.byte	0x02, 0x4a
	.zero		1
	.zero		1


	//----- nvinfo : EIATTR_EXIT_INSTR_OFFSETS
	.align		4
        /*0028*/ 	.byte	0x04, 0x1c
        /*002a*/ 	.short	(.L_538 - .L_537)


	//   ....[0]....
.L_537:
        /*002c*/ 	.word	0x00000010


	//----- nvinfo : EIATTR_MAX_THREADS
	.align		4
.L_538:
        /*0030*/ 	.byte	0x04, 0x05
        /*0032*/ 	.short	(.L_540 - .L_539)
.L_539:
        /*0034*/ 	.word	0x00000180
        /*0038*/ 	.word	0x00000001
        /*003c*/ 	.word	0x00000001


	//----- nvinfo : EIATTR_CBANK_PARAM_SIZE
	.align		4
.L_540:
        /*0040*/ 	.byte	0x03, 0x19
        /*0042*/ 	.short	0x0a80


	//----- nvinfo : EIATTR_PARAM_CBANK
	.align		4
        /*0044*/ 	.byte	0x04, 0x0a
        /*0046*/ 	.short	(.L_542 - .L_541)
	.align		4
.L_541:
        /*0048*/ 	.word	index@(.nv.constant0._ZN7cutlass13device_kernelIN5flash11enable_sm90INS1_16FlashAttnFwdSm90INS1_25CollectiveMainloopFwdSm90ILi2EN4cute5tupleIJNS5_1CILi1EEES8_S8_EEENS6_IJNS7_ILi128EEESA_SA_EEELi128ENS_10bfloat16_tEfNS_4arch4Sm90ELb0ELb1ELb1ELb0ELb1ELb0ELb0ELb1ELb1ELb1ELb0ELb0EEENS1_21CollectiveEpilogueFwdISB_S9_SC_SE_Li256ELb0ELb1ELb0ELb0EEENS1_30DynamicPersistentTileSchedulerILi256ELi128ELb0ELb1ELb1EEEEEEEEEvNT_6ParamsE)
        /*004c*/ 	.short	0x0380
        /*004e*/ 	.short	0x0a80


	//----- nvinfo : EIATTR_SW_WAR
	.align		4
.L_542:
        /*0050*/ 	.byte	0x04, 0x36
        /*0052*/ 	.short	(.L_544 - .L_543)
.L_543:
        /*0054*/ 	.word	0x00000008
.L_544:


//--------------------- .nv.info._ZN7cutlass13device_kernelIN5flash11enable_sm90INS1_16FlashAttnFwdSm90INS1_25CollectiveMainloopFwdSm90ILi2EN4cute5tupleIJNS5_1CILi1EEES8_S8_EEENS6_IJNS7_ILi128EEESA_SA_EEELi128ENS_10bfloat16_tEfNS_4arch4Sm90ELb0ELb1ELb1ELb1ELb1ELb0ELb0ELb1ELb1ELb1ELb0ELb0EEENS1_21CollectiveEpilogueFwdISB_S9_SC_SE_Li256ELb1ELb1ELb0ELb0EEENS1_36VarlenDynamicPersistentTileSchedulerILi128ELi128ELi256ELi128ELb0ELb1ELb1ELb1ELb0ELb1EEEEEEEEEvNT_6ParamsE --------------------------
	.section	.nv.info._ZN7cutlass13device_kernelIN5flash11enable_sm90INS1_16FlashAttnFwdSm90INS1_25CollectiveMainloopFwdSm90ILi2EN4cute5tupleIJNS5_1CILi1EEES8_S8_EEENS6_IJNS7_ILi128EEESA_SA_EEELi128ENS_10bfloat16_tEfNS_4arch4Sm90ELb0ELb1ELb1ELb1ELb1ELb0ELb0ELb1ELb1ELb1ELb0ELb0EEENS1_21CollectiveEpilogueFwdISB_S9_SC_SE_Li256ELb1ELb1ELb0ELb0EEENS1_36VarlenDynamicPersistentTileSchedulerILi128ELi128ELi256ELi128ELb0ELb1ELb1ELb1ELb0ELb1EEEEEEEEEvNT_6ParamsE,"",@"SHT_CUDA_INFO"
	.sectionflags	@""
	.align	4


	//----- nvinfo : EIATTR_CUDA_API_VERSION
	.align		4
        /*0000*/ 	.byte	0x04, 0x37
        /*0002*/ 	.short	(.L_546 - .L_545)
.L_545:
        /*0004*/ 	.word	0x00000082


	//----- nvinfo : EIATTR_KPARAM_INFO
	.align		4
.L_546:
        /*0008*/ 	.byte	0x04, 0x17
        /*000a*/ 	.short	(.L_548 - .L_547)
.L_547:
        /*000c*/ 	.word	0x00000000
        /*0010*/ 	.short	0x0000
        /*0012*/ 	.short	0x0000
        /*0014*/ 	.byte	0x00, 0xf0, 0x01, 0x2a


	//----- nvinfo : EIATTR_SPARSE_MMA_MASK
	.align		4
.L_548:
        /*0018*/ 	.byte	0x03, 0x50
        /*001a*/ 	.short	0x0000


	//----- nvinfo : EIATTR_MAXREG_COUNT
	.align		4
        /*001c*/ 	.byte	0x03, 0x1b
        /*001e*/ 	.short	0x00a8


	//----- nvinfo : EIATTR_MERCURY_ISA_VERSION
	.align		4
        /*0020*/ 	.byte	0x03, 0x5f
        /*0022*/ 	.short	0x0101


	//----- nvinfo : EIATTR_VRC_CTA_INIT_COUNT
	.align		4
        /*0024*/ 	.byte	0x02, 0x4a
	.zero		1
	.zero		1


	//----- nvinfo : EIATTR_EXIT_INSTR_OFFSETS
	.align		4
        /*0028*/ 	.byte	0x04, 0x1c
        /*002a*/ 	.short	(.L_550 - .L_549)


	//   ....[0]....
.L_549:
        /*002c*/ 	.word	0x00000010


	//----- nvinfo : EIATTR_MAX_THREADS
	.align		4
.L_550:
        /*0030*/ 	.byte	0x04, 0x05
        /*0032*/ 	.short	(.L_552 - .L_551)
.L_551:
        /*0034*/ 	.word	0x00000180
        /*0038*/ 	.word	0x00000001
        /*003c*/ 	.word	0x00000001


	//----- nvinfo : EIATTR_CBANK_PARAM_SIZE
	.align		4
.L_552:
        /*0040*/ 	.byte	0x03, 0x19
        /*0042*/ 	.short	0x0a80


	//----- nvinfo : EIATTR_PARAM_CBANK
	.align		4
        /*0044*/ 	.byte	0x04, 0x0a
        /*0046*/ 	.short	(.L_554 - .L_553)
	.align		4
.L_553:
        /*0048*/ 	.word	index@(.nv.constant0._ZN7cutlass13device_kernelIN5flash11enable_sm90INS1_16FlashAttnFwdSm90INS1_25CollectiveMainloopFwdSm90ILi2EN4cute5tupleIJNS5_1CILi1EEES8_S8_EEENS6_IJNS7_ILi128EEESA_SA_EEELi128ENS_10bfloat16_tEfNS_4arch4Sm90ELb0ELb1ELb1ELb1ELb1ELb0ELb0ELb1ELb1ELb1ELb0ELb0EEENS1_21CollectiveEpilogueFwdISB_S9_SC_SE_Li256ELb1ELb1ELb0ELb0EEENS1_36VarlenDynamicPersistentTileSchedulerILi128ELi128ELi256ELi128ELb0ELb1ELb1ELb1ELb0ELb1EEEEEEEEEvNT_6ParamsE)
        /*004c*/ 	.short	0x0380
        /*004e*/ 	.short	0x0a80


	//----- nvinfo : EIATTR_SW_WAR
	.align		4
.L_554:
        /*0050*/ 	.byte	0x04, 0x36
        /*0052*/ 	.short	(.L_556 - .L_555)
.L_555:
        /*0054*/ 	.word	0x00000008
.L_556:


//--------------------- .nv.info._ZN7cutlass13device_kernelIN5flash11enable_sm90INS1_16FlashAttnFwdSm90INS1_25CollectiveMainloopFwdSm90ILi2EN4cute5tupleIJNS5_1CILi1EEES8_S8_EEENS6_IJNS7_ILi128EEESA_SA_EEELi128ENS_10bfloat16_tEfNS_4arch4Sm90ELb0ELb1ELb1ELb1ELb1ELb1ELb0ELb1ELb1ELb1ELb0ELb0EEENS1_21CollectiveEpilogueFwdISB_S9_SC_SE_Li256ELb1ELb1ELb0ELb0EEENS1_36VarlenDynamicPersistentTileSchedulerILi128ELi128ELi256ELi128ELb0ELb1ELb1ELb1ELb0ELb1EEEEEEEEEvNT_6ParamsE --------------------------
	.section	.nv.info._ZN7cutlass13device_kernelIN5flash11enable_sm90INS1_16FlashAttnFwdSm90INS1_25CollectiveMainloopFwdSm90ILi2EN4cute5tupleIJNS5_1CILi1EEES8_S8_EEENS6_IJNS7_ILi128EEESA_SA_EEELi128ENS_10bfloat16_tEfNS_4arch4Sm90ELb0ELb1ELb1ELb1ELb1ELb1ELb0ELb1ELb1ELb1ELb0ELb0EEENS1_21CollectiveEpilogueFwdISB_S9_SC_SE_Li256ELb1ELb1ELb0ELb0EEENS1_36VarlenDynamicPersistentTileSchedulerILi128ELi128ELi256ELi128ELb0ELb1ELb1ELb1ELb0ELb1EEEEEEEEEvNT_6ParamsE,"",@"SHT_CUDA_INFO"
	.sectionflags	@""
	.align	4


	//----- nvinfo : EIATTR_CUDA_API_VERSION
	.align		4
        /*0000*/ 	.byte	0x04, 0x37
        /*0002*/ 	.short	(.L_558 - .L_557)
.L_557:
        /*0004*/ 	.word	0x00000082


	//----- nvinfo : EIATTR_KPARAM_INFO
	.align		4
.L_558:
        /*0008*/ 	.byte	0x04, 0x17
        /*000a*/ 	.short	(.L_560 - .L_559)
.L_559:
        /*000c*/ 	.word	0x00000000
        /*0010*/ 	.short	0x0000
        /*0012*/ 	.short	0x0000
        /*0014*/ 	.byte	0x00, 0xf0, 0x01, 0x2a


	//----- nvinfo : EIATTR_SPARSE_MMA_MASK
	.align		4
.L_560:
        /*0018*/ 	.byte	0x03, 0x50
        /*001a*/ 	.short	0x0000


	//----- nvinfo : EIATTR_MAXREG_COUNT
	.align		4
        /*001c*/ 	.byte	0x03, 0x1b
        /*001e*/ 	.short	0x00a8


	//----- nvinfo : EIATTR_MERCURY_ISA_VERSION
	.align		4
        /*0020*/ 	.byte	0x03, 0x5f
        /*0022*/ 	.short	0x0101


	//----- nvinfo : EIATTR_VRC_CTA_INIT_COUNT
	.align		4
        /*0024*/ 	.byte	0x02, 0x4a
	.zero		1
	.zero		1


	//----- nvinfo : EIATTR_EXIT_INSTR_OFFSETS
	.align		4
        /*0028*/ 	.byte	0x04, 0x1c
        /*002a*/ 	.short	(.L_562 - .L_561)


	//   ....[0]....
.L_561:
        /*002c*/ 	.word	0x00000010


	//----- nvinfo : EIATTR_MAX_THREADS
	.align		4
.L_562:
        /*0030*/ 	.byte	0x04, 0x05
        /*0032*/ 	.short	(.L_564 - .L_563)
.L_563:
        /*0034*/ 	.word	0x00000180
        /*0038*/ 	.word	0x00000001
        /*003c*/ 	.word	0x00000001


	//----- nvinfo : EIATTR_CBANK_PARAM_SIZE
	.align		4
.L_564:
        /*0040*/ 	.byte	0x03, 0x19
        /*0042*/ 	.short	0x0a80


	//----- nvinfo : EIATTR_PARAM_CBANK
	.align		4
        /*0044*/ 	.byte	0x04, 0x0a
        /*0046*/ 	.short	(.L_566 - .L_565)
	.align		4
.L_565:
        /*0048*/ 	.word	index@(.nv.constant0._ZN7cutlass13device_kernelIN5flash11enable_sm90INS1_16FlashAttnFwdSm90INS1_25CollectiveMainloopFwdSm90ILi2EN4cute5tupleIJNS5_1CILi1EEES8_S8_EEENS6_IJNS7_ILi128EEESA_SA_EEELi128ENS_10bfloat16_tEfNS_4arch4Sm90ELb0ELb1ELb1ELb1ELb1ELb1ELb0ELb1ELb1ELb1ELb0ELb0EEENS1_21CollectiveEpilogueFwdISB_S9_SC_SE_Li256ELb1ELb1ELb0ELb0EEENS1_36VarlenDynamicPersistentTileSchedulerILi128ELi128ELi256ELi128ELb0ELb1ELb1ELb1ELb0ELb1EEEEEEEEEvNT_6ParamsE)
        /*004c*/ 	.short	0x0380
        /*004e*/ 	.short	0x0a80


	//----- nvinfo : EIATTR_SW_WAR
	.align		4
.L_566:
        /*0050*/ 	.byte	0x04, 0x36
        /*0052*/ 	.short	(.L_568 - .L_567)
.L_567:
        /*0054*/ 	.word	0x00000008
.L_568:


//--------------------- .nv.info._ZN7cutlass13device_kernelIN5flash11enable_sm90INS1_16FlashAttnFwdSm90INS1_25CollectiveMainloopFwdSm90ILi2EN4cute5tupleIJNS5_1CILi1EEES8_S8_EEENS6_IJNS7_ILi128EEESA_SA_EEELi128ENS_10bfloat16_tEfNS_4arch4Sm90ELb1ELb0ELb1ELb0ELb1ELb0ELb0ELb1ELb1ELb1ELb0ELb0EEENS1_21CollectiveEpilogueFwdISB_S9_SC_SE_Li256ELb0ELb1ELb0ELb0EEENS1_30DynamicPersistentTileSchedulerILi256ELi128ELb0ELb1ELb1EEEEEEEEEvNT_6ParamsE --------------------------
	.section	.nv.info._ZN7cutlass13device_kernelIN5flash11enable_sm90INS1_16FlashAttnFwdSm90INS1_25CollectiveMainloopFwdSm90ILi2EN4cute5tupleIJNS5_1CILi1EEES8_S8_EEENS6_IJNS7_ILi128EEESA_SA_EEELi128ENS_10bfloat16_tEfNS_4arch4Sm90ELb1ELb0ELb1ELb0ELb1ELb0ELb0ELb1ELb1ELb1ELb0ELb0EEENS1_21CollectiveEpilogueFwdISB_S9_SC_SE_Li256ELb0ELb1ELb0ELb0EEENS1_30DynamicPersistentTileSchedulerILi256ELi128ELb0ELb1ELb1EEEEEEEEEvNT_6ParamsE,"",@"SHT_CUDA_INFO"
	.sectionflags	@""
	.align	4


	//----- nvinfo : EIATTR_CUDA_API_VERSION
	.align		4
        /*0000*/ 	.byte	0x04, 0x37
        /*0002*/ 	.short	(.L_570 - .L_569)
.L_569:
        /*0004*/ 	.word	0x00000082


	//----- nvinfo : EIATTR_KPARAM_INFO
	.align		4
.L_570:
        /*0008*/ 	.byte	0x04, 0x17
        /*000a*/ 	.short	(.L_572 - .L_571)
.L_571:
        /*000c*/ 	.word	0x00000000
        /*0010*/ 	.short	0x0000
        /*0012*/ 	.short	0x0000
        /*0014*/ 	.byte	0x00, 0xf0, 0x01, 0x2a


	//----- nvinfo : EIATTR_SPARSE_MMA_MASK
	.align		4
.L_572:
        /*0018*/ 	.byte	0x03, 0x50
        /*001a*/ 	.short	0x0000


	//----- nvinfo : EIATTR_MAXREG_COUNT
	.align		4
        /*001c*/ 	.byte	0x03, 0x1b
        /*001e*/ 	.short	0x00a8


	//----- nvinfo : EIATTR_MERCURY_ISA_VERSION
	.align		4
        /*0020*/ 	.byte	0x03, 0x5f
        /*0022*/ 	.short	0x0101


	//----- nvinfo : EIATTR_VRC_CTA_INIT_COUNT
	.align		4
        /*0024*/ 	.byte	0x02, 0x4a
	.zero		1
	.zero		1


	//----- nvinfo : EIATTR_EXIT_INSTR_OFFSETS
	.align		4
        /*0028*/ 	.byte	0x04, 0x1c
        /*002a*/ 	.short	(.L_574 - .L_573)


	//   ....[0]....
.L_573:
        /*002c*/ 	.word	0x00000010


	//----- nvinfo : EIATTR_MAX_THREADS
	.align		4
.L_574:
        /*0030*/ 	.byte	0x04, 0x05
        /*0032*/ 	.short	(.L_576 - .L_575)
.L_575:
        /*0034*/ 	.word	0x00000180
        /*0038*/ 	.word	0x00000001
        /*003c*/ 	.word	0x00000001


	//----- nvinfo : EIATTR_CBANK_PARAM_SIZE
	.align		4
.L_576:
        /*0040*/ 	.byte	0x03, 0x19
        /*0042*/ 	.short	0x0a80


	//----- nvinfo : EIATTR_PARAM_CBANK
	.align		4
        /*0044*/ 	.byte	0x04, 0x0a
        /*0046*/ 	.short	(.L_578 - .L_577)
	.align		4
.L_577:
        /*0048*/ 	.word	index@(.nv.constant0._ZN7cutlass13device_kernelIN5flash11enable_sm90INS1_16FlashAttnFwdSm90INS1_25CollectiveMainloopFwdSm90ILi2EN4cute5tupleIJNS5_1CILi1EEES8_S8_EEENS6_IJNS7_ILi128EEESA_SA_EEELi128ENS_10bfloat16_tEfNS_4arch4Sm90ELb1ELb0ELb1ELb0ELb1ELb0ELb0ELb1ELb1ELb1ELb0ELb0EEENS1_21CollectiveEpilogueFwdISB_S9_SC_SE_Li256ELb0ELb1ELb0ELb0EEENS1_30DynamicPersistentTileSchedulerILi256ELi128ELb0ELb1ELb1EEEEEEEEEvNT_6ParamsE)
        /*004c*/ 	.short	0x0380
        /*004e*/ 	.short	0x0a80


	//----- nvinfo : EIATTR_SW_WAR
	.align		4
.L_578:
        /*0050*/ 	.byte	0x04, 0x36
        /*0052*/ 	.short	(.L_580 - .L_579)
.L_579:
        /*0054*/ 	.word	0x00000008
.L_580:


//--------------------- .nv.info._ZN7cutlass13device_kernelIN5flash11enable_sm90INS1_16FlashAttnFwdSm90INS1_25CollectiveMainloopFwdSm90ILi2EN4cute5tupleIJNS5_1CILi1EEES8_S8_EEENS6_IJNS7_ILi128EEESA_SA_EEELi128ENS_10bfloat16_tEfNS_4arch4Sm90ELb1ELb0ELb1ELb1ELb1ELb0ELb0ELb1ELb1ELb1ELb0ELb0EEENS1_21CollectiveEpilogueFwdISB_S9_SC_SE_Li256ELb1ELb1ELb0ELb0EEENS1_36VarlenDynamicPersistentTileSchedulerILi128ELi128ELi256ELi128ELb0ELb1ELb1ELb1ELb1ELb1EEEEEEEEEvNT_6ParamsE --------------------------
	.section	.nv.info._ZN7cutlass13device_kernelIN5flash11enable_sm90INS1_16FlashAttnFwdSm90INS1_25CollectiveMainloopFwdSm90ILi2EN4cute5tupleIJNS5_1CILi1EEES8_S8_EEENS6_IJNS7_ILi128EEESA_SA_EEELi128ENS_10bfloat16_tEfNS_4arch4Sm90ELb1ELb0ELb1ELb1ELb1ELb0ELb0ELb1ELb1ELb1ELb0ELb0EEENS1_21CollectiveEpilogueFwdISB_S9_SC_SE_Li256ELb1ELb1ELb0ELb0EEENS1_36VarlenDynamicPersistentTileSchedulerILi128ELi128ELi256ELi128ELb0ELb1ELb1ELb1ELb1ELb1EEEEEEEEEvNT_6ParamsE,"",@"SHT_CUDA_INFO"
	.sectionflags	@""
	.align	4


	//----- nvinfo : EIATTR_CUDA_API_VERSION
	.align		4
        /*0000*/ 	.byte	0x04, 0x37
        /*0002*/ 	.short	(.L_582 - .L_581)
.L_581:
        /*0004*/ 	.word	0x00000082


	//----- nvinfo : EIATTR_KPARAM_INFO
	.align		4
.L_582:
        /*0008*/ 	.byte	0x04, 0x17
        /*000a*/ 	.short	(.L_584 - .L_583)
.L_583:
        /*000c*/ 	.word	0x00000000
        /*0010*/ 	.short	0x0000
        /*0012*/ 	.short	0x0000
        /*0014*/ 	.byte	0x00, 0xf0, 0x01, 0x2a


	//----- nvinfo : EIATTR_SPARSE_MMA_MASK
	.align		4
.L_584:
        /*0018*/ 	.byte	0x03, 0x50
        /*001a*/ 	.short	0x0000


	//----- nvinfo : EIATTR_MAXREG_COUNT
	.align		4
        /*001c*/ 	.byte	0x03, 0x1b
        /*001e*/ 	.short	0x00a8


	//----- nvinfo : EIATTR_MERCURY_ISA_VERSION
	.align		4
        /*0020*/ 	.byte	0x03, 0x5f
        /*0022*/ 	.short	0x0101


	//----- nvinfo : EIATTR_VRC_CTA_INIT_COUNT
	.align		4
        /*0024*/ 	.byte	0x02, 0x4a
	.zero		1
	.zero		1


	//----- nvinfo : EIATTR_EXIT_INSTR_OFFSETS
	.align		4
        /*0028*/ 	.byte	0x04, 0x1c
        /*002a*/ 	.short	(.L_586 - .L_585)


	//   ....[0]....
.L_585:
        /*002c*/ 	.word	0x00000010


	//----- nvinfo : EIATTR_MAX_THREADS
	.align		4
.L_586:
        /*0030*/ 	.byte	0x04, 0x05
        /*0032*/ 	.short	(.L_588 - .L_587)
.L_587:
        /*0034*/ 	.word	0x00000180
        /*0038*/ 	.word	0x00000001
        /*003c*/ 	.word	0x00000001


	//----- nvinfo : EIATTR_CBANK_PARAM_SIZE
	.align		4
.L_588:
        /*0040*/ 	.byte	0x03, 0x19
        /*0042*/ 	.short	0x0a80


	//----- nvinfo : EIATTR_PARAM_CBANK
	.align		4
        /*0044*/ 	.byte	0x04, 0x0a
        /*0046*/ 	.short	(.L_590 - .L_589)
	.align		4
.L_589:
        /*0048*/ 	.word	index@(.nv.constant0._ZN7cutlass13device_kernelIN5flash11enable_sm90INS1_16FlashAttnFwdSm90INS1_25CollectiveMainloopFwdSm90ILi2EN4cute5tupleIJNS5_1CILi1EEES8_S8_EEENS6_IJNS7_ILi128EEESA_SA_EEELi128ENS_10bfloat16_tEfNS_4arch4Sm90ELb1ELb0ELb1ELb1ELb1ELb0ELb0ELb1ELb1ELb1ELb0ELb0EEENS1_21CollectiveEpilogueFwdISB_S9_SC_SE_Li256ELb1ELb1ELb0ELb0EEENS1_36VarlenDynamicPersistentTileSchedulerILi128ELi128ELi256ELi128ELb0ELb1ELb1ELb1ELb1ELb1EEEEEEEEEvNT_6ParamsE)
        /*004c*/ 	.short	0x0380
        /*004e*/ 	.short	0x0a80


	//----- nvinfo : EIATTR_SW_WAR
	.align		4
.L_590:
        /*0050*/ 	.byte	0x04, 0x36
        /*0052*/ 	.short	(.L_592 - .L_591)
.L_591:
        /*0054*/ 	.word	0x00000008
.L_592:


//--------------------- .nv.info._ZN7cutlass13device_kernelIN5flash11enable_sm90INS1_16FlashAttnFwdSm90INS1_25CollectiveMainloopFwdSm90ILi2EN4cute5tupleIJNS5_1CILi1EEES8_S8_EEENS6_IJNS7_ILi128EEESA_SA_EEELi128ENS_10bfloat16_tEfNS_4arch4Sm90ELb1ELb0ELb1ELb1ELb1ELb1ELb0ELb1ELb1ELb1ELb0ELb0EEENS1_21CollectiveEpilogueFwdISB_S9_SC_SE_Li256ELb1ELb1ELb0ELb0EEENS1_36VarlenDynamicPersistentTileSchedulerILi128ELi128ELi256ELi128ELb0ELb1ELb1ELb1ELb1ELb1EEEEEEEEEvNT_6ParamsE --------------------------
	.section	.nv.info._ZN7cutlass13device_kernelIN5flash11enable_sm90INS1_16FlashAttnFwdSm90INS1_25CollectiveMainloopFwdSm90ILi2EN4cute5tupleIJNS5_1CILi1EEES8_S8_EEENS6_IJNS7_ILi128EEESA_SA_EEELi128ENS_10bfloat16_tEfNS_4arch4Sm90ELb1ELb0ELb1ELb1ELb1ELb1ELb0ELb1ELb1ELb1ELb0ELb0EEENS1_21CollectiveEpilogueFwdISB_S9_SC_SE_Li256ELb1ELb1ELb0ELb0EEENS1_36VarlenDynamicPersistentTileSchedulerILi128ELi128ELi256ELi128ELb0ELb1ELb1ELb1ELb1ELb1EEEEEEEEEvNT_6ParamsE,"",@"SHT_CUDA_INFO"
	.sectionflags	@""
	.align	4


	//----- nvinfo : EIATTR_CUDA_API_VERSION
	.align		4
        /*0000*/ 	.byte	0x04, 0x37
        /*0002*/ 	.short	(.L_594 - .L_593)
.L_593:
        /*0004*/ 	.word	0x00000082


	//----- nvinfo : EIATTR_KPARAM_INFO
	.align		4
.L_594:
        /*0008*/ 	.byte	0x04, 0x17
        /*000a*/ 	.short	(.L_596 - .L_595)
.L_595:
        /*000c*/ 	.word	0x00000000
        /*0010*/ 	.short	0x0000
        /*0012*/ 	.short	0x0000
        /*0014*/ 	.byte	0x00, 0xf0, 0x01, 0x2a


	//----- nvinfo : EIATTR_SPARSE_MMA_MASK
	.align		4
.L_596:
        /*0018*/ 	.byte	0x03, 0x50
        /*001a*/ 	.short	0x0000


	//----- nvinfo : EIATTR_MAXREG_COUNT
	.align		4
        /*001c*/ 	.byte	0x03, 0x1b
        /*001e*/ 	.short	0x00a8


	//----- nvinfo : EIATTR_MERCURY_ISA_VERSION
	.align		4
        /*0020*/ 	.byte	0x03, 0x5f
        /*0022*/ 	.short	0x0101


	//----- nvinfo : EIATTR_VRC_CTA_INIT_COUNT
	.align		4
        /*0024*/ 	.byte	0x02, 0x4a
	.zero		1
	.zero		1


	//----- nvinfo : EIATTR_EXIT_INSTR_OFFSETS
	.align		4
        /*0028*/ 	.byte	0x04, 0x1c
        /*002a*/ 	.short	(.L_598 - .L_597)


	//   ....[0]....
.L_597:
        /*002c*/ 	.word	0x00000010


	//----- nvinfo : EIATTR_MAX_THREADS
	.align		4
.L_598:
        /*0030*/ 	.byte	0x04, 0x05
        /*0032*/ 	.short	(.L_600 - .L_599)
.L_599:
        /*0034*/ 	.word	0x00000180
        /*0038*/ 	.word	0x00000001
        /*003c*/ 	.word	0x00000001


	//----- nvinfo : EIATTR_CBANK_PARAM_SIZE
	.align		4
.L_600:
        /*0040*/ 	.byte	0x03, 0x19
        /*0042*/ 	.short	0x0a80


	//----- nvinfo : EIATTR_PARAM_CBANK
	.align		4
        /*0044*/ 	.byte	0x04, 0x0a
        /*0046*/ 	.short	(.L_602 - .L_601)
	.align		4
.L_601:
        /*0048*/ 	.word	index@(.nv.constant0._ZN7cutlass13device_kernelIN5flash11enable_sm90INS1_16FlashAttnFwdSm90INS1_25CollectiveMainloopFwdSm90ILi2EN4cute5tupleIJNS5_1CILi1EEES8_S8_EEENS6_IJNS7_ILi128EEESA_SA_EEELi128ENS_10bfloat16_tEfNS_4arch4Sm90ELb1ELb0ELb1ELb1ELb1ELb1ELb0ELb1ELb1ELb1ELb0ELb0EEENS1_21CollectiveEpilogueFwdISB_S9_SC_SE_Li256ELb1ELb1ELb0ELb0EEENS1_36VarlenDynamicPersistentTileSchedulerILi128ELi128ELi256ELi128ELb0ELb1ELb1ELb1ELb1ELb1EEEEEEEEEvNT_6ParamsE)
        /*004c*/ 	.short	0x0380
        /*004e*/ 	.short	0x0a80


	//----- nvinfo : EIATTR_SW_WAR
	.align		4
.L_602:
        /*0050*/ 	.byte	0x04, 0x36
        /*0052*/ 	.short	(.L_604 - .L_603)
.L_603:
        /*0054*/ 	.word	0x00000008
.L_604:


//--------------------- .nv.info._ZN7cutlass13device_kernelIN5flash11enable_sm90INS1_16FlashAttnFwdSm90INS1_25CollectiveMainloopFwdSm90ILi2EN4cute5tupleIJNS5_1CILi1EEES8_S8_EEENS6_IJNS7_ILi192EEENS7_ILi128EEENS7_ILi96EEEEEELi96ENS_10bfloat16_tEfNS_4arch4Sm90ELb0ELb0ELb1ELb0ELb1ELb0ELb0ELb0ELb1ELb1ELb0ELb0EEENS1_21CollectiveEpilogueFwdINS6_IJSA_SC_SB_EEES9_SE_SG_Li384ELb0ELb1ELb0ELb0EEENS1_29StaticPersistentTileSchedulerILb0EEEEEEEEEvNT_6ParamsE --------------------------
	.section	.nv.info._ZN7cutlass13device_kernelIN5flash11enable_sm90INS1_16FlashAttnFwdSm90INS1_25CollectiveMainloopFwdSm90ILi2EN4cute5tupleIJNS5_1CILi1EEES8_S8_EEENS6_IJNS7_ILi192EEENS7_ILi128EEENS7_ILi96EEEEEELi96ENS_10bfloat16_tEfNS_4arch4Sm90ELb0ELb0ELb1ELb0ELb1ELb0ELb0ELb0ELb1ELb1ELb0ELb0EEENS1_21CollectiveEpilogueFwdINS6_IJSA_SC_SB_EEES9_SE_SG_Li384ELb0ELb1ELb0ELb0EEENS1_29StaticPersistentTileSchedulerILb0EEEEEEEEEvNT_6ParamsE,"",@"SHT_CUDA_INFO"
	.sectionflags	@""
	.align	4


	//----- nvinfo : EIATTR_CUDA_API_VERSION
	.align		4
        /*0000*/ 	.byte	0x04, 0x37
        /*0002*/ 	.short	(.L_606 - .L_605)
.L_605:
        /*0004*/ 	.word	0x00000082


	//----- nvinfo : EIATTR_KPARAM_INFO
	.align		4
.L_606:
        /*0008*/ 	.byte	0x04, 0x17
        /*000a*/ 	.short	(.L_608 - .L_607)
.L_607:
        /*000c*/ 	.word	0x00000000
        /*0010*/ 	.short	0x0000
        /*0012*/ 	.short	0x0000
        /*0014*/ 	.byte	0x00, 0xf0, 0x01, 0x28


	//----- nvinfo : EIATTR_SPARSE_MMA_MASK
	.align		4
.L_608:
        /*0018*/ 	.byte	0x03, 0x50
        /*001a*/ 	.short	0x0000


	//----- nvinfo : EIATTR_MAXREG_COUNT
	.align		4
        /*001c*/ 	.byte	0x03, 0x1b
        /*001e*/ 	.short	0x0080


	//----- nvinfo : EIATTR_MERCURY_ISA_VERSION
	.align		4
        /*0020*/ 	.byte	0x03, 0x5f
        /*0022*/ 	.short	0x0101


	//----- nvinfo : EIATTR_VRC_CTA_INIT_COUNT
	.align		4
        /*0024*/ 	.byte	0x02, 0x4a
	.zero		1
	.zero		1


	//----- nvinfo : EIATTR_EXIT_INSTR_OFFSETS
	.align		4
        /*0028*/ 	.byte	0x04, 0x1c
        /*002a*/ 	.short	(.L_610 - .L_609)


	//   ....[0]....
.L_609:
        /*002c*/ 	.word	0x00000010


	//----- nvinfo : EIATTR_MAX_THREADS
	.align		4
.L_610:
        /*0030*/ 	.byte	0x04, 0x05
        /*0032*/ 	.short	(.L_612 - .L_611)
.L_611:
        /*0034*/ 	.word	0x00000200
        /*0038*/ 	.word	0x00000001
        /*003c*/ 	.word	0x00000001


	//----- nvinfo : EIATTR_CBANK_PARAM_SIZE
	.align		4
.L_612:
        /*0040*/ 	.byte	0x03, 0x19
        /*0042*/ 	.short	0x0a00


	//----- nvinfo : EIATTR_PARAM_CBANK
	.align		4
        /*0044*/ 	.byte	0x04, 0x0a
        /*0046*/ 	.short	(.L_614 - .L_613)
	.align		4
.L_613:
        /*0048*/ 	.word	index@(.nv.constant0._ZN7cutlass13device_kernelIN5flash11enable_sm90INS1_16FlashAttnFwdSm90INS1_25CollectiveMainloopFwdSm90ILi2EN4cute5tupleIJNS5_1CILi1EEES8_S8_EEENS6_IJNS7_ILi192EEENS7_ILi128EEENS7_ILi96EEEEEELi96ENS_10bfloat16_tEfNS_4arch4Sm90ELb0ELb0ELb1ELb0ELb1ELb0ELb0ELb0ELb1ELb1ELb0ELb0EEENS1_21CollectiveEpilogueFwdINS6_IJSA_SC_SB_EEES9_SE_SG_Li384ELb0ELb1ELb0ELb0EEENS1_29StaticPersistentTileSchedulerILb0EEEEEEEEEvNT_6ParamsE)
        /*004c*/ 	.short	0x0380
        /*004e*/ 	.short	0x0a00


	//----- nvinfo : EIATTR_SW_WAR
	.align		4
.L_614:
        /*0050*/ 	.byte	0x04, 0x36
        /*0052*/ 	.short	(.L_616 - .L_615)
.L_615:
        /*0054*/ 	.word	0x00000008
.L_616:


//--------------------- .nv.info._ZN7cutlass13device_kernelIN5flash11enable_sm90INS1_16FlashAttnFwdSm90INS1_25CollectiveMainloopFwdSm90ILi2EN4cute5tupleIJNS5_1CILi1EEES8_S8_EEENS6_IJNS7_ILi192EEENS7_ILi128EEENS7_ILi96EEEEEELi96ENS_10bfloat16_tEfNS_4arch4Sm90ELb0ELb0ELb1ELb1ELb1ELb0ELb0ELb0ELb1ELb1ELb0ELb0EEENS1_21CollectiveEpilogueFwdINS6_IJSA_SC_SB_EEES9_SE_SG_Li384ELb1ELb1ELb0ELb0EEENS1_36VarlenDynamicPersistentTileSchedulerILi192ELi128ELi384ELi128ELb0ELb1ELb1ELb0ELb1ELb1EEEEEEEEEvNT_6ParamsE --------------------------
	.section	.nv.info._ZN7cutlass13device_kernelIN5flash11enable_sm90INS1_16FlashAttnFwdSm90INS1_25CollectiveMainloopFwdSm90ILi2EN4cute5tupleIJNS5_1CILi1EEES8_S8_EEENS6_IJNS7_ILi192EEENS7_ILi128EEENS7_ILi96EEEEEELi96ENS_10bfloat16_tEfNS_4arch4Sm90ELb0ELb0ELb1ELb1ELb1ELb0ELb0ELb0ELb1ELb1ELb0ELb0EEENS1_21CollectiveEpilogueFwdINS6_IJSA_SC_SB_EEES9_SE_SG_Li384ELb1ELb1ELb0ELb0EEENS1_36VarlenDynamicPersistentTileSchedulerILi192ELi128ELi384ELi128ELb0ELb1ELb1ELb0ELb1ELb1EEEEEEEEEvNT_6ParamsE,"",@"SHT_CUDA_INFO"
	.sectionflags	@""
	.align	4


	//----- nvinfo : EIATTR_CUDA_API_VERSION
	.align		4
        /*0000*/ 	.byte	0x04, 0x37
        /*0002*/ 	.short	(.L_618 - .L_617)
.L_617:
        /*0004*/ 	.word	0x00000082


	//----- nvinfo : EIATTR_KPARAM_INFO
	.align		4
.L_618:
        /*0008*/ 	.byte	0x04, 0x17
        /*000a*/ 	.short	(.L_620 - .L_619)
.L_619:
        /*000c*/ 	.word	0x00000000
        /*0010*/ 	.short	0x0000
        /*0012*/ 	.short	0x0000
        /*0014*/ 	.byte	0x00, 0xf0, 0x01, 0x2a


	//----- nvinfo : EIATTR_SPARSE_MMA_MASK
	.align		4
.L_620:
        /*0018*/ 	.byte	0x03, 0x50
        /*001a*/ 	.short	0x0000


	//----- nvinfo : EIATTR_MAXREG_COUNT
	.align		4
        /*001c*/ 	.byte	0x03, 0x1b
        /*001e*/ 	.short	0x0080


	//----- nvinfo : EIATTR_MERCURY_ISA_VERSION
	.align		4
        /*0020*/ 	.byte	0x03, 0x5f
        /*0022*/ 	.short	0x0101


	//----- nvinfo : EIATTR_VRC_CTA_INIT_COUNT
	.align		4
        /*0024*/ 	.byte	0x02, 0x4a
	.zero		1
	.zero		1


	//----- nvinfo : EIATTR_EXIT_INSTR_OFFSETS
	.align		4
        /*0028*/ 	.byte	0x04, 0x1c
        /*002a*/ 	.short	(.L_622 - .L_621)


	//   ....[0]....
.L_621:
        /*002c*/ 	.word	0x00000010


	//----- nvinfo : EIATTR_MAX_THREADS
	.align		4
.L_622:
        /*0030*/ 	.byte	0x04, 0x05
        /*0032*/ 	.short	(.L_624 - .L_623)
.L_623:
        /*0034*/ 	.word	0x00000200
        /*0038*/ 	.word	0x00000001
        /*003c*/ 	.word	0x00000001


	//----- nvinfo : EIATTR_CBANK_PARAM_SIZE
	.align		4
.L_624:
        /*0040*/ 	.byte	0x03, 0x19
        /*0042*/ 	.short	0x0a80


	//----- nvinfo : EIATTR_PARAM_CBANK
	.align		4
        /*0044*/ 	.byte	0x04, 0x0a
        /*0046*/ 	.short	(.L_626 - .L_625)
	.align		4
.L_625:
        /*0048*/ 	.word	index@(.nv.constant0._ZN7cutlass13device_kernelIN5flash11enable_sm90INS1_16FlashAttnFwdSm90INS1_25CollectiveMainloopFwdSm90ILi2EN4cute5tupleIJNS5_1CILi1EEES8_S8_EEENS6_IJNS7_ILi192EEENS7_ILi128EEENS7_ILi96EEEEEELi96ENS_10bfloat16_tEfNS_4arch4Sm90ELb0ELb0ELb1ELb1ELb1ELb0ELb0ELb0ELb1ELb1ELb0ELb0EEENS1_21CollectiveEpilogueFwdINS6_IJSA_SC_SB_EEES9_SE_SG_Li384ELb1ELb1ELb0ELb0EEENS1_36VarlenDynamicPersistentTileSchedulerILi192ELi128ELi384ELi128ELb0ELb1ELb1ELb0ELb1ELb1EEEEEEEEEvNT_6ParamsE)
        /*004c*/ 	.short	0x0380
        /*004e*/ 	.short	0x0a80


	//----- nvinfo : EIATTR_SW_WAR
	.align		4
.L_626:
        /*0050*/ 	.byte	0x04, 0x36
        /*0052*/ 	.short	(.L_628 - .L_627)
.L_627:
        /*0054*/ 	.word	0x00000008
.L_628:


//--------------------- .nv.info._ZN7cutlass13device_kernelIN5flash11enable_sm90INS1_16FlashAttnFwdSm90INS1_25CollectiveMainloopFwdSm90ILi2EN4cute5tupleIJNS5_1CILi1EEES8_S8_EEENS6_IJNS7_ILi192EEENS7_ILi128EEENS7_ILi96EEEEEELi96ENS_10bfloat16_tEfNS_4arch4Sm90ELb0ELb0ELb1ELb1ELb1ELb1ELb0ELb0ELb1ELb1ELb0ELb0EEENS1_21CollectiveEpilogueFwdINS6_IJSA_SC_SB_EEES9_SE_SG_Li384ELb1ELb1ELb0ELb0EEENS1_36VarlenDynamicPersistentTileSchedulerILi192ELi128ELi384ELi128ELb0ELb1ELb1ELb0ELb1ELb1EEEEEEEEEvNT_6ParamsE --------------------------
	.section	.nv.info._ZN7cutlass13device_kernelIN5flash11enable_sm90INS1_16FlashAttnFwdSm90INS1_25CollectiveMainloopFwdSm90ILi2EN4cute5tupleIJNS5_1CILi1EEES8_S8_EEENS6_IJNS7_ILi192EEENS7_ILi128EEENS7_ILi96EEEEEELi96ENS_10bfloat16_tEfNS_4arch4Sm90ELb0ELb0ELb1ELb1ELb1ELb1ELb0ELb0ELb1ELb1ELb0ELb0EEENS1_21CollectiveEpilogueFwdINS6_IJSA_SC_SB_EEES9_SE_SG_Li384ELb1ELb1ELb0ELb0EEENS1_36VarlenDynamicPersistentTileSchedulerILi192ELi128ELi384ELi128ELb0ELb1ELb1ELb0ELb1ELb1EEEEEEEEEvNT_6ParamsE,"",@"SHT_CUDA_INFO"
	.sectionflags	@""
	.align	4


	//----- nvinfo : EIATTR_CUDA_API_VERSION
	.align		4
        /*0000*/ 	.byte	0x04, 0x37
        /*0002*/ 	.short	(.L_630 - .L_629)
.L_629:
        /*0004*/ 	.word	0x00000082


	//----- nvinfo : EIATTR_KPARAM_INFO
	.align		4
.L_630:
        /*0008*/ 	.byte	0x04, 0x17
        /*000a*/ 	.short	(.L_632 - .L_631)
.L_631:
        /*000c*/ 	.word	0x00000000
        /*0010*/ 	.short	0x0000
        /*0012*/ 	.short	0x0000
        /*0014*/ 	.byte	0x00, 0xf0, 0x01, 0x2a


	//----- nvinfo : EIATTR_SPARSE_MMA_MASK
	.align		4
.L_632:
        /*0018*/ 	.byte	0x03, 0x50
        /*001a*/ 	.short	0x0000


	//----- nvinfo : EIATTR_MAXREG_COUNT
	.align		4
        /*001c*/ 	.byte	0x03, 0x1b
        /*001e*/ 	.short	0x0080


	//----- nvinfo : EIATTR_MERCURY_ISA_VERSION
	.align		4
        /*0020*/ 	.byte	0x03, 0x5f
        /*0022*/ 	.short	0x0101


	//----- nvinfo : EIATTR_VRC_CTA_INIT_COUNT
	.align		4
        /*0024*/ 	.byte	0x02, 0x4a
	.zero		1
	.zero		1


	//----- nvinfo : EIATTR_EXIT_INSTR_OFFSETS
	.align		4
        /*0028*/ 	.byte	0x04, 0x1c
        /*002a*/ 	.short	(.L_634 - .L_633)


	//   ....[0]....
.L_633:
        /*002c*/ 	.word	0x00000010


	//----- nvinfo : EIATTR_MAX_THREADS
	.align		4
.L_634:
        /*0030*/ 	.byte	0x04, 0x05
        /*0032*/ 	.short	(.L_636 - .L_635)
.L_635:
        /*0034*/ 	.word	0x00000200
        /*0038*/ 	.word	0x00000001
        /*003c*/ 	.word	0x00000001


	//----- nvinfo : EIATTR_CBANK_PARAM_SIZE
	.align		4
.L_636:
        /*0040*/ 	.byte	0x03, 0x19
        /*0042*/ 	.short	0x0a80


	//----- nvinfo : EIATTR_PARAM_CBANK
	.align		4
        /*0044*/ 	.byte	0x04, 0x0a
        /*0046*/ 	.short	(.L_638 - .L_637)
	.align		4
.L_637:
        /*0048*/ 	.word	index@(.nv.constant0._ZN7cutlass13device_kernelIN5flash11enable_sm90INS1_16FlashAttnFwdSm90INS1_25CollectiveMainloopFwdSm90ILi2EN4cute5tupleIJNS5_1CILi1EEES8_S8_EEENS6_IJNS7_ILi192EEENS7_ILi128EEENS7_ILi96EEEEEELi96ENS_10bfloat16_tEfNS_4arch4Sm90ELb0ELb0ELb1ELb1ELb1ELb1ELb0ELb0ELb1ELb1ELb0ELb0EEENS1_21CollectiveEpilogueFwdINS6_IJSA_SC_SB_EEES9_SE_SG_Li384ELb1ELb1ELb0ELb0EEENS1_36VarlenDynamicPersistentTileSchedulerILi192ELi128ELi384ELi128ELb0ELb1ELb1ELb0ELb1ELb1EEEEEEEEEvNT_6ParamsE)
        /*004c*/ 	.short	0x0380
        /*004e*/ 	.short	0x0a80


	//----- nvinfo : EIATTR_SW_WAR
	.align		4
.L_638:
        /*0050*/ 	.byte	0x04, 0x36
        /*0052*/ 	.short	(.L_640 - .L_639)
.L_639:
        /*0054*/ 	.word	0x00000008
.L_640:


//--------------------- .nv.info._ZN7cutlass13device_kernelIN5flash11enable_sm90INS1_16FlashAttnFwdSm90INS1_25CollectiveMainloopFwdSm90ILi2EN4cute5tupleIJNS5_1CILi1EEES8_S8_EEENS6_IJNS7_ILi192EEENS7_ILi128EEENS7_ILi96EEEEEELi96ENS_10bfloat16_tEfNS_4arch4Sm90ELb0ELb1ELb1ELb0ELb1ELb0ELb0ELb0ELb1ELb1ELb0ELb0EEENS1_21CollectiveEpilogueFwdINS6_IJSA_SC_SB_EEES9_SE_SG_Li384ELb0ELb1ELb0ELb0EEENS1_30DynamicPersistentTileSchedulerILi384ELi128ELb0ELb1ELb1EEEEEEEEEvNT_6ParamsE --------------------------
	.section	.nv.info._ZN7cutlass13device_kernelIN5flash11enable_sm90INS1_16FlashAttnFwdSm90INS1_25CollectiveMainloopFwdSm90ILi2EN4cute5tupleIJNS5_1CILi1EEES8_S8_EEENS6_IJNS7_ILi192EEENS7_ILi128EEENS7_ILi96EEEEEELi96ENS_10bfloat16_tEfNS_4arch4Sm90ELb0ELb1ELb1ELb0ELb1ELb0ELb0ELb0ELb1ELb1ELb0ELb0EEENS1_21CollectiveEpilogueFwdINS6_IJSA_SC_SB_EEES9_SE_SG_Li384ELb0ELb1ELb0ELb0EEENS1_30DynamicPersistentTileSchedulerILi384ELi128ELb0ELb1ELb1EEEEEEEEEvNT_6ParamsE,"",@"SHT_CUDA_INFO"
	.sectionflags	@""
	.align	4


	//----- nvinfo : EIATTR_CUDA_API_VERSION
	.align		4
        /*0000*/ 	.byte	0x04, 0x37
        /*0002*/ 	.short	(.L_642 - .L_641)
.L_641:
        /*0004*/ 	.word	0x00000082


	//----- nvinfo : EIATTR_KPARAM_INFO
	.align		4
.L_642:
        /*0008*/ 	.byte	0x04, 0x17
        /*000a*/ 	.short	(.L_644 - .L_643)
.L_643:
        /*000c*/ 	.word	0x00000000
        /*0010*/ 	.short	0x0000
        /*0012*/ 	.short	0x0000
        /*0014*/ 	.byte	0x00, 0xf0, 0x01, 0x2a


	//----- nvinfo : EIATTR_SPARSE_MMA_MASK
	.align		4
.L_644:
        /*0018*/ 	.byte	0x03, 0x50
        /*001a*/ 	.short	0x0000


	//----- nvinfo : EIATTR_MAXREG_COUNT
	.align		4
        /*001c*/ 	.byte	0x03, 0x1b
        /*001e*/ 	.short	0x0080


	//----- nvinfo : EIATTR_MERCURY_ISA_VERSION
	.align		4
        /*0020*/ 	.byte	0x03, 0x5f
        /*0022*/ 	.short	0x0101


	//----- nvinfo : EIATTR_VRC_CTA_INIT_COUNT
	.align		4
        /*0024*/ 	.byte	0x02, 0x4a
	.zero		1
	.zero		1


	//----- nvinfo : EIATTR_EXIT_INSTR_OFFSETS
	.align		4
        /*0028*/ 	.byte	0x04, 0x1c
        /*002a*/ 	.short	(.L_646 - .L_645)


	//   ....[0]....
.L_645:
        /*002c*/ 	.word	0x00000010


	//----- nvinfo : EIATTR_MAX_THREADS
	.align		4
.L_646:
        /*0030*/ 	.byte	0x04, 0x05
        /*0032*/ 	.short	(.L_648 - .L_647)
.L_647:
        /*0034*/ 	.word	0x00000200
        /*0038*/ 	.word	0x00000001
        /*003c*/ 	.word	0x00000001


	//----- nvinfo : EIATTR_CBANK_PARAM_SIZE
	.align		4
.L_648:
        /*0040*/ 	.byte	0x03, 0x19
        /*0042*/ 	.short	0x0a80


	//----- nvinfo : EIATTR_PARAM_CBANK
	.align		4
        /*0044*/ 	.byte	0x04, 0x0a
        /*0046*/ 	.short	(.L_650 - .L_649)
	.align		4
.L_649:
        /*0048*/ 	.word	index@(.nv.constant0._ZN7cutlass13device_kernelIN5flash11enable_sm90INS1_16FlashAttnFwdSm90INS1_25CollectiveMainloopFwdSm90ILi2EN4cute5tupleIJNS5_1CILi1EEES8_S8_EEENS6_IJNS7_ILi192EEENS7_ILi128EEENS7_ILi96EEEEEELi96ENS_10bfloat16_tEfNS_4arch4Sm90ELb0ELb1ELb1ELb0ELb1ELb0ELb0ELb0ELb1ELb1ELb0ELb0EEENS1_21CollectiveEpilogueFwdINS6_IJSA_SC_SB_EEES9_SE_SG_Li384ELb0ELb1ELb0ELb0EEENS1_30DynamicPersistentTileSchedulerILi384ELi128ELb0ELb1ELb1EEEEEEEEEvNT_6ParamsE)
        /*004c*/ 	.short	0x0380
        /*004e*/ 	.short	0x0a80


	//----- nvinfo : EIATTR_SW_WAR
	.align		4
.L_650:
        /*0050*/ 	.byte	0x04, 0x36
        /*0052*/ 	.short	(.L_652 - .L_651)
.L_651:
        /*0054*/ 	.word	0x00000008
.L_652:


//--------------------- .nv.info._ZN7cutlass13device_kernelIN5flash11enable_sm90INS1_16FlashAttnFwdSm90INS1_25CollectiveMainloopFwdSm90ILi2EN4cute5tupleIJNS5_1CILi1EEES8_S8_EEENS6_IJNS7_ILi192EEENS7_ILi128EEENS7_ILi96EEEEEELi96ENS_10bfloat16_tEfNS_4arch4Sm90ELb0ELb1ELb1ELb1ELb1ELb0ELb0ELb0ELb1ELb1ELb0ELb0EEENS1_21CollectiveEpilogueFwdINS6_IJSA_SC_SB_EEES9_SE_SG_Li384ELb1ELb1ELb0ELb0EEENS1_36VarlenDynamicPersistentTileSchedulerILi192ELi128ELi384ELi128ELb0ELb1ELb1ELb1ELb0ELb1EEEEEEEEEvNT_6ParamsE --------------------------
	.section	.nv.info._ZN7cutlass13device_kernelIN5flash11enable_sm90INS1_16FlashAttnFwdSm90INS1_25CollectiveMainloopFwdSm90ILi2EN4cute5tupleIJNS5_1CILi1EEES8_S8_EEENS6_IJNS7_ILi192EEENS7_ILi128EEENS7_ILi96EEEEEELi96ENS_10bfloat16_tEfNS_4arch4Sm90ELb0ELb1ELb1ELb1ELb1ELb0ELb0ELb0ELb1ELb1ELb0ELb0EEENS1_21CollectiveEpilogueFwdINS6_IJSA_SC_SB_EEES9_SE_SG_Li384ELb1ELb1ELb0ELb0EEENS1_36VarlenDynamicPersistentTileSchedulerILi192ELi128ELi384ELi128ELb0ELb1ELb1ELb1ELb0ELb1EEEEEEEEEvNT_6ParamsE,"",@"SHT_CUDA_INFO"
	.sectionflags	@""
	.align	4


	//----- nvinfo : EIATTR_CUDA_API_VERSION
	.align		4
        /*0000*/ 	.byte	0x04, 0x37
        /*0002*/ 	.short	(.L_654 - .L_653)
.L_653:
        /*0004*/ 	.word	0x00000082


	//----- nvinfo : EIATTR_KPARAM_INFO
	.align		4
.L_654:
        /*0008*/ 	.byte	0x04, 0x17
        /*000a*/ 	.short	(.L_656 - .L_655)
.L_655:
        /*000c*/ 	.word	0x00000000
        /*0010*/ 	.short	0x0000
        /*0012*/ 	.short	0x0000
        /*0014*/ 	.byte	0x00, 0xf0, 0x01, 0x2a


	//----- nvinfo : EIATTR_SPARSE_MMA_MASK
	.align		4
.L_656:
        /*0018*/ 	.byte	0x03, 0x50
        /*001a*/ 	.short	0x0000


	//----- nvinfo : EIATTR_MAXREG_COUNT
	.align		4
        /*001c*/ 	.byte	0x03, 0x1b
        /*001e*/ 	.short	0x0080


	//----- nvinfo : EIATTR_MERCURY_ISA_VERSION
	.align		4
        /*0020*/ 	.byte	0x03, 0x5f
        /*0022*/ 	.short	0x0101


	//----- nvinfo : EIATTR_VRC_CTA_INIT_COUNT
	.align		4
        /*0024*/ 	.byte	0x02, 0x4a
	.zero		1
	.zero		1


	//----- nvinfo : EIATTR_EXIT_INSTR_OFFSETS
	.align		4
        /*0028*/ 	.byte	0x04, 0x1c
        /*002a*/ 	.short	(.L_658 - .L_657)


	//   ....[0]....
.L_657:
        /*002c*/ 	.word	0x00000010


	//----- nvinfo : EIATTR_MAX_THREADS
	.align		4
.L_658:
        /*0030*/ 	.byte	0x04, 0x05
        /*0032*/ 	.short	(.L_660 - .L_659)
.L_659:
        /*0034*/ 	.word	0x00000200
        /*0038*/ 	.word	0x00000001
        /*003c*/ 	.word	0x00000001


	//----- nvinfo : EIATTR_CBANK_PARAM_SIZE
	.align		4
.L_660:
        /*0040*/ 	.byte	0x03, 0x19
        /*0042*/ 	.short	0x0a80


	//----- nvinfo : EIATTR_PARAM_CBANK
	.align		4
        /*0044*/ 	.byte	0x04, 0x0a
        /*0046*/ 	.short	(.L_662 - .L_661)
	.align		4
.L_661:
        /*0048*/ 	.word	index@(.nv.constant0._ZN7cutlass13device_kernelIN5flash11enable_sm90INS1_16FlashAttnFwdSm90INS1_25CollectiveMainloopFwdSm90ILi2EN4cute5tupleIJNS5_1CILi1EEES8_S8_EEENS6_IJNS7_ILi192EEENS7_ILi128EEENS7_ILi96EEEEEELi96ENS_10bfloat16_tEfNS_4arch4Sm90ELb0ELb1ELb1ELb1ELb1ELb0ELb0ELb0ELb1ELb1ELb0ELb0EEENS1_21CollectiveEpilogueFwdINS6_IJSA_SC_SB_EEES9_SE_SG_Li384ELb1ELb1ELb0ELb0EEENS1_36VarlenDynamicPersistentTileSchedulerILi192ELi128ELi384ELi128ELb0ELb1ELb1ELb1ELb0ELb1EEEEEEEEEvNT_6ParamsE)
        /*004c*/ 	.short	0x0380
        /*004e*/ 	.short	0x0a80


	//----- nvinfo : EIATTR_SW_WAR
	.align		4
.L_662:
        /*0050*/ 	.byte	0x04, 0x36
        /*0052*/ 	.short	(.L_664 - .L_663)
.L_663:
        /*0054*/ 	.word	0x00000008
.L_664:


//--------------------- .nv.info._ZN7cutlass13device_kernelIN5flash11enable_sm90INS1_16FlashAttnFwdSm90INS1_25CollectiveMainloopFwdSm90ILi2EN4cute5tupleIJNS5_1CILi1EEES8_S8_EEENS6_IJNS7_ILi192EEENS7_ILi128EEENS7_ILi96EEEEEELi96ENS_10bfloat16_tEfNS_4arch4Sm90ELb0ELb1ELb1ELb1ELb1ELb1ELb0ELb0ELb1ELb1ELb0ELb0EEENS1_21CollectiveEpilogueFwdINS6_IJSA_SC_SB_EEES9_SE_SG_Li384ELb1ELb1ELb0ELb0EEENS1_36VarlenDynamicPersistentTileSchedulerILi192ELi128ELi384ELi128ELb0ELb1ELb1ELb1ELb0ELb1EEEEEEEEEvNT_6ParamsE --------------------------
	.section	.nv.info._ZN7cutlass13device_kernelIN5flash11enable_sm90INS1_16FlashAttnFwdSm90INS1_25CollectiveMainloopFwdSm90ILi2EN4cute5tupleIJNS5_1CILi1EEES8_S8_EEENS6_IJNS7_ILi192EEENS7_ILi128EEENS7_ILi96EEEEEELi96ENS_10bfloat16_tEfNS_4arch4Sm90ELb0ELb1ELb1ELb1ELb1ELb1ELb0ELb0ELb1ELb1ELb0ELb0EEENS1_21CollectiveEpilogueFwdINS6_IJSA_SC_SB_EEES9_SE_SG_Li384ELb1ELb1ELb0ELb0EEENS1_36VarlenDynamicPersistentTileSchedulerILi192ELi128ELi384ELi128ELb0ELb1ELb1ELb1ELb0ELb1EEEEEEEEEvNT_6ParamsE,"",@"SHT_CUDA_INFO"
	.sectionflags	@""
	.align	4


	//----- nvinfo : EIATTR_CUDA_API_VERSION
	.align		4
        /*0000*/ 	.byte	0x04, 0x37
        /*0002*/ 	.short	(.L_666 - .L_665)
.L_665:
        /*0004*/ 	.word	0x00000082


	//----- nvinfo : EIATTR_KPARAM_INFO
	.align		4
.L_666:
        /*0008*/ 	.byte	0x04, 0x17
        /*000a*/ 	.short	(.L_668 - .L_667)
.L_667:
        /*000c*/ 	.word	0x00000000
        /*0010*/ 	.short	0x0000
        /*0012*/ 	.short	0x0000
        /*0014*/ 	.byte	0x00, 0xf0, 0x01, 0x2a


	//----- nvinfo : EIATTR_SPARSE_MMA_MASK
	.align		4
.L_668:
        /*0018*/ 	.byte	0x03, 0x50
        /*001a*/ 	.short	0x0000


	//----- nvinfo : EIATTR_MAXREG_COUNT
	.align		4
        /*001c*/ 	.byte	0x03, 0x1b
        /*001e*/ 	.short	0x0080


	//----- nvinfo : EIATTR_MERCURY_ISA_VERSION
	.align		4
        /*0020*/ 	.byte	0x03, 0x5f
        /*0022*/ 	.short	0x0101


	//----- nvinfo : EIATTR_VRC_CTA_INIT_COUNT
	.align		4
        /*0024*/ 	.byte	0x02, 0x4a
	.zero		1
	.zero		1


	//----- nvinfo : EIATTR_EXIT_INSTR_OFFSETS
	.align		4
        /*0028*/ 	.byte	0x04, 0x1c
        /*002a*/ 	.short	(.L_670 - .L_669)


	//   ....[0]....
.L_669:
        /*002c*/ 	.word	0x00000010


	//----- nvinfo : EIATTR_MAX_THREADS
	.align		4
.L_670:
        /*0030*/ 	.byte	0x04, 0x05
        /*0032*/ 	.short	(.L_672 - .L_671)
.L_671:
        /*0034*/ 	.word	0x00000200
        /*0038*/ 	.word	0x00000001
        /*003c*/ 	.word	0x00000001


	//----- nvinfo : EIATTR_CBANK_PARAM_SIZE
	.align		4
.L_672:
        /*0040*/ 	.byte	0x03, 0x19
        /*0042*/ 	.short	0x0a80


	//----- nvinfo : EIATTR_PARAM_CBANK
	.align		4
        /*0044*/ 	.byte	0x04, 0x0a
        /*0046*/ 	.short	(.L_674 - .L_673)
	.align		4
.L_673:
        /*0048*/ 	.word	index@(.nv.constant0._ZN7cutlass13device_kernelIN5flash11enable_sm90INS1_16FlashAttnFwdSm90INS1_25CollectiveMainloopFwdSm90ILi2EN4cute5tupleIJNS5_1CILi1EEES8_S8_EEENS6_IJNS7_ILi192EEENS7_ILi128EEENS7_ILi96EEEEEELi96ENS_10bfloat16_tEfNS_4arch4Sm90ELb0ELb1ELb1ELb1ELb1ELb1ELb0ELb0ELb1ELb1ELb0ELb0EEENS1_21CollectiveEpilogueFwdINS6_IJSA_SC_SB_EEES9_SE_SG_Li384ELb1ELb1ELb0ELb0EEENS1_36VarlenDynamicPersistentTileSchedulerILi192ELi128ELi384ELi128ELb0ELb1ELb1ELb1ELb0ELb1EEEEEEEEEvNT_6ParamsE)
        /*004c*/ 	.short	0x0380
        /*004e*/ 	.short	0x0a80


	//----- nvinfo : EIATTR_SW_WAR
	.align		4
.L_674:
        /*0050*/ 	.byte	0x04, 0x36
        /*0052*/ 	.short	(.L_676 - .L_675)
.L_675:
        /*0054*/ 	.word	0x00000008
.L_676:


//--------------------- .nv.info._ZN7cutlass13device_kernelIN5flash11enable_sm90INS1_16FlashAttnFwdSm90INS1_25CollectiveMainloopFwdSm90ILi2EN4cute5tupleIJNS5_1CILi1EEES8_S8_EEENS6_IJNS7_ILi192EEENS7_ILi128EEENS7_ILi96EEEEEELi96ENS_10bfloat16_tEfNS_4arch4Sm90ELb1ELb0ELb1ELb0ELb1ELb0ELb0ELb0ELb1ELb1ELb0ELb0EEENS1_21CollectiveEpilogueFwdINS6_IJSA_SC_SB_EEES9_SE_SG_Li384ELb0ELb1ELb0ELb0EEENS1_30DynamicPersistentTileSchedulerILi384ELi128ELb0ELb1ELb1EEEEEEEEEvNT_6ParamsE --------------------------
	.section	.nv.info._ZN7cutlass13device_kernelIN5flash11enable_sm90INS1_16FlashAttnFwdSm90INS1_25CollectiveMainloopFwdSm90ILi2EN4cute5tupleIJNS5_1CILi1EEES8_S8_EEENS6_IJNS7_ILi192EEENS7_ILi128EEENS7_ILi96EEEEEELi96ENS_10bfloat16_tEfNS_4arch4Sm90ELb1ELb0ELb1ELb0ELb1ELb0ELb0ELb0ELb1ELb1ELb0ELb0EEENS1_21CollectiveEpilogueFwdINS6_IJSA_SC_SB_EEES9_SE_SG_Li384ELb0ELb1ELb0ELb0EEENS1_30DynamicPersistentTileSchedulerILi384ELi128ELb0ELb1ELb1EEEEEEEEEvNT_6ParamsE,"",@"SHT_CUDA_INFO"
	.sectionflags	@""
	.align	4


	//----- nvinfo : EIATTR_CUDA_API_VERSION
	.align		4
        /*0000*/ 	.byte	0x04, 0x37
        /*0002*/ 	.short	(.L_678 - .L_677)
.L_677:
        /*0004*/ 	.word	0x00000082


	//----- nvinfo : EIATTR_KPARAM_INFO
	.align		4
.L_678:
        /*0008*/ 	.byte	0x04, 0x17
        /*000a*/ 	.short	(.L_680 - .L_679)
.L_679:
        /*000c*/ 	.word	0x00000000
        /*0010*/ 	.short	0x0000
        /*0012*/ 	.short	0x0000
        /*0014*/ 	.byte	0x00, 0xf0, 0x01, 0x2a


	//----- nvinfo : EIATTR_SPARSE_MMA_MASK
	.align		4
.L_680:
        /*0018*/ 	.byte	0x03, 0x50
        /*001a*/ 	.short	0x0000


	//----- nvinfo : EIATTR_MAXREG_COUNT
	.align		4
        /*001c*/ 	.byte	0x03, 0x1b
        /*001e*/ 	.short	0x0080


	//----- nvinfo : EIATTR_MERCURY_ISA_VERSION
	.align		4
        /*0020*/ 	.byte	0x03, 0x5f
        /*0022*/ 	.short	0x0101


	//----- nvinfo : EIATTR_VRC_CTA_INIT_COUNT
	.align		4
        /*0024*/ 	.byte	0x02, 0x4a
	.zero		1
	.zero		1


	//----- nvinfo : EIATTR_EXIT_INSTR_OFFSETS
	.align		4
        /*0028*/ 	.byte	0x04, 0x1c
        /*002a*/ 	.short	(.L_682 - .L_681)


	//   ....[0]....
.L_681:
        /*002c*/ 	.word	0x00000010


	//----- nvinfo : EIATTR_MAX_THREADS
	.align		4
.L_682:
        /*0030*/ 	.byte	0x04, 0x05
        /*0032*/ 	.short	(.L_684 - .L_683)
.L_683:
        /*0034*/ 	.word	0x00000200
        /*0038*/ 	.word	0x00000001
        /*003c*/ 	.word	0x00000001


	//----- nvinfo : EIATTR_CBANK_PARAM_SIZE
	.align		4
.L_684:
        /*0040*/ 	.byte	0x03, 0x19
        /*0042*/ 	.short	0x0a80


	//----- nvinfo : EIATTR_PARAM_CBANK
	.align		4
        /*0044*/ 	.byte	0x04, 0x0a
        /*0046*/ 	.short	(.L_686 - .L_685)
	.align		4
.L_685:
        /*0048*/ 	.word	index@(.nv.constant0._ZN7cutlass13device_kernelIN5flash11enable_sm90INS1_16FlashAttnFwdSm90INS1_25CollectiveMainloopFwdSm90ILi2EN4cute5tupleIJNS5_1CILi1EEES8_S8_EEENS6_IJNS7_ILi192EEENS7_ILi128EEENS7_ILi96EEEEEELi96ENS_10bfloat16_tEfNS_4arch4Sm90ELb1ELb0ELb1ELb0ELb1ELb0ELb0ELb0ELb1ELb1ELb0ELb0EEENS1_21CollectiveEpilogueFwdINS6_IJSA_SC_SB_EEES9_SE_SG_Li384ELb0ELb1ELb0ELb0EEENS1_30DynamicPersistentTileSchedulerILi384ELi128ELb0ELb1ELb1EEEEEEEEEvNT_6ParamsE)
        /*004c*/ 	.short	0x0380
        /*004e*/ 	.short	0x0a80


	//----- nvinfo : EIATTR_SW_WAR
	.align		4
.L_686:
        /*0050*/ 	.byte	0x04, 0x36
        /*0052*/ 	.short	(.L_688 - .L_687)
.L_687:
        /*0054*/ 	.word	0x00000008
.L_688:


//--------------------- .nv.info._ZN7cutlass13device_kernelIN5flash11enable_sm90INS1_16FlashAttnFwdSm90INS1_25CollectiveMainloopFwdSm90ILi2EN4cute5tupleIJNS5_1CILi1EEES8_S8_EEENS6_IJNS7_ILi192EEENS7_ILi128EEENS7_ILi96EEEEEELi96ENS_10bfloat16_tEfNS_4arch4Sm90ELb1ELb0ELb1ELb1ELb1ELb0ELb0ELb0ELb1ELb1ELb0ELb0EEENS1_21CollectiveEpilogueFwdINS6_IJSA_SC_SB_EEES9_SE_SG_Li384ELb1ELb1ELb0ELb0EEENS1_36VarlenDynamicPersistentTileSchedulerILi192ELi128ELi384ELi128ELb0ELb1ELb1ELb1ELb1ELb1EEEEEEEEEvNT_6ParamsE --------------------------
	.section	.nv.info._ZN7cutlass13device_kernelIN5flash11enable_sm90INS1_16FlashAttnFwdSm90INS1_25CollectiveMainloopFwdSm90ILi2EN4cute5tupleIJNS5_1CILi1EEES8_S8_EEENS6_IJNS7_ILi192EEENS7_ILi128EEENS7_ILi96EEEEEELi96ENS_10bfloat16_tEfNS_4arch4Sm90ELb1ELb0ELb1ELb1ELb1ELb0ELb0ELb0ELb1ELb1ELb0ELb0EEENS1_21CollectiveEpilogueFwdINS6_IJSA_SC_SB_EEES9_SE_SG_Li384ELb1ELb1ELb0ELb0EEENS1_36VarlenDynamicPersistentTileSchedulerILi192ELi128ELi384ELi128ELb0ELb1ELb1ELb1ELb1ELb1EEEEEEEEEvNT_6ParamsE,"",@"SHT_CUDA_INFO"
	.sectionflags	@""
	.align	4


	//----- nvinfo : EIATTR_CUDA_API_VERSION
	.align		4
        /*0000*/ 	.byte	0x04, 0x37
        /*0002*/ 	.short	(.L_690 - .L_689)
.L_689:
        /*0004*/ 	.word	0x00000082


	//----- nvinfo : EIATTR_KPARAM_INFO
	.align		4
.L_690:
        /*0008*/ 	.byte	0x04, 0x17
        /*000a*/ 	.short	(.L_692 - .L_691)
.L_691:
        /*000c*/ 	.word	0x00000000
        /*0010*/ 	.short	0x0000
        /*0012*/ 	.short	0x0000
        /*0014*/ 	.byte	0x00, 0xf0, 0x01, 0x2a


	//----- nvinfo : EIATTR_SPARSE_MMA_MASK
	.align		4
.L_692:
        /*0018*/ 	.byte	0x03, 0x50
        /*001a*/ 	.short	0x0000


	//----- nvinfo : EIATTR_MAXREG_COUNT
	.align		4
        /*001c*/ 	.byte	0x03, 0x1b
        /*001e*/ 	.short	0x0080


	//----- nvinfo : EIATTR_MERCURY_ISA_VERSION
	.align		4
        /*0020*/ 	.byte	0x03, 0x5f
        /*0022*/ 	.short	0x0101


	//----- nvinfo : EIATTR_VRC_CTA_INIT_COUNT
	.align		4
        /*0024*/ 	.byte	0x02, 0x4a
	.zero		1
	.zero		1


	//----- nvinfo : EIATTR_EXIT_INSTR_OFFSETS
	.align		4
        /*0028*/ 	.byte	0x04, 0x1c
        /*002a*/ 	.short	(.L_694 - .L_693)


	//   ....[0]....
.L_693:
        /*002c*/ 	.word	0x00000010


	//----- nvinfo : EIATTR_MAX_THREADS
	.align		4
.L_694:
        /*0030*/ 	.byte	0x04, 0x05
        /*0032*/ 	.short	(.L_696 - .L_695)
.L_695:
        /*0034*/ 	.word	0x00000200
        /*0038*/ 	.word	0x00000001
        /*003c*/ 	.word	0x00000001


	//----- nvinfo : EIATTR_CBANK_PARAM_SIZE
	.align		4
.L_696:
        /*0040*/ 	.byte	0x03, 0x19
        /*0042*/ 	.short	0x0a80


	//----- nvinfo : EIATTR_PARAM_CBANK
	.align		4
        /*0044*/ 	.byte	0x04, 0x0a
        /*0046*/ 	.short	(.L_698 - .L_697)
	.align		4
.L_697:
        /*0048*/ 	.word	index@(.nv.constant0._ZN7cutlass13device_kernelIN5flash11enable_sm90INS1_16FlashAttnFwdSm90INS1_25CollectiveMainloopFwdSm90ILi2EN4cute5tupleIJNS5_1CILi1EEES8_S8_EEENS6_IJNS7_ILi192EEENS7_ILi128EEENS7_ILi96EEEEEELi96ENS_10bfloat16_tEfNS_4arch4Sm90ELb1ELb0ELb1ELb1ELb1ELb0ELb0ELb0ELb1ELb1ELb0ELb0EEENS1_21CollectiveEpilogueFwdINS6_IJSA_SC_SB_EEES9_SE_SG_Li384ELb1ELb1ELb0ELb0EEENS1_36VarlenDynamicPersistentTileSchedulerILi192ELi128ELi384ELi128ELb0ELb1ELb1ELb1ELb1ELb1EEEEEEEEEvNT_6ParamsE)
        /*004c*/ 	.short	0x0380
        /*004e*/ 	.short	0x0a80


	//----- nvinfo : EIATTR_SW_WAR
	.align		4
.L_698:
        /*0050*/ 	.byte	0x04, 0x36
        /*0052*/ 	.short	(.L_700 - .L_699)
.L_699:
        /*0054*/ 	.word	0x00000008
.L_700:


//--------------------- .nv.info._ZN7cutlass13device_kernelIN5flash11enable_sm90INS1_16FlashAttnFwdSm90INS1_25CollectiveMainloopFwdSm90ILi2EN4cute5tupleIJNS5_1CILi1EEES8_S8_EEENS6_IJNS7_ILi192EEENS7_ILi128EEENS7_ILi96EEEEEELi96ENS_10bfloat16_tEfNS_4arch4Sm90ELb1ELb0ELb1ELb1ELb1ELb1ELb0ELb0ELb1ELb1ELb0ELb0EEENS1_21CollectiveEpilogueFwdINS6_IJSA_SC_SB_EEES9_SE_SG_Li384ELb1ELb1ELb0ELb0EEENS1_36VarlenDynamicPersistentTileSchedulerILi192ELi128ELi384ELi128ELb0ELb1ELb1ELb1ELb1ELb1EEEEEEEEEvNT_6ParamsE --------------------------
	.section	.nv.info._ZN7cutlass13device_kernelIN5flash11enable_sm90INS1_16FlashAttnFwdSm90INS1_25CollectiveMainloopFwdSm90ILi2EN4cute5tupleIJNS5_1CILi1EEES8_S8_EEENS6_IJNS7_ILi192EEENS7_ILi128EEENS7_ILi96EEEEEELi96ENS_10bfloat16_tEfNS_4arch4Sm90ELb1ELb0ELb1ELb1ELb1ELb1ELb0ELb0ELb1ELb1ELb0ELb0EEENS1_21CollectiveEpilogueFwdINS6_IJSA_SC_SB_EEES9_SE_SG_Li384ELb1ELb1ELb0ELb0EEENS1_36VarlenDynamicPersistentTileSchedulerILi192ELi128ELi384ELi128ELb0ELb1ELb1ELb1ELb1ELb1EEEEEEEEEvNT_6ParamsE,"",@"SHT_CUDA_INFO"
	.sectionflags	@""
	.align	4


	//----- nvinfo : EIATTR_CUDA_API_VERSION
	.align		4
        /*0000*/ 	.byte	0x04, 0x37
        /*0002*/ 	.short	(.L_702 - .L_701)
.L_701:
        /*0004*/ 	.word	0x00000082


	//----- nvinfo : EIATTR_KPARAM_INFO
	.align		4
.L_702:
        /*0008*/ 	.byte	0x04, 0x17
        /*000a*/ 	.short	(.L_704 - .L_703)
.L_703:
        /*000c*/ 	.word	0x00000000
        /*0010*/ 	.short	0x0000
        /*0012*/ 	.short	0x0000
        /*0014*/ 	.byte	0x00, 0xf0, 0x01, 0x2a


	//----- nvinfo : EIATTR_SPARSE_MMA_MASK
	.align		4
.L_704:
        /*0018*/ 	.byte	0x03, 0x50
        /*001a*/ 	.short	0x0000


	//----- nvinfo : EIATTR_MAXREG_COUNT
	.align		4
        /*001c*/ 	.byte	0x03, 0x1b
        /*001e*/ 	.short	0x0080


	//----- nvinfo : EIATTR_MERCURY_ISA_VERSION
	.align		4
        /*0020*/ 	.byte	0x03, 0x5f
        /*0022*/ 	.short	0x0101


	//----- nvinfo : EIATTR_VRC_CTA_INIT_COUNT
	.align		4
        /*0024*/ 	.byte	0x02, 0x4a
	.zero		1
	.zero		1


	//----- nvinfo : EIATTR_EXIT_INSTR_OFFSETS
	.align		4
        /*0028*/ 	.byte	0x04, 0x1c
        /*002a*/ 	.short	(.L_706 - .L_705)


	//   ....[0]....
.L_705:
        /*002c*/ 	.word	0x00000010


	//----- nvinfo : EIATTR_MAX_THREADS
	.align		4
.L_706:
        /*0030*/ 	.byte	0x04, 0x05
        /*0032*/ 	.short	(.L_708 - .L_707)
.L_707:
        /*0034*/ 	.word	0x00000200
        /*0038*/ 	.word	0x00000001
        /*003c*/ 	.word	0x00000001


	//----- nvinfo : EIATTR_CBANK_PARAM_SIZE
	.align		4
.L_708:
        /*0040*/ 	.byte	0x03, 0x19
        /*0042*/ 	.short	0x0a80


	//----- nvinfo : EIATTR_PARAM_CBANK
	.align		4
        /*0044*/ 	.byte	0x04, 0x0a
        /*0046*/ 	.short	(.L_710 - .L_709)
	.align		4
.L_709:
        /*0048*/ 	.word	index@(.nv.constant0._ZN7cutlass13device_kernelIN5flash11enable_sm90INS1_16FlashAttnFwdSm90INS1_25CollectiveMainloopFwdSm90ILi2EN4cute5tupleIJNS5_1CILi1EEES8_S8_EEENS6_IJNS7_ILi192EEENS7_ILi128EEENS7_ILi96EEEEEELi96ENS_10bfloat16_tEfNS_4arch4Sm90ELb1ELb0ELb1ELb1ELb1ELb1ELb0ELb0ELb1ELb1ELb0ELb0EEENS1_21CollectiveEpilogueFwdINS6_IJSA_SC_SB_EEES9_SE_SG_Li384ELb1ELb1ELb0ELb0EEENS1_36VarlenDynamicPersistentTileSchedulerILi192ELi128ELi384ELi128ELb0ELb1ELb1ELb1ELb1ELb1EEEEEEEEEvNT_6ParamsE)
        /*004c*/ 	.short	0x0380
        /*004e*/ 	.short	0x0a80


	//----- nvinfo : EIATTR_SW_WAR
	.align		4
.L_710:
        /*0050*/ 	.byte	0x04, 0x36
        /*0052*/ 	.short	(.L_712 - .L_711)
.L_711:
        /*0054*/ 	.word	0x00000008
.L_712:


//--------------------- .nv.info._ZN7cutlass13device_kernelIN5flash11enable_sm90INS1_16FlashAttnFwdSm90INS1_25CollectiveMainloopFwdSm90ILi2EN4cute5tupleIJNS5_1CILi1EEES8_S8_EEENS6_IJNS7_ILi192EEENS7_ILi128EEENS7_ILi64EEEEEELi64ENS_10bfloat16_tEfNS_4arch4Sm90ELb0ELb0ELb1ELb0ELb1ELb0ELb0ELb1ELb1ELb1ELb0ELb0EEENS1_21CollectiveEpilogueFwdINS6_IJSA_SC_SB_EEES9_SE_SG_Li384ELb0ELb1ELb0ELb0EEENS1_29StaticPersistentTileSchedulerILb0EEEEEEEEEvNT_6ParamsE --------------------------
	.section	.nv.info._ZN7cutlass13device_kernelIN5flash11enable_sm90INS1_16FlashAttnFwdSm90INS1_25CollectiveMainloopFwdSm90ILi2EN4cute5tupleIJNS5_1CILi1EEES8_S8_EEENS6_IJNS7_ILi192EEENS7_ILi128EEENS7_ILi64EEEEEELi64ENS_10bfloat16_tEfNS_4arch4Sm90ELb0ELb0ELb1ELb0ELb1ELb0ELb0ELb1ELb1ELb1ELb0ELb0EEENS1_21CollectiveEpilogueFwdINS6_IJSA_SC_SB_EEES9_SE_SG_Li384ELb0ELb1ELb0ELb0EEENS1_29StaticPersistentTileSchedulerILb0EEEEEEEEEvNT_6ParamsE,"",@"SHT_CUDA_INFO"
	.sectionflags	@""
	.align	4


	//----- nvinfo : EIATTR_CUDA_API_VERSION
	.align		4
        /*0000*/ 	.byte	0x04, 0x37
        /*0002*/ 	.short	(.L_714 - .L_713)
.L_713:
        /*0004*/ 	.word	0x00000082


	//----- nvinfo : EIATTR_KPARAM_INFO
	.align		4
.L_714:
        /*0008*/ 	.byte	0x04, 0x17
        /*000a*/ 	.short	(.L_716 - .L_715)
.L_715:
        /*000c*/ 	.word	0x00000000
        /*0010*/ 	.short	0x0000
        /*0012*/ 	.short	0x0000
        /*0014*/ 	.byte	0x00, 0xf0, 0x01, 0x28


	//----- nvinfo : EIATTR_SPARSE_MMA_MASK
	.align		4
.L_716:
        /*0018*/ 	.byte	0x03, 0x50
        /*001a*/ 	.short	0x0000


	//----- nvinfo : EIATTR_MAXREG_COUNT
	.align		4
        /*001c*/ 	.byte	0x03, 0x1b
        /*001e*/ 	.short	0x0080


	//----- nvinfo : EIATTR_MERCURY_ISA_VERSION
	.align		4
        /*0020*/ 	.byte	0x03, 0x5f
        /*0022*/ 	.short	0x0101


	//----- nvinfo : EIATTR_VRC_CTA_INIT_COUNT
	.align		4
        /*0024*/ 	.byte	0x02, 0x4a
	.zero		1
	.zero		1


	//----- nvinfo : EIATTR_EXIT_INSTR_OFFSETS
	.align		4
        /*0028*/ 	.byte	0x04, 0x1c
        /*002a*/ 	.short	(.L_718 - .L_717)


	//   ....[0]....
.L_717:
        /*002c*/ 	.word	0x00000010


	//----- nvinfo : EIATTR_MAX_THREADS
	.align		4
.L_718:
        /*0030*/ 	.byte	0x04, 0x05
        /*0032*/ 	.short	(.L_720 - .L_719)
.L_719:
        /*0034*/ 	.word	0x00000200
        /*0038*/ 	.word	0x00000001
        /*003c*/ 	.word	0x00000001


	//----- nvinfo : EIATTR_CBANK_PARAM_SIZE
	.align		4
.L_720:
        /*0040*/ 	.byte	0x03, 0x19
        /*0042*/ 	.short	0x0a00


	//----- nvinfo : EIATTR_PARAM_CBANK
	.align		4
        /*0044*/ 	.byte	0x04, 0x0a
        /*0046*/ 	.short	(.L_722 - .L_721)
	.align		4
.L_721:
        /*0048*/ 	.word	index@(.nv.constant0._ZN7cutlass13device_kernelIN5flash11enable_sm90INS1_16FlashAttnFwdSm90INS1_25CollectiveMainloopFwdSm90ILi2EN4cute5tupleIJNS5_1CILi1EEES8_S8_EEENS6_IJNS7_ILi192EEENS7_ILi128EEENS7_ILi64EEEEEELi64ENS_10bfloat16_tEfNS_4arch4Sm90ELb0ELb0ELb1ELb0ELb1ELb0ELb0ELb1ELb1ELb1ELb0ELb0EEENS1_21CollectiveEpilogueFwdINS6_IJSA_SC_SB_EEES9_SE_SG_Li384ELb0ELb1ELb0ELb0EEENS1_29StaticPersistentTileSchedulerILb0EEEEEEEEEvNT_6ParamsE)
        /*004c*/ 	.short	0x0380
        /*004e*/ 	.short	0x0a00


	//----- nvinfo : EIATTR_SW_WAR
	.align		4
.L_722:
        /*0050*/ 	.byte	0x04, 0x36
        /*0052*/ 	.short	(.L_724 - .L_723)
.L_723:
        /*0054*/ 	.word	0x00000008
.L_724:


//--------------------- .nv.info._ZN7cutlass13device_kernelIN5flash11enable_sm90INS1_16FlashAttnFwdSm90INS1_25CollectiveMainloopFwdSm90ILi2EN4cute5tupleIJNS5_1CILi1EEES8_S8_EEENS6_IJNS7_ILi192EEENS7_ILi128EEENS7_ILi64EEEEEELi64ENS_10bfloat16_tEfNS_4arch4Sm90ELb0ELb0ELb1ELb1ELb1ELb0ELb0ELb1ELb1ELb1ELb0ELb0EEENS1_21CollectiveEpilogueFwdINS6_IJSA_SC_SB_EEES9_SE_SG_Li384ELb1ELb1ELb0ELb0EEENS1_36VarlenDynamicPersistentTileSchedulerILi192ELi128ELi384ELi128ELb0ELb1ELb1ELb0ELb1ELb1EEEEEEEEEvNT_6ParamsE --------------------------
	.section	.nv.info._ZN7cutlass13device_kernelIN5flash11enable_sm90INS1_16FlashAttnFwdSm90INS1_25CollectiveMainloopFwdSm90ILi2EN4cute5tupleIJNS5_1CILi1EEES8_S8_EEENS6_IJNS7_ILi192EEENS7_ILi128EEENS7_ILi64EEEEEELi64ENS_10bfloat16_tEfNS_4arch4Sm90ELb0ELb0ELb1ELb1ELb1ELb0ELb0ELb1ELb1ELb1ELb0ELb0EEENS1_21CollectiveEpilogueFwdINS6_IJSA_SC_SB_EEES9_SE_SG_Li384ELb1ELb1ELb0ELb0EEENS1_36VarlenDynamicPersistentTileSchedulerILi192ELi128ELi384ELi128ELb0ELb1ELb1ELb0ELb1ELb1EEEEEEEEEvNT_6ParamsE,"",@"SHT_CUDA_INFO"
	.sectionflags	@""
	.align	4


	//----- nvinfo : EIATTR_CUDA_API_VERSION
	.align		4
        /*0000*/ 	.byte	0x04, 0x37
        /*0002*/ 	.short	(.L_726 - .L_725)
.L_725:
        /*0004*/ 	.word	0x00000082


	//----- nvinfo : EIATTR_KPARAM_INFO
	.align		4
.L_726:
        /*0008*/ 	.byte	0x04, 0x17
        /*000a*/ 	.short	(.L_728 - .L_727)
.L_727:
        /*000c*/ 	.word	0x00000000
        /*0010*/ 	.short	0x0000
        /*0012*/ 	.short	0x0000
        /*0014*/ 	.byte	0x00, 0xf0, 0x01, 0x2a


	//----- nvinfo : EIATTR_SPARSE_MMA_MASK
	.align		4
.L_728:
        /*0018*/ 	.byte	0x03, 0x50
        /*001a*/ 	.short	0x0000


	//----- nvinfo : EIATTR_MAXREG_COUNT
	.align		4
        /*001c*/ 	.byte	0x03, 0x1b
        /*001e*/ 	.short	0x0080


	//----- nvinfo : EIATTR_MERCURY_ISA_VERSION
	.align		4
        /*0020*/ 	.byte	0x03, 0x5f
        /*0022*/ 	.short	0x0101


	//----- nvinfo : EIATTR_VRC_CTA_INIT_COUNT
	.align		4
        /*0024*/ 	.byte	0x02, 0x4a
	.zero		1
	.zero		1


	//----- nvinfo : EIATTR_EXIT_INSTR_OFFSETS
	.align		4
        /*0028*/ 	.byte	0x04, 0x1c
        /*002a*/ 	.short	(.L_730 - .L_729)


	//   ....[0]....
.L_729:
        /*002c*/ 	.word	0x00000010


	//----- nvinfo : EIATTR_MAX_THREADS
	.align		4
.L_730:
        /*0030*/ 	.byte	0x04, 0x05
        /*0032*/ 	.short	(.L_732 - .L_731)
.L_731:
        /*0034*/ 	.word	0x00000200
        /*0038*/ 	.word	0x00000001
        /*003c*/ 	.word	0x00000001


	//----- nvinfo : EIATTR_CBANK_PARAM_SIZE
	.align		4
.L_732:
        /*0040*/ 	.byte	0x03, 0x19
        /*0042*/ 	.short	0x0a80


	//----- nvinfo : EIATTR_PARAM_CBANK
	.align		4
        /*0044*/ 	.byte	0x04, 0x0a
        /*0046*/ 	.short	(.L_734 - .L_733)
	.align		4
.L_733:
        /*0048*/ 	.word	index@(.nv.constant0._ZN7cutlass13device_kernelIN5flash11enable_sm90INS1_16FlashAttnFwdSm90INS1_25CollectiveMainloopFwdSm90ILi2EN4cute5tupleIJNS5_1CILi1EEES8_S8_EEENS6_IJNS7_ILi192EEENS7_ILi128EEENS7_ILi64EEEEEELi64ENS_10bfloat16_tEfNS_4arch4Sm90ELb0ELb0ELb1ELb1ELb1ELb0ELb0ELb1ELb1ELb1ELb0ELb0EEENS1_21CollectiveEpilogueFwdINS6_IJSA_SC_SB_EEES9_SE_SG_Li384ELb1ELb1ELb0ELb0EEENS1_36VarlenDynamicPersistentTileSchedulerILi192ELi128ELi384ELi128ELb0ELb1ELb1ELb0ELb1ELb1EEEEEEEEEvNT_6ParamsE)
        /*004c*/ 	.short	0x0380
        /*004e*/ 	.short	0x0a80


	//----- nvinfo : EIATTR_SW_WAR
	.align		4
.L_734:
        /*0050*/ 	.byte	0x04, 0x36
        /*0052*/ 	.short	(.L_736 - .L_735)
.L_735:
        /*0054*/ 	.word	0x00000008
.L_736:


//--------------------- .nv.info._ZN7cutlass13device_kernelIN5flash11enable_sm90INS1_16FlashAttnFwdSm90INS1_25CollectiveMainloopFwdSm90ILi2EN4cute5tupleIJNS5_1CILi1EEES8_S8_EEENS6_IJNS7_ILi192EEENS7_ILi128EEENS7_ILi64EEEEEELi64ENS_10bfloat16_tEfNS_4arch4Sm90ELb0ELb0ELb1ELb1ELb1ELb1ELb0ELb1ELb1ELb1ELb0ELb0EEENS1_21CollectiveEpilogueFwdINS6_IJSA_SC_SB_EEES9_SE_SG_Li384ELb1ELb1ELb0ELb0EEENS1_36VarlenDynamicPersistentTileSchedulerILi192ELi128ELi384ELi128ELb0ELb1ELb1ELb0ELb1ELb1EEEEEEEEEvNT_6ParamsE --------------------------
	.section	.nv.info._ZN7cutlass13device_kernelIN5flash11enable_sm90INS1_16FlashAttnFwdSm90INS1_25CollectiveMainloopFwdSm90ILi2EN4cute5tupleIJNS5_1CILi1EEES8_S8_EEENS6_IJNS7_ILi192EEENS7_ILi128EEENS7_ILi64EEEEEELi64ENS_10bfloat16_tEfNS_4arch4Sm90ELb0ELb0ELb1ELb1ELb1ELb1ELb0ELb1ELb1ELb1ELb0ELb0EEENS1_21CollectiveEpilogueFwdINS6_IJSA_SC_SB_EEES9_SE_SG_Li384ELb1ELb1ELb0ELb0EEENS1_36VarlenDynamicPersistentTileSchedulerILi192ELi128ELi384ELi128ELb0ELb1ELb1ELb0ELb1ELb1EEEEEEEEEvNT_6ParamsE,"",@"SHT_CUDA_INFO"
	.sectionflags	@""
	.align	4


	//----- nvinfo : EIATTR_CUDA_API_VERSION
	.align		4
        /*0000*/ 	.byte	0x04, 0x37
        /*0002*/ 	.short	(.L_738 - .L_737)
.L_737:
        /*0004*/ 	.word	0x00000082


	//----- nvinfo : EIATTR_KPARAM_INFO
	.align		4
.L_738:
        /*0008*/ 	.byte	0x04, 0x17
        /*000a*/ 	.short	(.L_740 - .L_739)
.L_739:
        /*000c*/ 	.word	0x00000000
        /*0010*/ 	.short	0x0000
        /*0012*/ 	.short	0x0000
        /*0014*/ 	.byte	0x00, 0xf0, 0x01, 0x2a


	//----- nvinfo : EIATTR_SPARSE_MMA_MASK
	.align		4
.L_740:
        /*0018*/ 	.byte	0x03, 0x50
        /*001a*/ 	.short	0x0000


	//----- nvinfo : EIATTR_MAXREG_COUNT
	.align		4
        /*001c*/ 	.byte	0x03, 0x1b
        /*001e*/ 	.short	0x0080


	//----- nvinfo : EIATTR_MERCURY_ISA_VERSION
	.align		4
        /*0020*/ 	.byte	0x03, 0x5f
        /*0022*/ 	.short	0x0101


	//----- nvinfo : EIATTR_VRC_CTA_INIT_COUNT
	.align		4
        /*0024*/ 	.byte	0x02, 0x4a
	.zero		1
	.zero		1


	//----- nvinfo : EIATTR_EXIT_INSTR_OFFSETS
	.align		4
        /*0028*/ 	.byte	0x04, 0x1c
        /*002a*/ 	.short	(.L_742 - .L_741)


	//   ....[0]....
.L_741:
        /*002c*/ 	.word	0x00000010


	//----- nvinfo : EIATTR_MAX_THREADS
	.align		4
.L_742:
        /*0030*/ 	.byte	0x04, 0x05
        /*0032*/ 	.short	(.L_744 - .L_743)
.L_743:
        /*0034*/ 	.word	0x00000200
        /*0038*/ 	.word	0x00000001
        /*003c*/ 	.word	0x00000001


	//----- nvinfo : EIATTR_CBANK_PARAM_SIZE
	.align		4
.L_744:
        /*0040*/ 	.byte	0x03, 0x19
        /*0042*/ 	.short	0x0a80


	//----- nvinfo : EIATTR_PARAM_CBANK
	.align		4
        /*0044*/ 	.byte	0x04, 0x0a
        /*0046*/ 	.short	(.L_746 - .L_745)
	.align		4
.L_745:
        /*0048*/ 	.word	index@(.nv.constant0._ZN7cutlass13device_kernelIN5flash11enable_sm90INS1_16FlashAttnFwdSm90INS1_25CollectiveMainloopFwdSm90ILi2EN4cute5tupleIJNS5_1CILi1EEES8_S8_EEENS6_IJNS7_ILi192EEENS7_ILi128EEENS7_ILi64EEEEEELi64ENS_10bfloat16_tEfNS_4arch4Sm90ELb0ELb0ELb1ELb1ELb1ELb1ELb0ELb1ELb1ELb1ELb0ELb0EEENS1_21CollectiveEpilogueFwdINS6_IJSA_SC_SB_EEES9_SE_SG_Li384ELb1ELb1ELb0ELb0EEENS1_36VarlenDynamicPersistentTileSchedulerILi192ELi128ELi384ELi128ELb0ELb1ELb1ELb0ELb1ELb1EEEEEEEEEvNT_6ParamsE)
        /*004c*/ 	.short	0x0380
        /*004e*/ 	.short	0x0a80


	//----- nvinfo : EIATTR_SW_WAR
	.align		4
.L_746:
        /*0050*/ 	.byte	0x04, 0x36
        /*0052*/ 	.short	(.L_748 - .L_747)
.L_747:
        /*0054*/ 	.word	0x00000008
.L_748:


//--------------------- .nv.info._ZN7cutlass13device_kernelIN5flash11enable_sm90INS1_16FlashAttnFwdSm90INS1_25CollectiveMainloopFwdSm90ILi2EN4cute5tupleIJNS5_1CILi1EEES8_S8_EEENS6_IJNS7_ILi192EEENS7_ILi128EEENS7_ILi64EEEEEELi64ENS_10bfloat16_tEfNS_4arch4Sm90ELb0ELb1ELb1ELb0ELb1ELb0ELb0ELb1ELb1ELb1ELb0ELb0EEENS1_21CollectiveEpilogueFwdINS6_IJSA_SC_SB_EEES9_SE_SG_Li384ELb0ELb1ELb0ELb0EEENS1_30DynamicPersistentTileSchedulerILi384ELi128ELb0ELb1ELb1EEEEEEEEEvNT_6ParamsE --------------------------
	.section	.nv.info._ZN7cutlass13device_kernelIN5flash11enable_sm90INS1_16FlashAttnFwdSm90INS1_25CollectiveMainloopFwdSm90ILi2EN4cute5tupleIJNS5_1CILi1EEES8_S8_EEENS6_IJNS7_ILi192EEENS7_ILi128EEENS7_ILi64EEEEEELi64ENS_10bfloat16_tEfNS_4arch4Sm90ELb0ELb1ELb1ELb0ELb1ELb0ELb0ELb1ELb1ELb1ELb0ELb0EEENS1_21CollectiveEpilogueFwdINS6_IJSA_SC_SB_EEES9_SE_SG_Li384ELb0ELb1ELb0ELb0EEENS1_30DynamicPersistentTileSchedulerILi384ELi128ELb0ELb1ELb1EEEEEEEEEvNT_6ParamsE,"",@"SHT_CUDA_INFO"
	.sectionflags	@""
	.align	4


	//----- nvinfo : EIATTR_CUDA_API_VERSION
	.align		4
        /*0000*/ 	.byte	0x04, 0x37
        /*0002*/ 	.short	(.L_750 - .L_749)
.L_749:
        /*0004*/ 	.word	0x00000082


	//----- nvinfo : EIATTR_KPARAM_INFO
	.align		4
.L_750:
        /*0008*/ 	.byte	0x04, 0x17
        /*000a*/ 	.short	(.L_752 - .L_751)
.L_751:
        /*000c*/ 	.word	0x00000000
        /*0010*/ 	.short	0x0000
        /*0012*/ 	.short	0x0000
        /*0014*/ 	.byte	0x00, 0xf0, 0x01, 0x2a


	//----- nvinfo : EIATTR_SPARSE_MMA_MASK
	.align		4
.L_752:
        /*0018*/ 	.byte	0x03, 0x50
        /*001a*/ 	.short	0x0000


	//----- nvinfo : EIATTR_MAXREG_COUNT
	.align		4
        /*001c*/ 	.byte	0x03, 0x1b
        /*001e*/ 	.short	0x0080


	//----- nvinfo : EIATTR_MERCURY_ISA_VERSION
	.align		4
        /*0020*/ 	.byte	0x03, 0x5f
        /*0022*/ 	.short	0x0101


	//----- nvinfo : EIATTR_VRC_CTA_INIT_COUNT
	.align		4
        /*0024*/ 	.byte	0x02, 0x4a
	.zero		1
	.zero		1


	//----- nvinfo : EIATTR_EXIT_INSTR_OFFSETS
	.align		4
        /*0028*/ 	.byte	0x04, 0x1c
        /*002a*/ 	.short	(.L_754 - .L_753)


	//   ....[0]....
.L_753:
        /*002c*/ 	.word	0x00000010


	//----- nvinfo : EIATTR_MAX_THREADS
	.align		4
.L_754:
        /*0030*/ 	.byte	0x04, 0x05
        /*0032*/ 	.short	(.L_756 - .L_755)
.L_755:
        /*0034*/ 	.word	0x00000200
        /*0038*/ 	.word	0x00000001
        /*003c*/ 	.word	0x00000001


	//----- nvinfo : EIATTR_CBANK_PARAM_SIZE
	.align		4
.L_756:
        /*0040*/ 	.byte	0x03, 0x19
        /*0042*/ 	.short	0x0a80


	//----- nvinfo : EIATTR_PARAM_CBANK
	.align		4
        /*0044*/ 	.byte	0x04, 0x0a
        /*0046*/ 	.short	(.L_758 - .L_757)
	.align		4
.L_757:
        /*0048*/ 	.word	index@(.nv.constant0._ZN7cutlass13device_kernelIN5flash11enable_sm90INS1_16FlashAttnFwdSm90INS1_25CollectiveMainloopFwdSm90ILi2EN4cute5tupleIJNS5_1CILi1EEES8_S8_EEENS6_IJNS7_ILi192EEENS7_ILi128EEENS7_ILi64EEEEEELi64ENS_10bfloat16_tEfNS_4arch4Sm90ELb0ELb1ELb1ELb0ELb1ELb0ELb0ELb1ELb1ELb1ELb0ELb0EEENS1_21CollectiveEpilogueFwdINS6_IJSA_SC_SB_EEES9_SE_SG_Li384ELb0ELb1ELb0ELb0EEENS1_30DynamicPersistentTileSchedulerILi384ELi128ELb0ELb1ELb1EEEEEEEEEvNT_6ParamsE)
        /*004c*/ 	.short	0x0380
        /*004e*/ 	.short	0x0a80


	//----- nvinfo : EIATTR_SW_WAR
	.align		4
.L_758:
        /*0050*/ 	.byte	0x04, 0x36
        /*0052*/ 	.short	(.L_760 - .L_759)
.L_759:
        /*0054*/ 	.word	0x00000008
.L_760:


//--------------------- .nv.info._ZN7cutlass13device_kernelIN5flash11enable_sm90INS1_16FlashAttnFwdSm90INS1_25CollectiveMainloopFwdSm90ILi2EN4cute5tupleIJNS5_1CILi1EEES8_S8_EEENS6_IJNS7_ILi192EEENS7_ILi128EEENS7_ILi64EEEEEELi64ENS_10bfloat16_tEfNS_4arch4Sm90ELb0ELb1ELb1ELb1ELb1ELb0ELb0ELb1ELb1ELb1ELb0ELb0EEENS1_21CollectiveEpilogueFwdINS6_IJSA_SC_SB_EEES9_SE_SG_Li384ELb1ELb1ELb0ELb0EEENS1_36VarlenDynamicPersistentTileSchedulerILi192ELi128ELi384ELi128ELb0ELb1ELb1ELb1ELb0ELb1EEEEEEEEEvNT_6ParamsE --------------------------
	.section	.nv.info._ZN7cutlass13device_kernelIN5flash11enable_sm90INS1_16FlashAttnFwdSm90INS1_25CollectiveMainloopFwdSm90ILi2EN4cute5tupleIJNS5_1CILi1EEES8_S8_EEENS6_IJNS7_ILi192EEENS7_ILi128EEENS7_ILi64EEEEEELi64ENS_10bfloat16_tEfNS_4arch4Sm90ELb0ELb1ELb1ELb1ELb1ELb0ELb0ELb1ELb1ELb1ELb0ELb0EEENS1_21CollectiveEpilogueFwdINS6_IJSA_SC_SB_EEES9_SE_SG_Li384ELb1ELb1ELb0ELb0EEENS1_36VarlenDynamicPersistentTileSchedulerILi192ELi128ELi384ELi128ELb0ELb1ELb1ELb1ELb0ELb1EEEEEEEEEvNT_6ParamsE,"",@"SHT_CUDA_INFO"
	.sectionflags	@""
	.align	4


	//----- nvinfo : EIATTR_CUDA_API_VERSION
	.align		4
        /*0000*/ 	.byte	0x04, 0x37
        /*0002*/ 	.short	(.L_762 - .L_761)
.L_761:
        /*0004*/ 	.word	0x00000082


	//----- nvinfo : EIATTR_KPARAM_INFO
	.align		4
.L_762:
        /*0008*/ 	.byte	0x04, 0x17
        /*000a*/ 	.short	(.L_764 - .L_763)
.L_763:
        /*000c*/ 	.word	0x00000000
        /*0010*/ 	.short	0x0000
        /*0012*/ 	.short	0x0000
        /*0014*/ 	.byte	0x00, 0xf0, 0x01, 0x2a


	//----- nvinfo : EIATTR_SPARSE_MMA_MASK
	.align		4
.L_764:
        /*0018*/ 	.byte	0x03, 0x50
        /*001a*/ 	.short	0x0000


	//----- nvinfo : EIATTR_MAXREG_COUNT
	.align		4
        /*001c*/ 	.byte	0x03, 0x1b
        /*001e*/ 	.short	0x0080


	//----- nvinfo : EIATTR_MERCURY_ISA_VERSION
	.align		4
        /*0020*/ 	.byte	0x03, 0x5f
        /*0022*/ 	.short	0x0101


	//----- nvinfo : EIATTR_VRC_CTA_INIT_COUNT
	.align		4
        /*0024*/ 	.byte	0x02, 0x4a
	.zero		1
	.zero		1


	//----- nvinfo : EIATTR_EXIT_INSTR_OFFSETS
	.align		4
        /*0028*/ 	.byte	0x04, 0x1c
        /*002a*/ 	.short	(.L_766 - .L_765)


	//   ....[0]....
.L_765:
        /*002c*/ 	.word	0x00000010


	//----- nvinfo : EIATTR_MAX_THREADS
	.align		4
.L_766:
        /*0030*/ 	.byte	0x04, 0x05
        /*0032*/ 	.short	(.L_768 - .L_767)
.L_767:
        /*0034*/ 	.word	0x00000200
        /*0038*/ 	.word	0x00000001
        /*003c*/ 	.word	0x00000001


	//----- nvinfo : EIATTR_CBANK_PARAM_SIZE
	.align		4
.L_768:
        /*0040*/ 	.byte	0x03, 0x19
        /*0042*/ 	.short	0x0a80


	//----- nvinfo : EIATTR_PARAM_CBANK
	.align		4
        /*0044*/ 	.byte	0x04, 0x0a
        /*0046*/ 	.short	(.L_770 - .L_769)
	.align		4
.L_769:
        /*0048*/ 	.word	index@(.nv.constant0._ZN7cutlass13device_kernelIN5flash11enable_sm90INS1_16FlashAttnFwdSm90INS1_25CollectiveMainloopFwdSm90ILi2EN4cute5tupleIJNS5_1CILi1EEES8_S8_EEENS6_IJNS7_ILi192EEENS7_ILi128EEENS7_ILi64EEEEEELi64ENS_10bfloat16_tEfNS_4arch4Sm90ELb0ELb1ELb1ELb1ELb1ELb0ELb0ELb1ELb1ELb1ELb0ELb0EEENS1_21CollectiveEpilogueFwdINS6_IJSA_SC_SB_EEES9_SE_SG_Li384ELb1ELb1ELb0ELb0EEENS1_36VarlenDynamicPersistentTileSchedulerILi192ELi128ELi384ELi128ELb0ELb1ELb1ELb1ELb0ELb1EEEEEEEEEvNT_6ParamsE)
        /*004c*/ 	.short	0x0380
        /*004e*/ 	.short	0x0a80


	//----- nvinfo : EIATTR_SW_WAR
	.align		4
.L_770:
        /*0050*/ 	.byte	0x04, 0x36
        /*0052*/ 	.short	(.L_772 - .L_771)
.L_771:
        /*0054*/ 	.word	0x00000008
.L_772:


//--------------------- .nv.info._ZN7cutlass13device_kernelIN5flash11enable_sm90INS1_16FlashAttnFwdSm90INS1_25CollectiveMainloopFwdSm90ILi2EN4cute5tupleIJNS5_1CILi1EEES8_S8_EEENS6_IJNS7_ILi192EEENS7_ILi128EEENS7_ILi64EEEEEELi64ENS_10bfloat16_tEfNS_4arch4Sm90ELb0ELb1ELb1ELb1ELb1ELb1ELb0ELb1ELb1ELb1ELb0ELb0EEENS1_21CollectiveEpilogueFwdINS6_IJSA_SC_SB_EEES9_SE_SG_Li384ELb1ELb1ELb0ELb0EEENS1_36VarlenDynamicPersistentTileSchedulerILi192ELi128ELi384ELi128ELb0ELb1ELb1ELb1ELb0ELb1EEEEEEEEEvNT_6ParamsE --------------------------
	.section	.nv.info._ZN7cutlass13device_kernelIN5flash11enable_sm90INS1_16FlashAttnFwdSm90INS1_25CollectiveMainloopFwdSm90ILi2EN4cute5tupleIJNS5_1CILi1EEES8_S8_EEENS6_IJNS7_ILi192EEENS7_ILi128EEENS7_ILi64EEEEEELi64ENS_10bfloat16_tEfNS_4arch4Sm90ELb0ELb1ELb1ELb1ELb1ELb1ELb0ELb1ELb1ELb1ELb0ELb0EEENS1_21CollectiveEpilogueFwdINS6_IJSA_SC_SB_EEES9_SE_SG_Li384ELb1ELb1ELb0ELb0EEENS1_36VarlenDynamicPersistentTileSchedulerILi192ELi128ELi384ELi128ELb0ELb1ELb1ELb1ELb0ELb1EEEEEEEEEvNT_6ParamsE,"",@"SHT_CUDA_INFO"
	.sectionflags	@""
	.align	4


	//----- nvinfo : EIATTR_CUDA_API_VERSION
	.align		4
        /*0000*/ 	.byte	0x04, 0x37
        /*0002*/ 	.short	(.L_774 - .L_773)
.L_773:
        /*0004*/ 	.word	0x00000082


	//----- nvinfo : EIATTR_KPARAM_INFO
	.align		4
.L_774:
        /*0008*/ 	.byte	0x04, 0x17
        /*000a*/ 	.short	(.L_776 - .L_775)
.L_775:
        /*000c*/ 	.word	0x00000000
        /*0010*/ 	.short	0x0000
        /*0012*/ 	.short	0x0000
        /*0014*/ 	.byte	0x00, 0xf0, 0x01, 0x2a


	//----- nvinfo : EIATTR_SPARSE_MMA_MASK
	.align		4
.L_776:
        /*0018*/ 	.byte	0x03, 0x50
        /*001a*/ 	.short	0x0000


	//----- nvinfo : EIATTR_MAXREG_COUNT
	.align		4
        /*001c*/ 	.byte	0x03, 0x1b
        /*001e*/ 	.short	0x0080


	//----- nvinfo : EIATTR_MERCURY_ISA_VERSION
	.align		4
        /*0020*/ 	.byte	0x03, 0x5f
        /*0022*/ 	.short	0x0101


	//----- nvinfo : EIATTR_VRC_CTA_INIT_COUNT
	.align		4
        /*0024*/ 	.byte	0x02, 0x4a
	.zero		1
	.zero		1


	//----- nvinfo : EIATTR_EXIT_INSTR_OFFSETS
	.align		4
        /*0028*/ 	.byte	0x04, 0x1c
        /*002a*/ 	.short	(.L_778 - .L_777)


	//   ....[0]....
.L_777:
        /*002c*/ 	.word	0x00000010


	//----- nvinfo : EIATTR_MAX_THREADS
	.align		4
.L_778:
        /*0030*/ 	.byte	0x04, 0x05
        /*0032*/ 	.short	(.L_780 - .L_779)
.L_779:
        /*0034*/ 	.word	0x00000200
        /*0038*/ 	.word	0x00000001
        /*003c*/ 	.word	0x00000001


	//----- nvinfo : EIATTR_CBANK_PARAM_SIZE
	.align		4
.L_780:
        /*0040*/ 	.byte	0x03, 0x19
        /*0042*/ 	.short	0x0a80


	//----- nvinfo : EIATTR_PARAM_CBANK
	.align		4
        /*0044*/ 	.byte	0x04, 0x0a
        /*0046*/ 	.short	(.L_782 - .L_781)
	.align		4
.L_781:
        /*0048*/ 	.word	index@(.nv.constant0._ZN7cutlass13device_kernelIN5flash11enable_sm90INS1_16FlashAttnFwdSm90INS1_25CollectiveMainloopFwdSm90ILi2EN4cute5tupleIJNS5_1CILi1EEES8_S8_EEENS6_IJNS7_ILi192EEENS7_ILi128EEENS7_ILi64EEEEEELi64ENS_10bfloat16_tEfNS_4arch4Sm90ELb0ELb1ELb1ELb1ELb1ELb1ELb0ELb1ELb1ELb1ELb0ELb0EEENS1_21CollectiveEpilogueFwdINS6_IJSA_SC_SB_EEES9_SE_SG_Li384ELb1ELb1ELb0ELb0EEENS1_36VarlenDynamicPersistentTileSchedulerILi192ELi128ELi384ELi128ELb0ELb1ELb1ELb1ELb0ELb1EEEEEEEEEvNT_6ParamsE)
        /*004c*/ 	.short	0x0380
        /*004e*/ 	.short	0x0a80


	//----- nvinfo : EIATTR_SW_WAR
	.align		4
.L_782:
        /*0050*/ 	.byte	0x04, 0x36
        /*0052*/ 	.short	(.L_784 - .L_783)
.L_783:
        /*0054*/ 	.word	0x00000008
.L_784:


//--------------------- .nv.info._ZN7cutlass13device_kernelIN5flash11enable_sm90INS1_16FlashAttnFwdSm90INS1_25CollectiveMainloopFwdSm90ILi2EN4cute5tupleIJNS5_1CILi1EEES8_S8_EEENS6_IJNS7_ILi192EEENS7_ILi128EEENS7_ILi64EEEEEELi64ENS_10bfloat16_tEfNS_4arch4Sm90ELb1ELb0ELb1ELb0ELb1ELb0ELb0ELb1ELb1ELb1ELb0ELb0EEENS1_21CollectiveEpilogueFwdINS6_IJSA_SC_SB_EEES9_SE_SG_Li384ELb0ELb1ELb0ELb0EEENS1_30DynamicPersistentTileSchedulerILi384ELi128ELb0ELb1ELb1EEEEEEEEEvNT_6ParamsE --------------------------
	.section	.nv.info._ZN7cutlass13device_kernelIN5flash11enable_sm90INS1_16FlashAttnFwdSm90INS1_25CollectiveMainloopFwdSm90ILi2EN4cute5tupleIJNS5_1CILi1EEES8_S8_EEENS6_IJNS7_ILi192EEENS7_ILi128EEENS7_ILi64EEEEEELi64ENS_10bfloat16_tEfNS_4arch4Sm90ELb1ELb0ELb1ELb0ELb1ELb0ELb0ELb1ELb1ELb1ELb0ELb0EEENS1_21CollectiveEpilogueFwdINS6_IJSA_SC_SB_EEES9_SE_SG_Li384ELb0ELb1ELb0ELb0EEENS1_30DynamicPersistentTileSchedulerILi384ELi128ELb0ELb1ELb1EEEEEEEEEvNT_6ParamsE,"",@"SHT_CUDA_INFO"
	.sectionflags	@""
	.align	4


	//----- nvinfo : EIATTR_CUDA_API_VERSION
	.align		4
        /*0000*/ 	.byte	0x04, 0x37
        /*0002*/ 	.short	(.L_786 - .L_785)
.L_785:
        /*0004*/ 	.word	0x00000082


	//----- nvinfo : EIATTR_KPARAM_INFO
	.align		4
.L_786:
        /*0008*/ 	.byte	0x04, 0x17
        /*000a*/ 	.short	(.L_788 - .L_787)
.L_787:
        /*000c*/ 	.word	0x00000000
        /*0010*/ 	.short	0x0000
        /*0012*/ 	.short	0x0000
        /*0014*/ 	.byte	0x00, 0xf0, 0x01, 0x2a


	//----- nvinfo : EIATTR_SPARSE_MMA_MASK
	.align		4
.L_788:
        /*0018*/ 	.byte	0x03, 0x50
        /*001a*/ 	.short	0x0000


	//----- nvinfo : EIATTR_MAXREG_COUNT
	.align		4
        /*001c*/ 	.byte	0x03, 0x1b
        /*001e*/ 	.short	0x0080


	//----- nvinfo : EIATTR_MERCURY_ISA_VERSION
	.align		4
        /*0020*/ 	.byte	0x03, 0x5f
        /*0022*/ 	.short	0x0101


	//----- nvinfo : EIATTR_VRC_CTA_INIT_COUNT
	.align		4
        /*0024*/ 	.byte	0x02, 0x4a
	.zero		1
	.zero		1


	//----- nvinfo : EIATTR_EXIT_INSTR_OFFSETS
	.align		4
        /*0028*/ 	.byte	0x04, 0x1c
        /*002a*/ 	.short	(.L_790 - .L_789)


	//   ....[0]....
.L_789:
        /*002c*/ 	.word	0x00000010


	//----- nvinfo : EIATTR_MAX_THREADS
	.align		4
.L_790:
        /*0030*/ 	.byte	0x04, 0x05
        /*0032*/ 	.short	(.L_792 - .L_791)
.L_791:
        /*0034*/ 	.word	0x00000200
        /*0038*/ 	.word	0x00000001
        /*003c*/ 	.word	0x00000001


	//----- nvinfo : EIATTR_CBANK_PARAM_SIZE
	.align		4
.L_792:
        /*0040*/ 	.byte	0x03, 0x19
        /*0042*/ 	.short	0x0a80


	//----- nvinfo : EIATTR_PARAM_CBANK
	.align		4
        /*0044*/ 	.byte	0x04, 0x0a
        /*0046*/ 	.short	(.L_794 - .L_793)
	.align		4
.L_793:
        /*0048*/ 	.word	index@(.nv.constant0._ZN7cutlass13device_kernelIN5flash11enable_sm90INS1_16FlashAttnFwdSm90INS1_25CollectiveMainloopFwdSm90ILi2EN4cute5tupleIJNS5_1CILi1EEES8_S8_EEENS6_IJNS7_ILi192EEENS7_ILi128EEENS7_ILi64EEEEEELi64ENS_10bfloat16_tEfNS_4arch4Sm90ELb1ELb0ELb1ELb0ELb1ELb0ELb0ELb1ELb1ELb1ELb0ELb0EEENS1_21CollectiveEpilogueFwdINS6_IJSA_SC_SB_EEES9_SE_SG_Li384ELb0ELb1ELb0ELb0EEENS1_30DynamicPersistentTileSchedulerILi384ELi128ELb0ELb1ELb1EEEEEEEEEvNT_6ParamsE)
        /*004c*/ 	.short	0x0380
        /*004e*/ 	.short	0x0a80


	//----- nvinfo : EIATTR_SW_WAR
	.align		4
.L_794:
        /*0050*/ 	.byte	0x04, 0x36
        /*0052*/ 	.short	(.L_796 - .L_795)
.L_795:
        /*0054*/ 	.word	0x00000008
.L_796:


//--------------------- .nv.info._ZN7cutlass13device_kernelIN5flash11enable_sm90INS1_16FlashAttnFwdSm90INS1_25CollectiveMainloopFwdSm90ILi2EN4cute5tupleIJNS5_1CILi1EEES8_S8_EEENS6_IJNS7_ILi192EEENS7_ILi128EEENS7_ILi64EEEEEELi64ENS_10bfloat16_tEfNS_4arch4Sm90ELb1ELb0ELb1ELb1ELb1ELb0ELb0ELb1ELb1ELb1ELb0ELb0EEENS1_21CollectiveEpilogueFwdINS6_IJSA_SC_SB_EEES9_SE_SG_Li384ELb1ELb1ELb0ELb0EEENS1_36VarlenDynamicPersistentTileSchedulerILi192ELi128ELi384ELi128ELb0ELb1ELb1ELb1ELb1ELb1EEEEEEEEEvNT_6ParamsE --------------------------
	.section	.nv.info._ZN7cutlass13device_kernelIN5flash11enable_sm90INS1_16FlashAttnFwdSm90INS1_25CollectiveMainloopFwdSm90ILi2EN4cute5tupleIJNS5_1CILi1EEES8_S8_EEENS6_IJNS7_ILi192EEENS7_ILi128EEENS7_ILi64EEEEEELi64ENS_10bfloat16_tEfNS_4arch4Sm90ELb1ELb0ELb1ELb1ELb1ELb0ELb0ELb1ELb1ELb1ELb0ELb0EEENS1_21CollectiveEpilogueFwdINS6_IJSA_SC_SB_EEES9_SE_SG_Li384ELb1ELb1ELb0ELb0EEENS1_36VarlenDynamicPersistentTileSchedulerILi192ELi128ELi384ELi128ELb0ELb1ELb1ELb1ELb1ELb1EEEEEEEEEvNT_6ParamsE,"",@"SHT_CUDA_INFO"
	.sectionflags	@""
	.align	4


	//----- nvinfo : EIATTR_CUDA_API_VERSION
	.align		4
        /*0000*/ 	.byte	0x04, 0x37
        /*0002*/ 	.short	(.L_798 - .L_797)
.L_797:
        /*0004*/ 	.word	0x00000082


	//----- nvinfo : EIATTR_KPARAM_INFO
	.align		4
.L_798:
        /*0008*/ 	.byte	0x04, 0x17
        /*000a*/ 	.short	(.L_800 - .L_799)
.L_799:
        /*000c*/ 	.word	0x00000000
        /*0010*/ 	.short	0x0000
        /*0012*/ 	.short	0x0000
        /*0014*/ 	.byte	0x00, 0xf0, 0x01, 0x2a


	//----- nvinfo : EIATTR_SPARSE_MMA_MASK
	.align		4
.L_800:
        /*0018*/ 	.byte	0x03, 0x50
        /*001a*/ 	.short	0x0000


	//----- nvinfo : EIATTR_MAXREG_COUNT
	.align		4
        /*001c*/ 	.byte	0x03, 0x1b
        /*001e*/ 	.short	0x0080


	//----- nvinfo : EIATTR_MERCURY_ISA_VERSION
	.align		4
        /*0020*/ 	.byte	0x03, 0x5f
        /*0022*/ 	.short	0x0101


	//----- nvinfo : EIATTR_VRC_CTA_INIT_COUNT
	.align		4
        /*0024*/ 	.byte	0x02, 0x4a
	.zero		1
	.zero		1


	//----- nvinfo : EIATTR_EXIT_INSTR_OFFSETS
	.align		4
        /*0028*/ 	.byte	0x04, 0x1c
        /*002a*/ 	.short	(.L_802 - .L_801)


	//   ....[0]....
.L_801:
        /*002c*/ 	.word	0x00000010


	//----- nvinfo : EIATTR_MAX_THREADS
	.align		4
.L_802:
        /*0030*/ 	.byte	0x04, 0x05
        /*0032*/ 	.short	(.L_804 - .L_803)
.L_803:
        /*0034*/ 	.word	0x00000200
        /*0038*/ 	.word	0x00000001
        /*003c*/ 	.word	0x00000001


	//----- nvinfo : EIATTR_CBANK_PARAM_SIZE
	.align		4
.L_804:
        /*0040*/ 	.byte	0x03, 0x19
        /*0042*/ 	.short	0x0a80


	//----- nvinfo : EIATTR_PARAM_CBANK
	.align		4
        /*0044*/ 	.byte	0x04, 0x0a
        /*0046*/ 	.short	(.L_806 - .L_805)
	.align		4
.L_805:
        /*0048*/ 	.word	index@(.nv.constant0._ZN7cutlass13device_kernelIN5flash11enable_sm90INS1_16FlashAttnFwdSm90INS1_25CollectiveMainloopFwdSm90ILi2EN4cute5tupleIJNS5_1CILi1EEES8_S8_EEENS6_IJNS7_ILi192EEENS7_ILi128EEENS7_ILi64EEEEEELi64ENS_10bfloat16_tEfNS_4arch4Sm90ELb1ELb0ELb1ELb1ELb1ELb0ELb0ELb1ELb1ELb1ELb0ELb0EEENS1_21CollectiveEpilogueFwdINS6_IJSA_SC_SB_EEES9_SE_SG_Li384ELb1ELb1ELb0ELb0EEENS1_36VarlenDynamicPersistentTileSchedulerILi192ELi128ELi384ELi128ELb0ELb1ELb1ELb1ELb1ELb1EEEEEEEEEvNT_6ParamsE)
        /*004c*/ 	.short	0x0380
        /*004e*/ 	.short	0x0a80


	//----- nvinfo : EIATTR_SW_WAR
	.align		4
.L_806:
        /*0050*/ 	.byte	0x04, 0x36
        /*0052*/ 	.short	(.L_808 - .L_807)
.L_807:
        /*0054*/ 	.word	0x00000008
.L_808:


//--------------------- .nv.info._ZN7cutlass13device_kernelIN5flash11enable_sm90INS1_16FlashAttnFwdSm90INS1_25CollectiveMainloopFwdSm90ILi2EN4cute5tupleIJNS5_1CILi1EEES8_S8_EEENS6_IJNS7_ILi192EEENS7_ILi128EEENS7_ILi64EEEEEELi64ENS_10bfloat16_tEfNS_4arch4Sm90ELb1ELb0ELb1ELb1ELb1ELb1ELb0ELb1ELb1ELb1ELb0ELb0EEENS1_21CollectiveEpilogueFwdINS6_IJSA_SC_SB_EEES9_SE_SG_Li384ELb1ELb1ELb0ELb0EEENS1_36VarlenDynamicPersistentTileSchedulerILi192ELi128ELi384ELi128ELb0ELb1ELb1ELb1ELb1ELb1EEEEEEEEEvNT_6ParamsE --------------------------
	.section	.nv.info._ZN7cutlass13device_kernelIN5flash11enable_sm90INS1_16FlashAttnFwdSm90INS1_25CollectiveMainloopFwdSm90ILi2EN4cute5tupleIJNS5_1CILi1EEES8_S8_EEENS6_IJNS7_ILi192EEENS7_ILi128EEENS7_ILi64EEEEEELi64ENS_10bfloat16_tEfNS_4arch4Sm90ELb1ELb0ELb1ELb1ELb1ELb1ELb0ELb1ELb1ELb1ELb0ELb0EEENS1_21CollectiveEpilogueFwdINS6_IJSA_SC_SB_EEES9_SE_SG_Li384ELb1ELb1ELb0ELb0EEENS1_36VarlenDynamicPersistentTileSchedulerILi192ELi128ELi384ELi128ELb0ELb1ELb1ELb1ELb1ELb1EEEEEEEEEvNT_6ParamsE,"",@"SHT_CUDA_INFO"
	.sectionflags	@""
	.align	4


	//----- nvinfo : EIATTR_CUDA_API_VERSION
	.align		4
        /*0000*/ 	.byte	0x04, 0x37
        /*0002*/ 	.short	(.L_810 - .L_809)
.L_809:
        /*0004*/ 	.word	0x00000082


	//----- nvinfo : EIATTR_KPARAM_INFO
	.align		4
.L_810:
        /*0008*/ 	.byte	0x04, 0x17
        /*000a*/ 	.short	(.L_812 - .L_811)
.L_811:
        /*000c*/ 	.word	0x00000000
        /*0010*/ 	.short	0x0000
        /*0012*/ 	.short	0x0000
        /*0014*/ 	.byte	0x00, 0xf0, 0x01, 0x2a


	//----- nvinfo : EIATTR_SPARSE_MMA_MASK
	.align		4
.L_812:
        /*0018*/ 	.byte	0x03, 0x50
        /*001a*/ 	.short	0x0000


	//----- nvinfo : EIATTR_MAXREG_COUNT
	.align		4
        /*001c*/ 	.byte	0x03, 0x1b
        /*001e*/ 	.short	0x0080


	//----- nvinfo : EIATTR_MERCURY_ISA_VERSION
	.align		4
        /*0020*/ 	.byte	0x03, 0x5f
        /*0022*/ 	.short	0x0101


	//----- nvinfo : EIATTR_VRC_CTA_INIT_COUNT
	.align		4
        /*0024*/ 	.byte	0x02, 0x4a
	.zero		1
	.zero		1


	//----- nvinfo : EIATTR_EXIT_INSTR_OFFSETS
	.align		4
        /*0028*/ 	.byte	0x04, 0x1c
        /*002a*/ 	.short	(.L_814 - .L_813)


	//   ....[0]....
.L_813:
        /*002c*/ 	.word	0x00000010


	//----- nvinfo : EIATTR_MAX_THREADS
	.align		4
.L_814:
        /*0030*/ 	.byte	0x04, 0x05
        /*0032*/ 	.short	(.L_816 - .L_815)
.L_815:
        /*0034*/ 	.word	0x00000200
        /*0038*/ 	.word	0x00000001
        /*003c*/ 	.word	0x00000001


	//----- nvinfo : EIATTR_CBANK_PARAM_SIZE
	.align		4
.L_816:
        /*0040*/ 	.byte	0x03, 0x19
        /*0042*/ 	.short	0x0a80


	//----- nvinfo : EIATTR_PARAM_CBANK
	.align		4
        /*0044*/ 	.byte	0x04, 0x0a
        /*0046*/ 	.short	(.L_818 - .L_817)
	.align		4
.L_817:
        /*0048*/ 	.word	index@(.nv.constant0._ZN7cutlass13device_kernelIN5flash11enable_sm90INS1_16FlashAttnFwdSm90INS1_25CollectiveMainloopFwdSm90ILi2EN4cute5tupleIJNS5_1CILi1EEES8_S8_EEENS6_IJNS7_ILi192EEENS7_ILi128EEENS7_ILi64EEEEEELi64ENS_10bfloat16_tEfNS_4arch4Sm90ELb1ELb0ELb1ELb1ELb1ELb1ELb0ELb1ELb1ELb1ELb0ELb0EEENS1_21CollectiveEpilogueFwdINS6_IJSA_SC_SB_EEES9_SE_SG_Li384ELb1ELb1ELb0ELb0EEENS1_36VarlenDynamicPersistentTileSchedulerILi192ELi128ELi384ELi128ELb0ELb1ELb1ELb1ELb1ELb1EEEEEEEEEvNT_6ParamsE)
        /*004c*/ 	.short	0x0380
        /*004e*/ 	.short	0x0a80


	//----- nvinfo : EIATTR_SW_WAR
	.align		4
.L_818:
        /*0050*/ 	.byte	0x04, 0x36
        /*0052*/ 	.short	(.L_820 - .L_819)
.L_819:
        /*0054*/ 	.word	0x00000008
.L_820:


//--------------------- .nv.callgraph             --------------------------
	.section	.nv.callgraph,"",@"SHT_CUDA_CALLGRAPH"
	.align	4
	.sectionentsize	8
	.align		4
        /*0000*/ 	.word	0x00000000
	.align		4
        /*0004*/ 	.word	0xffffffff
	.align		4
        /*0008*/ 	.word	0x00000000
	.align		4
        /*000c*/ 	.word	0xfffffffe
	.align		4
        /*0010*/ 	.word	0x00000000
	.align		4
        /*0014*/ 	.word	0xfffffffd
	.align		4
        /*0018*/ 	.word	0x00000000
	.align		4
        /*001c*/ 	.word	0xfffffffc


//--------------------- .nv.constant4             --------------------------
	.section	.nv.constant4,"a",@progbits
	.align	8
	.align		8
.nv.constant4:
        /*0000*/ 	.dword	_ZN80_INTERNAL_84ccdedb_44_flash_fwd_hdimall_bf16_paged_softcap_sm90_cu_9d2915ae_34614cuda3std3__45__cpo5beginE
	.align		8
        /*0008*/ 	.dword	_ZN80_INTERNAL_84ccdedb_44_flash_fwd_hdimall_bf16_paged_softcap_sm90_cu_9d2915ae_34614cuda3std3__45__cpo3endE
	.align		8
        /*0010*/ 	.dword	_ZN80_INTERNAL_84ccdedb_44_flash_fwd_hdimall_bf16_paged_softcap_sm90_cu_9d2915ae_34614cuda3std3__45__cpo6cbeginE
	.align		8
        /*0018*/ 	.dword	_ZN80_INTERNAL_84ccdedb_44_flash_fwd_hdimall_bf16_paged_softcap_sm90_cu_9d2915ae_34614cuda3std3__45__cpo4cendE
	.align		8
        /*0020*/ 	.dword	_ZN80_INTERNAL_84ccdedb_44_flash_fwd_hdimall_bf16_paged_softcap_sm90_cu_9d2915ae_34614cuda3std3__482_GLOBAL__N__84ccdedb_44_flash_fwd_hdimall_bf16_paged_softcap_sm90_cu_9d2915ae_34616ignoreE
	.align		8
        /*0028*/ 	.dword	_ZN80_INTERNAL_84ccdedb_44_flash_fwd_hdimall_bf16_paged_softcap_sm90_cu_9d2915ae_34614cuda3std3__419piecewise_constructE
	.align		8
        /*0030*/ 	.dword	_ZN80_INTERNAL_84ccdedb_44_flash_fwd_hdimall_bf16_paged_softcap_sm90_cu_9d2915ae_34614cuda3std3__48in_placeE
	.align		8
        /*0038*/ 	.dword	_ZN80_INTERNAL_84ccdedb_44_flash_fwd_hdimall_bf16_paged_softcap_sm90_cu_9d2915ae_34614cuda3std6ranges3__45__cpo4swapE
	.align		8
        /*0040*/ 	.dword	_ZN80_INTERNAL_84ccdedb_44_flash_fwd_hdimall_bf16_paged_softcap_sm90_cu_9d2915ae_34614cuda3std6ranges3__45__cpo9iter_moveE
	.align		8
        /*0048*/ 	.dword	_ZN80_INTERNAL_84ccdedb_44_flash_fwd_hdimall_bf16_paged_softcap_sm90_cu_9d2915ae_34614cute7productE
	.align		8
        /*0050*/ 	.dword	_ZN80_INTERNAL_84ccdedb_44_flash_fwd_hdimall_bf16_paged_softcap_sm90_cu_9d2915ae_34614cute1_E


//--------------------- .text._ZN7cutlass13device_kernelIN5flash11enable_sm90INS1_16FlashAttnFwdSm90INS1_25CollectiveMainloopFwdSm90ILi2EN4cute5tupleIJNS5_1CILi1EEES8_S8_EEENS6_IJNS7_ILi128EEENS7_ILi80EEENS7_ILi256EEEEEELi256ENS_10bfloat16_tEfNS_4arch4Sm90ELb0ELb0ELb1ELb0ELb1ELb0ELb0ELb1ELb1ELb1ELb0ELb0EEENS1_21CollectiveEpilogueFwdINS6_IJSA_SC_SB_EEES9_SE_SG_Li256ELb0ELb1ELb0ELb0EEENS1_29StaticPersistentTileSchedulerILb0EEEEEEEEEvNT_6ParamsE --------------------------
	.section	.text._ZN7cutlass13device_kernelIN5flash11enable_sm90INS1_16FlashAttnFwdSm90INS1_25CollectiveMainloopFwdSm90ILi2EN4cute5tupleIJNS5_1CILi1EEES8_S8_EEENS6_IJNS7_ILi128EEENS7_ILi80EEENS7_ILi256EEEEEELi256ENS_10bfloat16_tEfNS_4arch4Sm90ELb0ELb0ELb1ELb0ELb1ELb0ELb0ELb1ELb1ELb1ELb0ELb0EEENS1_21CollectiveEpilogueFwdINS6_IJSA_SC_SB_EEES9_SE_SG_Li256ELb0ELb1ELb0ELb0EEENS1_29StaticPersistentTileSchedulerILb0EEEEEEEEEvNT_6ParamsE,"ax",@progbits
	.align	128
.text._ZN7cutlass13device_kernelIN5flash11enable_sm90INS1_16FlashAttnFwdSm90INS1_25CollectiveMainloopFwdSm90ILi2EN4cute5tupleIJNS5_1CILi1EEES8_S8_EEENS6_IJNS7_ILi128EEENS7_ILi80EEENS7_ILi256EEEEEELi256ENS_10bfloat16_tEfNS_4arch4Sm90ELb0ELb0ELb1ELb0ELb1ELb0ELb0ELb1ELb1ELb1ELb0ELb0EEENS1_21CollectiveEpilogueFwdINS6_IJSA_SC_SB_EEES9_SE_SG_Li256ELb0ELb1ELb0ELb0EEENS1_29StaticPersistentTileSchedulerILb0EEEEEEEEEvNT_6ParamsE:
        .type           _ZN7cutlass13device_kernelIN5flash11enable_sm90INS1_16FlashAttnFwdSm90INS1_25CollectiveMainloopFwdSm90ILi2EN4cute5tupleIJNS5_1CILi1EEES8_S8_EEENS6_IJNS7_ILi128EEENS7_ILi80EEENS7_ILi256EEEEEELi256ENS_10bfloat16_tEfNS_4arch4Sm90ELb0ELb0ELb1ELb0ELb1ELb0ELb0ELb1ELb1ELb1ELb0ELb0EEENS1_21CollectiveEpilogueFwdINS6_IJSA_SC_SB_EEES9_SE_SG_Li256ELb0ELb1ELb0ELb0EEENS1_29StaticPersistentTileSchedulerILb0EEEEEEEEEvNT_6ParamsE,@function
        .size           _ZN7cutlass13device_kernelIN5flash11enable_sm90INS1_16FlashAttnFwdSm90INS1_25CollectiveMainloopFwdSm90ILi2EN4cute5tupleIJNS5_1CILi1EEES8_S8_EEENS6_IJNS7_ILi128EEENS7_ILi80EEENS7_ILi256EEEEEELi256ENS_10bfloat16_tEfNS_4arch4Sm90ELb0ELb0ELb1ELb0ELb1ELb0ELb0ELb1ELb1ELb1ELb0ELb0EEENS1_21CollectiveEpilogueFwdINS6_IJSA_SC_SB_EEES9_SE_SG_Li256ELb0ELb1ELb0ELb0EEENS1_29StaticPersistentTileSchedulerILb0EEEEEEEEEvNT_6ParamsE,(.L_x_45 - _ZN7cutlass13device_kernelIN5flash11enable_sm90INS1_16FlashAttnFwdSm90INS1_25CollectiveMainloopFwdSm90ILi2EN4cute5tupleIJNS5_1CILi1EEES8_S8_EEENS6_IJNS7_ILi128EEENS7_ILi80EEENS7_ILi256EEEEEELi256ENS_10bfloat16_tEfNS_4arch4Sm90ELb0ELb0ELb1ELb0ELb1ELb0ELb0ELb1ELb1ELb1ELb0ELb0EEENS1_21CollectiveEpilogueFwdINS6_IJSA_SC_SB_EEES9_SE_SG_Li256ELb0ELb1ELb0ELb0EEENS1_29StaticPersistentTileSchedulerILb0EEEEEEEEEvNT_6ParamsE)
        .other          _ZN7cutlass13device_kernelIN5flash11enable_sm90INS1_16FlashAttnFwdSm90INS1_25CollectiveMainloopFwdSm90ILi2EN4cute5tupleIJNS5_1CILi1EEES8_S8_EEENS6_IJNS7_ILi128EEENS7_ILi80EEENS7_ILi256EEEEEELi256ENS_10bfloat16_tEfNS_4arch4Sm90ELb0ELb0ELb1ELb0ELb1ELb0ELb0ELb1ELb1ELb1ELb0ELb0EEENS1_21CollectiveEpilogueFwdINS6_IJSA_SC_SB_EEES9_SE_SG_Li256ELb0ELb1ELb0ELb0EEENS1_29StaticPersistentTileSchedulerILb0EEEEEEEEEvNT_6ParamsE,@"STO_CUDA_ENTRY STV_DEFAULT"
_ZN7cutlass13device_kernelIN5flash11enable_sm90INS1_16FlashAttnFwdSm90INS1_25CollectiveMainloopFwdSm90ILi2EN4cute5tupleIJNS5_1CILi1EEES8_S8_EEENS6_IJNS7_ILi128EEENS7_ILi80EEENS7_ILi256EEEEEELi256ENS_10bfloat16_tEfNS_4arch4Sm90ELb0ELb0ELb1ELb0ELb1ELb0ELb0ELb1ELb1ELb1ELb0ELb0EEENS1_21CollectiveEpilogueFwdINS6_IJSA_SC_SB_EEES9_SE_SG_Li256ELb0ELb1ELb0ELb0EEENS1_29StaticPersistentTileSchedulerILb0EEEEEEEEEvNT_6ParamsE:
[----:B------:R-:W-:Y:S01]  /*0000*/  LDC R1, c[0x0][0x37c] ;  /* 0x0000df00ff017b82 */ /* 0x000fe20000000800 */
[----:B------:R-:W-:Y:S05]  /*0010*/  EXIT ;  /* 0x000000000000794d */ /* 0x000fea0003800000 */
.L_x_0:
[----:B------:R-:W-:-:S00]  /*0020*/  BRA `(.L_x_0) ;  /* 0xfffffffc00fc7947 */ /* 0x000fc0000383ffff */
[----:B------:R-:W-:-:S00]  /*0030*/  NOP ;  /* 0x0000000000007918 */ /* 0x000fc00000000000 */
        /* <DEDUP_REMOVED lines=12> */
.L_x_45:


//--------------------- .text._ZN7cutlass13device_kernelIN5flash11enable_sm90INS1_16FlashAttnFwdSm90INS1_25CollectiveMainloopFwdSm90ILi2EN4cute5tupleIJNS5_1CILi1EEES8_S8_EEENS6_IJNS7_ILi128EEENS7_ILi80EEENS7_ILi256EEEEEELi256ENS_10bfloat16_tEfNS_4arch4Sm90ELb0ELb0ELb1ELb1ELb1ELb0ELb0ELb1ELb1ELb1ELb0ELb0EEENS1_21CollectiveEpilogueFwdINS6_IJSA_SC_SB_EEES9_SE_SG_Li256ELb1ELb1ELb0ELb0EEENS1_36VarlenDynamicPersistentTileSchedulerILi128ELi80ELi256ELi128ELb0ELb1ELb1ELb0ELb1ELb1EEEEEEEEEvNT_6ParamsE --------------------------
	.section	.text._ZN7cutlass13device_kernelIN5flash11enable_sm90INS1_16FlashAttnFwdSm90INS1_25CollectiveMainloopFwdSm90ILi2EN4cute5tupleIJNS5_1CILi1EEES8_S8_EEENS6_IJNS7_ILi128EEENS7_ILi80EEENS7_ILi256EEEEEELi256ENS_10bfloat16_tEfNS_4arch4Sm90ELb0ELb0ELb1ELb1ELb1ELb0ELb0ELb1ELb1ELb1ELb0ELb0EEENS1_21CollectiveEpilogueFwdINS6_IJSA_SC_SB_EEES9_SE_SG_Li256ELb1ELb1ELb0ELb0EEENS1_36VarlenDynamicPersistentTileSchedulerILi128ELi80ELi256ELi128ELb0ELb1ELb1ELb0ELb1ELb1EEEEEEEEEvNT_6ParamsE,"ax",@progbits
	.align	128
.text._ZN7cutlass13device_kernelIN5flash11enable_sm90INS1_16FlashAttnFwdSm90INS1_25CollectiveMainloopFwdSm90ILi2EN4cute5tupleIJNS5_1CILi1EEES8_S8_EEENS6_IJNS7_ILi128EEENS7_ILi80EEENS7_ILi256EEEEEELi256ENS_10bfloat16_tEfNS_4arch4Sm90ELb0ELb0ELb1ELb1ELb1ELb0ELb0ELb1ELb1ELb1ELb0ELb0EEENS1_21CollectiveEpilogueFwdINS6_IJSA_SC_SB_EEES9_SE_SG_Li256ELb1ELb1ELb0ELb0EEENS1_36VarlenDynamicPersistentTileSchedulerILi128ELi80ELi256ELi128ELb0ELb1ELb1ELb0ELb1ELb1EEEEEEEEEvNT_6ParamsE:
        .type           _ZN7cutlass13device_kernelIN5flash11enable_sm90INS1_16FlashAttnFwdSm90INS1_25CollectiveMainloopFwdSm90ILi2EN4cute5tupleIJNS5_1CILi1EEES8_S8_EEENS6_IJNS7_ILi128EEENS7_ILi80EEENS7_ILi256EEEEEELi256ENS_10bfloat16_tEfNS_4arch4Sm90ELb0ELb0ELb1ELb1ELb1ELb0ELb0ELb1ELb1ELb1ELb0ELb0EEENS1_21CollectiveEpilogueFwdINS6_IJSA_SC_SB_EEES9_SE_SG_Li256ELb1ELb1ELb0ELb0EEENS1_36VarlenDynamicPersistentTileSchedulerILi128ELi80ELi256ELi128ELb0ELb1ELb1ELb0ELb1ELb1EEEEEEEEEvNT_6ParamsE,@function
        .size           _ZN7cutlass13device_kernelIN5flash11enable_sm90INS1_16FlashAttnFwdSm90INS1_25CollectiveMainloopFwdSm90ILi2EN4cute5tupleIJNS5_1CILi1EEES8_S8_EEENS6_IJNS7_ILi128EEENS7_ILi80EEENS7_ILi256EEEEEELi256ENS_10bfloat16_tEfNS_4arch4Sm90ELb0ELb0ELb1ELb1ELb1ELb0ELb0ELb1ELb1ELb1ELb0ELb0EEENS1_21CollectiveEpilogueFwdINS6_IJSA_SC_SB_EEES9_SE_SG_Li256ELb1ELb1ELb0ELb0EEENS1_36VarlenDynamicPersistentTileSchedulerILi128ELi80ELi256ELi128ELb0ELb1ELb1ELb0ELb1ELb1EEEEEEEEEvNT_6ParamsE,(.L_x_46 - _ZN7cutlass13device_kernelIN5flash11enable_sm90INS1_16FlashAttnFwdSm90INS1_25CollectiveMainloopFwdSm90ILi2EN4cute5tupleIJNS5_1CILi1EEES8_S8_EEENS6_IJNS7_ILi128EEENS7_ILi80EEENS7_ILi256EEEEEELi256ENS_10bfloat16_tEfNS_4arch4Sm90ELb0ELb0ELb1ELb1ELb1ELb0ELb0ELb1ELb1ELb1ELb0ELb0EEENS1_21CollectiveEpilogueFwdINS6_IJSA_SC_SB_EEES9_SE_SG_Li256ELb1ELb1ELb0ELb0EEENS1_36VarlenDynamicPersistentTileSchedulerILi128ELi80ELi256ELi128ELb0ELb1ELb1ELb0ELb1ELb1EEEEEEEEEvNT_6ParamsE)
        .other          _ZN7cutlass13device_kernelIN5flash11enable_sm90INS1_16FlashAttnFwdSm90INS1_25CollectiveMainloopFwdSm90ILi2EN4cute5tupleIJNS5_1CILi1EEES8_S8_EEENS6_IJNS7_ILi128EEENS7_ILi80EEENS7_ILi256EEEEEELi256ENS_10bfloat16_tEfNS_4arch4Sm90ELb0ELb0ELb1ELb1ELb1ELb0ELb0ELb1ELb1ELb1ELb0ELb0EEENS1_21CollectiveEpilogueFwdINS6_IJSA_SC_SB_EEES9_SE_SG_Li256ELb1ELb1ELb0ELb0EEENS1_36VarlenDynamicPersistentTileSchedulerILi128ELi80ELi256ELi128ELb0ELb1ELb1ELb0ELb1ELb1EEEEEEEEEvNT_6ParamsE,@"STO_CUDA_ENTRY STV_DEFAULT"
_ZN7cutlass13device_kernelIN5flash11enable_sm90INS1_16FlashAttnFwdSm90INS1_25CollectiveMainloopFwdSm90ILi2EN4cute5tupleIJNS5_1CILi1EEES8_S8_EEENS6_IJNS7_ILi128EEENS7_ILi80EEENS7_ILi256EEEEEELi256ENS_10bfloat16_tEfNS_4arch4Sm90ELb0ELb0ELb1ELb1ELb1ELb0ELb0ELb1ELb1ELb1ELb0ELb0EEENS1_21CollectiveEpilogueFwdINS6_IJSA_SC_SB_EEES9_SE_SG_Li256ELb1ELb1ELb0ELb0EEENS1_36VarlenDynamicPersistentTileSchedulerILi128ELi80ELi256ELi128ELb0ELb1ELb1ELb0ELb1ELb1EEEEEEEEEvNT_6ParamsE:
[----:B------:R-:W-:Y:S01]  /*0000*/  LDC R1, c[0x0][0x37c] ;  /* 0x0000df00ff017b82 */ /* 0x000fe20000000800 */
[----:B------:R-:W-:Y:S05]  /*0010*/  EXIT ;  /* 0x000000000000794d */ /* 0x000fea0003800000 */
.L_x_1:
        /* <DEDUP_REMOVED lines=14> */
.L_x_46:


//--------------------- .text._ZN7cutlass13device_kernelIN5flash11enable_sm90INS1_16FlashAttnFwdSm90INS1_25CollectiveMainloopFwdSm90ILi2EN4cute5tupleIJNS5_1CILi1EEES8_S8_EEENS6_IJNS7_ILi128EEENS7_ILi80EEENS7_ILi256EEEEEELi256ENS_10bfloat16_tEfNS_4arch4Sm90ELb0ELb0ELb1ELb1ELb1ELb1ELb0ELb1ELb1ELb1ELb0ELb0EEENS1_21CollectiveEpilogueFwdINS6_IJSA_SC_SB_EEES9_SE_SG_Li256ELb1ELb1ELb0ELb0EEENS1_36VarlenDynamicPersistentTileSchedulerILi128ELi80ELi256ELi128ELb0ELb1ELb1ELb0ELb1ELb1EEEEEEEEEvNT_6ParamsE --------------------------
	.section	.text._ZN7cutlass13device_kernelIN5flash11enable_sm90INS1_16FlashAttnFwdSm90INS1_25CollectiveMainloopFwdSm90ILi2EN4cute5tupleIJNS5_1CILi1EEES8_S8_EEENS6_IJNS7_ILi128EEENS7_ILi80EEENS7_ILi256EEEEEELi256ENS_10bfloat16_tEfNS_4arch4Sm90ELb0ELb0ELb1ELb1ELb1ELb1ELb0ELb1ELb1ELb1ELb0ELb0EEENS1_21CollectiveEpilogueFwdINS6_IJSA_SC_SB_EEES9_SE_SG_Li256ELb1ELb1ELb0ELb0EEENS1_36VarlenDynamicPersistentTileSchedulerILi128ELi80ELi256ELi128ELb0ELb1ELb1ELb0ELb1ELb1EEEEEEEEEvNT_6ParamsE,"ax",@progbits
	.align	128
.text._ZN7cutlass13device_kernelIN5flash11enable_sm90INS1_16FlashAttnFwdSm90INS1_25CollectiveMainloopFwdSm90ILi2EN4cute5tupleIJNS5_1CILi1EEES8_S8_EEENS6_IJNS7_ILi128EEENS7_ILi80EEENS7_ILi256EEEEEELi256ENS_10bfloat16_tEfNS_4arch4Sm90ELb0ELb0ELb1ELb1ELb1ELb1ELb0ELb1ELb1ELb1ELb0ELb0EEENS1_21CollectiveEpilogueFwdINS6_IJSA_SC_SB_EEES9_SE_SG_Li256ELb1ELb1ELb0ELb0EEENS1_36VarlenDynamicPersistentTileSchedulerILi128ELi80ELi256ELi128ELb0ELb1ELb1ELb0ELb1ELb1EEEEEEEEEvNT_6ParamsE:
        .type           _ZN7cutlass13device_kernelIN5flash11enable_sm90INS1_16FlashAttnFwdSm90INS1_25CollectiveMainloopFwdSm90ILi2EN4cute5tupleIJNS5_1CILi1EEES8_S8_EEENS6_IJNS7_ILi128EEENS7_ILi80EEENS7_ILi256EEEEEELi256ENS_10bfloat16_tEfNS_4arch4Sm90ELb0ELb0ELb1ELb1ELb1ELb1ELb0ELb1ELb1ELb1ELb0ELb0EEENS1_21CollectiveEpilogueFwdINS6_IJSA_SC_SB_EEES9_SE_SG_Li256ELb1ELb1ELb0ELb0EEENS1_36VarlenDynamicPersistentTileSchedulerILi128ELi80ELi256ELi128ELb0ELb1ELb1ELb0ELb1ELb1EEEEEEEEEvNT_6ParamsE,@function
        .size           _ZN7cutlass13device_kernelIN5flash11enable_sm90INS1_16FlashAttnFwdSm90INS1_25CollectiveMainloopFwdSm90ILi2EN4cute5tupleIJNS5_1CILi1EEES8_S8_EEENS6_IJNS7_ILi128EEENS7_ILi80EEENS7_ILi256EEEEEELi256ENS_10bfloat16_tEfNS_4arch4Sm90ELb0ELb0ELb1ELb1ELb1ELb1ELb0ELb1ELb1ELb1ELb0ELb0EEENS1_21CollectiveEpilogueFwdINS6_IJSA_SC_SB_EEES9_SE_SG_Li256ELb1ELb1ELb0ELb0EEENS1_36VarlenDynamicPersistentTileSchedulerILi128ELi80ELi256ELi128ELb0ELb1ELb1ELb0ELb1ELb1EEEEEEEEEvNT_6ParamsE,(.L_x_47 - _ZN7cutlass13device_kernelIN5flash11enable_sm90INS1_16FlashAttnFwdSm90INS1_25CollectiveMainloopFwdSm90ILi2EN4cute5tupleIJNS5_1CILi1EEES8_S8_EEENS6_IJNS7_ILi128EEENS7_ILi80EEENS7_ILi256EEEEEELi256ENS_10bfloat16_tEfNS_4arch4Sm90ELb0ELb0ELb1ELb1ELb1ELb1ELb0ELb1ELb1ELb1ELb0ELb0EEENS1_21CollectiveEpilogueFwdINS6_IJSA_SC_SB_EEES9_SE_SG_Li256ELb1ELb1ELb0ELb0EEENS1_36VarlenDynamicPersistentTileSchedulerILi128ELi80ELi256ELi128ELb0ELb1ELb1ELb0ELb1ELb1EEEEEEEEEvNT_6ParamsE)
        .other          _ZN7cutlass13device_kernelIN5flash11enable_sm90INS1_16FlashAttnFwdSm90INS1_25CollectiveMainloopFwdSm90ILi2EN4cute5tupleIJNS5_1CILi1EEES8_S8_EEENS6_IJNS7_ILi128EEENS7_ILi80EEENS7_ILi256EEEEEELi256ENS_10bfloat16_tEfNS_4arch4Sm90ELb0ELb0ELb1ELb1ELb1ELb1ELb0ELb1ELb1ELb1ELb0ELb0EEENS1_21CollectiveEpilogueFwdINS6_IJSA_SC_SB_EEES9_SE_SG_Li256ELb1ELb1ELb0ELb0EEENS1_36VarlenDynamicPersistentTileSchedulerILi128ELi80ELi256ELi128ELb0ELb1ELb1ELb0ELb1ELb1EEEEEEEEEvNT_6ParamsE,@"STO_CUDA_ENTRY STV_DEFAULT"
_ZN7cutlass13device_kernelIN5flash11enable_sm90INS1_16FlashAttnFwdSm90INS1_25CollectiveMainloopFwdSm90ILi2EN4cute5tupleIJNS5_1CILi1EEES8_S8_EEENS6_IJNS7_ILi128EEENS7_ILi80EEENS7_ILi256EEEEEELi256ENS_10bfloat16_tEfNS_4arch4Sm90ELb0ELb0ELb1ELb1ELb1ELb1ELb0ELb1ELb1ELb1ELb0ELb0EEENS1_21CollectiveEpilogueFwdINS6_IJSA_SC_SB_EEES9_SE_SG_Li256ELb1ELb1ELb0ELb0EEENS1_36VarlenDynamicPersistentTileSchedulerILi128ELi80ELi256ELi128ELb0ELb1ELb1ELb0ELb1ELb1EEEEEEEEEvNT_6ParamsE:
[----:B------:R-:W-:Y:S01]  /*0000*/  LDC R1, c[0x0][0x37c] ;  /* 0x0000df00ff017b82 */ /* 0x000fe20000000800 */
[----:B------:R-:W-:Y:S05]  /*0010*/  EXIT ;  /* 0x000000000000794d */ /* 0x000fea0003800000 */
.L_x_2:
        /* <DEDUP_REMOVED lines=14> */
.L_x_47:


//--------------------- .text._ZN7cutlass13device_kernelIN5flash11enable_sm90INS1_16FlashAttnFwdSm90INS1_25CollectiveMainloopFwdSm90ILi2EN4cute5tupleIJNS5_1CILi1EEES8_S8_EEENS6_IJNS7_ILi128EEENS7_ILi64EEENS7_ILi256EEEEEELi256ENS_10bfloat16_tEfNS_4arch4Sm90ELb0ELb1ELb1ELb0ELb1ELb0ELb0ELb1ELb1ELb1ELb0ELb0EEENS1_21CollectiveEpilogueFwdINS6_IJSA_SC_SB_EEES9_SE_SG_Li256ELb0ELb1ELb0ELb0EEENS1_30DynamicPersistentTileSchedulerILi256ELi128ELb0ELb1ELb1EEEEEEEEEvNT_6ParamsE --------------------------
	.section	.text._ZN7cutlass13device_kernelIN5flash11enable_sm90INS1_16FlashAttnFwdSm90INS1_25CollectiveMainloopFwdSm90ILi2EN4cute5tupleIJNS5_1CILi1EEES8_S8_EEENS6_IJNS7_ILi128EEENS7_ILi64EEENS7_ILi256EEEEEELi256ENS_10bfloat16_tEfNS_4arch4Sm90ELb0ELb1ELb1ELb0ELb1ELb0ELb0ELb1ELb1ELb1ELb0ELb0EEENS1_21CollectiveEpilogueFwdINS6_IJSA_SC_SB_EEES9_SE_SG_Li256ELb0ELb1ELb0ELb0EEENS1_30DynamicPersistentTileSchedulerILi256ELi128ELb0ELb1ELb1EEEEEEEEEvNT_6ParamsE,"ax",@progbits
	.align	128
.text._ZN7cutlass13device_kernelIN5flash11enable_sm90INS1_16FlashAttnFwdSm90INS1_25CollectiveMainloopFwdSm90ILi2EN4cute5tupleIJNS5_1CILi1EEES8_S8_EEENS6_IJNS7_ILi128EEENS7_ILi64EEENS7_ILi256EEEEEELi256ENS_10bfloat16_tEfNS_4arch4Sm90ELb0ELb1ELb1ELb0ELb1ELb0ELb0ELb1ELb1ELb1ELb0ELb0EEENS1_21CollectiveEpilogueFwdINS6_IJSA_SC_SB_EEES9_SE_SG_Li256ELb0ELb1ELb0ELb0EEENS1_30DynamicPersistentTileSchedulerILi256ELi128ELb0ELb1ELb1EEEEEEEEEvNT_6ParamsE:
        .type           _ZN7cutlass13device_kernelIN5flash11enable_sm90INS1_16FlashAttnFwdSm90INS1_25CollectiveMainloopFwdSm90ILi2EN4cute5tupleIJNS5_1CILi1EEES8_S8_EEENS6_IJNS7_ILi128EEENS7_ILi64EEENS7_ILi256EEEEEELi256ENS_10bfloat16_tEfNS_4arch4Sm90ELb0ELb1ELb1ELb0ELb1ELb0ELb0ELb1ELb1ELb1ELb0ELb0EEENS1_21CollectiveEpilogueFwdINS6_IJSA_SC_SB_EEES9_SE_SG_Li256ELb0ELb1ELb0ELb0EEENS1_30DynamicPersistentTileSchedulerILi256ELi128ELb0ELb1ELb1EEEEEEEEEvNT_6ParamsE,@function
        .size           _ZN7cutlass13device_kernelIN5flash11enable_sm90INS1_16FlashAttnFwdSm90INS1_25CollectiveMainloopFwdSm90ILi2EN4cute5tupleIJNS5_1CILi1EEES8_S8_EEENS6_IJNS7_ILi128EEENS7_ILi64EEENS7_ILi256EEEEEELi256ENS_10bfloat16_tEfNS_4arch4Sm90ELb0ELb1ELb1ELb0ELb1ELb0ELb0ELb1ELb1ELb1ELb0ELb0EEENS1_21CollectiveEpilogueFwdINS6_IJSA_SC_SB_EEES9_SE_SG_Li256ELb0ELb1ELb0ELb0EEENS1_30DynamicPersistentTileSchedulerILi256ELi128ELb0ELb1ELb1EEEEEEEEEvNT_6ParamsE,(.L_x_48 - _ZN7cutlass13device_kernelIN5flash11enable_sm90INS1_16FlashAttnFwdSm90INS1_25CollectiveMainloopFwdSm90ILi2EN4cute5tupleIJNS5_1CILi1EEES8_S8_EEENS6_IJNS7_ILi128EEENS7_ILi64EEENS7_ILi256EEEEEELi256ENS_10bfloat16_tEfNS_4arch4Sm90ELb0ELb1ELb1ELb0ELb1ELb0ELb0ELb1ELb1ELb1ELb0ELb0EEENS1_21CollectiveEpilogueFwdINS6_IJSA_SC_SB_EEES9_SE_SG_Li256ELb0ELb1ELb0ELb0EEENS1_30DynamicPersistentTileSchedulerILi256ELi128ELb0ELb1ELb1EEEEEEEEEvNT_6ParamsE)
        .other          _ZN7cutlass13device_kernelIN5flash11enable_sm90INS1_16FlashAttnFwdSm90INS1_25CollectiveMainloopFwdSm90ILi2EN4cute5tupleIJNS5_1CILi1EEES8_S8_EEENS6_IJNS7_ILi128EEENS7_ILi64EEENS7_ILi256EEEEEELi256ENS_10bfloat16_tEfNS_4arch4Sm90ELb0ELb1ELb1ELb0ELb1ELb0ELb0ELb1ELb1ELb1ELb0ELb0EEENS1_21CollectiveEpilogueFwdINS6_IJSA_SC_SB_EEES9_SE_SG_Li256ELb0ELb1ELb0ELb0EEENS1_30DynamicPersistentTileSchedulerILi256ELi128ELb0ELb1ELb1EEEEEEEEEvNT_6ParamsE,@"STO_CUDA_ENTRY STV_DEFAULT"
_ZN7cutlass13device_kernelIN5flash11enable_sm90INS1_16FlashAttnFwdSm90INS1_25CollectiveMainloopFwdSm90ILi2EN4cute5tupleIJNS5_1CILi1EEES8_S8_EEENS6_IJNS7_ILi128EEENS7_ILi64EEENS7_ILi256EEEEEELi256ENS_10bfloat16_tEfNS_4arch4Sm90ELb0ELb1ELb1ELb0ELb1ELb0ELb0ELb1ELb1ELb1ELb0ELb0EEENS1_21CollectiveEpilogueFwdINS6_IJSA_SC_SB_EEES9_SE_SG_Li256ELb0ELb1ELb0ELb0EEENS1_30DynamicPersistentTileSchedulerILi256ELi128ELb0ELb1ELb1EEEEEEEEEvNT_6ParamsE:
[----:B------:R-:W-:Y:S01]  /*0000*/  LDC R1, c[0x0][0x37c] ;  /* 0x0000df00ff017b82 */ /* 0x000fe20000000800 */
[----:B------:R-:W-:Y:S05]  /*0010*/  EXIT ;  /* 0x000000000000794d */ /* 0x000fea0003800000 */
.L_x_3:
        /* <DEDUP_REMOVED lines=14> */
.L_x_48:


//--------------------- .text._ZN7cutlass13device_kernelIN5flash11enable_sm90INS1_16FlashAttnFwdSm90INS1_25CollectiveMainloopFwdSm90ILi2EN4cute5tupleIJNS5_1CILi1EEES8_S8_EEENS6_IJNS7_ILi128EEENS7_ILi64EEENS7_ILi256EEEEEELi256ENS_10bfloat16_tEfNS_4arch4Sm90ELb0ELb1ELb1ELb1ELb1ELb0ELb0ELb1ELb1ELb1ELb0ELb0EEENS1_21CollectiveEpilogueFwdINS6_IJSA_SC_SB_EEES9_SE_SG_Li256ELb1ELb1ELb0ELb0EEENS1_36VarlenDynamicPersistentTileSchedulerILi128ELi64ELi256ELi128ELb0ELb1ELb1ELb1ELb0ELb1EEEEEEEEEvNT_6ParamsE --------------------------
	.section	.text._ZN7cutlass13device_kernelIN5flash11enable_sm90INS1_16FlashAttnFwdSm90INS1_25CollectiveMainloopFwdSm90ILi2EN4cute5tupleIJNS5_1CILi1EEES8_S8_EEENS6_IJNS7_ILi128EEENS7_ILi64EEENS7_ILi256EEEEEELi256ENS_10bfloat16_tEfNS_4arch4Sm90ELb0ELb1ELb1ELb1ELb1ELb0ELb0ELb1ELb1ELb1ELb0ELb0EEENS1_21CollectiveEpilogueFwdINS6_IJSA_SC_SB_EEES9_SE_SG_Li256ELb1ELb1ELb0ELb0EEENS1_36VarlenDynamicPersistentTileSchedulerILi128ELi64ELi256ELi128ELb0ELb1ELb1ELb1ELb0ELb1EEEEEEEEEvNT_6ParamsE,"ax",@progbits
	.align	128
.text._ZN7cutlass13device_kernelIN5flash11enable_sm90INS1_16FlashAttnFwdSm90INS1_25CollectiveMainloopFwdSm90ILi2EN4cute5tupleIJNS5_1CILi1EEES8_S8_EEENS6_IJNS7_ILi128EEENS7_ILi64EEENS7_ILi256EEEEEELi256ENS_10bfloat16_tEfNS_4arch4Sm90ELb0ELb1ELb1ELb1ELb1ELb0ELb0ELb1ELb1ELb1ELb0ELb0EEENS1_21CollectiveEpilogueFwdINS6_IJSA_SC_SB_EEES9_SE_SG_Li256ELb1ELb1ELb0ELb0EEENS1_36VarlenDynamicPersistentTileSchedulerILi128ELi64ELi256ELi128ELb0ELb1ELb1ELb1ELb0ELb1EEEEEEEEEvNT_6ParamsE:
        .type           _ZN7cutlass13device_kernelIN5flash11enable_sm90INS1_16FlashAttnFwdSm90INS1_25CollectiveMainloopFwdSm90ILi2EN4cute5tupleIJNS5_1CILi1EEES8_S8_EEENS6_IJNS7_ILi128EEENS7_ILi64EEENS7_ILi256EEEEEELi256ENS_10bfloat16_tEfNS_4arch4Sm90ELb0ELb1ELb1ELb1ELb1ELb0ELb0ELb1ELb1ELb1ELb0ELb0EEENS1_21CollectiveEpilogueFwdINS6_IJSA_SC_SB_EEES9_SE_SG_Li256ELb1ELb1ELb0ELb0EEENS1_36VarlenDynamicPersistentTileSchedulerILi128ELi64ELi256ELi128ELb0ELb1ELb1ELb1ELb0ELb1EEEEEEEEEvNT_6ParamsE,@function
        .size           _ZN7cutlass13device_kernelIN5flash11enable_sm90INS1_16FlashAttnFwdSm90INS1_25CollectiveMainloopFwdSm90ILi2EN4cute5tupleIJNS5_1CILi1EEES8_S8_EEENS6_IJNS7_ILi128EEENS7_ILi64EEENS7_ILi256EEEEEELi256ENS_10bfloat16_tEfNS_4arch4Sm90ELb0ELb1ELb1ELb1ELb1ELb0ELb0ELb1ELb1ELb1ELb0ELb0EEENS1_21CollectiveEpilogueFwdINS6_IJSA_SC_SB_EEES9_SE_SG_Li256ELb1ELb1ELb0ELb0EEENS1_36VarlenDynamicPersistentTileSchedulerILi128ELi64ELi256ELi128ELb0ELb1ELb1ELb1ELb0ELb1EEEEEEEEEvNT_6ParamsE,(.L_x_49 - _ZN7cutlass13device_kernelIN5flash11enable_sm90INS1_16FlashAttnFwdSm90INS1_25CollectiveMainloopFwdSm90ILi2EN4cute5tupleIJNS5_1CILi1EEES8_S8_EEENS6_IJNS7_ILi128EEENS7_ILi64EEENS7_ILi256EEEEEELi256ENS_10bfloat16_tEfNS_4arch4Sm90ELb0ELb1ELb1ELb1ELb1ELb0ELb0ELb1ELb1ELb1ELb0ELb0EEENS1_21CollectiveEpilogueFwdINS6_IJSA_SC_SB_EEES9_SE_SG_Li256ELb1ELb1ELb0ELb0EEENS1_36VarlenDynamicPersistentTileSchedulerILi128ELi64ELi256ELi128ELb0ELb1ELb1ELb1ELb0ELb1EEEEEEEEEvNT_6ParamsE)
        .other          _ZN7cutlass13device_kernelIN5flash11enable_sm90INS1_16FlashAttnFwdSm90INS1_25CollectiveMainloopFwdSm90ILi2EN4cute5tupleIJNS5_1CILi1EEES8_S8_EEENS6_IJNS7_ILi128EEENS7_ILi64EEENS7_ILi256EEEEEELi256ENS_10bfloat16_tEfNS_4arch4Sm90ELb0ELb1ELb1ELb1ELb1ELb0ELb0ELb1ELb1ELb1ELb0ELb0EEENS1_21CollectiveEpilogueFwdINS6_IJSA_SC_SB_EEES9_SE_SG_Li256ELb1ELb1ELb0ELb0EEENS1_36VarlenDynamicPersistentTileSchedulerILi128ELi64ELi256ELi128ELb0ELb1ELb1ELb1ELb0ELb1EEEEEEEEEvNT_6ParamsE,@"STO_CUDA_ENTRY STV_DEFAULT"
_ZN7cutlass13device_kernelIN5flash11enable_sm90INS1_16FlashAttnFwdSm90INS1_25CollectiveMainloopFwdSm90ILi2EN4cute5tupleIJNS5_1CILi1EEES8_S8_EEENS6_IJNS7_ILi128EEENS7_ILi64EEENS7_ILi256EEEEEELi256ENS_10bfloat16_tEfNS_4arch4Sm90ELb0ELb1ELb1ELb1ELb1ELb0ELb0ELb1ELb1ELb1ELb0ELb0EEENS1_21CollectiveEpilogueFwdINS6_IJSA_SC_SB_EEES9_SE_SG_Li256ELb1ELb1ELb0ELb0EEENS1_36VarlenDynamicPersistentTileSchedulerILi128ELi64ELi256ELi128ELb0ELb1ELb1ELb1ELb0ELb1EEEEEEEEEvNT_6ParamsE:
[----:B------:R-:W-:Y:S01]  /*0000*/  LDC R1, c[0x0][0x37c] ;  /* 0x0000df00ff017b82 */ /* 0x000fe20000000800 */
[----:B------:R-:W-:Y:S05]  /*0010*/  EXIT ;  /* 0x000000000000794d */ /* 0x000fea0003800000 */
.L_x_4:
        /* <DEDUP_REMOVED lines=14> */
.L_x_49:


//--------------------- .text._ZN7cutlass13device_kernelIN5flash11enable_sm90INS1_16FlashAttnFwdSm90INS1_25CollectiveMainloopFwdSm90ILi2EN4cute5tupleIJNS5_1CILi1EEES8_S8_EEENS6_IJNS7_ILi128EEENS7_ILi64EEENS7_ILi256EEEEEELi256ENS_10bfloat16_tEfNS_4arch4Sm90ELb0ELb1ELb1ELb1ELb1ELb1ELb0ELb1ELb1ELb1ELb0ELb0EEENS1_21CollectiveEpilogueFwdINS6_IJSA_SC_SB_EEES9_SE_SG_Li256ELb1ELb1ELb0ELb0EEENS1_36VarlenDynamicPersistentTileSchedulerILi128ELi64ELi256ELi128ELb0ELb1ELb1ELb1ELb0ELb1EEEEEEEEEvNT_6ParamsE --------------------------
	.section	.text._ZN7cutlass13device_kernelIN5flash11enable_sm90INS1_16FlashAttnFwdSm90INS1_25CollectiveMainloopFwdSm90ILi2EN4cute5tupleIJNS5_1CILi1EEES8_S8_EEENS6_IJNS7_ILi128EEENS7_ILi64EEENS7_ILi256EEEEEELi256ENS_10bfloat16_tEfNS_4arch4Sm90ELb0ELb1ELb1ELb1ELb1ELb1ELb0ELb1ELb1ELb1ELb0ELb0EEENS1_21CollectiveEpilogueFwdINS6_IJSA_SC_SB_EEES9_SE_SG_Li256ELb1ELb1ELb0ELb0EEENS1_36VarlenDynamicPersistentTileSchedulerILi128ELi64ELi256ELi128ELb0ELb1ELb1ELb1ELb0ELb1EEEEEEEEEvNT_6ParamsE,"ax",@progbits
	.align	128
.text._ZN7cutlass13device_kernelIN5flash11enable_sm90INS1_16FlashAttnFwdSm90INS1_25CollectiveMainloopFwdSm90ILi2EN4cute5tupleIJNS5_1CILi1EEES8_S8_EEENS6_IJNS7_ILi128EEENS7_ILi64EEENS7_ILi256EEEEEELi256ENS_10bfloat16_tEfNS_4arch4Sm90ELb0ELb1ELb1ELb1ELb1ELb1ELb0ELb1ELb1ELb1ELb0ELb0EEENS1_21CollectiveEpilogueFwdINS6_IJSA_SC_SB_EEES9_SE_SG_Li256ELb1ELb1ELb0ELb0EEENS1_36VarlenDynamicPersistentTileSchedulerILi128ELi64ELi256ELi128ELb0ELb1ELb1ELb1ELb0ELb1EEEEEEEEEvNT_6ParamsE:
        .type           _ZN7cutlass13device_kernelIN5flash11enable_sm90INS1_16FlashAttnFwdSm90INS1_25CollectiveMainloopFwdSm90ILi2EN4cute5tupleIJNS5_1CILi1EEES8_S8_EEENS6_IJNS7_ILi128EEENS7_ILi64EEENS7_ILi256EEEEEELi256ENS_10bfloat16_tEfNS_4arch4Sm90ELb0ELb1ELb1ELb1ELb1ELb1ELb0ELb1ELb1ELb1ELb0ELb0EEENS1_21CollectiveEpilogueFwdINS6_IJSA_SC_SB_EEES9_SE_SG_Li256ELb1ELb1ELb0ELb0EEENS1_36VarlenDynamicPersistentTileSchedulerILi128ELi64ELi256ELi128ELb0ELb1ELb1ELb1ELb0ELb1EEEEEEEEEvNT_6ParamsE,@function
        .size           _ZN7cutlass13device_kernelIN5flash11enable_sm90INS1_16FlashAttnFwdSm90INS1_25CollectiveMainloopFwdSm90ILi2EN4cute5tupleIJNS5_1CILi1EEES8_S8_EEENS6_IJNS7_ILi128EEENS7_ILi64EEENS7_ILi256EEEEEELi256ENS_10bfloat16_tEfNS_4arch4Sm90ELb0ELb1ELb1ELb1ELb1ELb1ELb0ELb1ELb1ELb1ELb0ELb0EEENS1_21CollectiveEpilogueFwdINS6_IJSA_SC_SB_EEES9_SE_SG_Li256ELb1ELb1ELb0ELb0EEENS1_36VarlenDynamicPersistentTileSchedulerILi128ELi64ELi256ELi128ELb0ELb1ELb1ELb1ELb0ELb1EEEEEEEEEvNT_6ParamsE,(.L_x_50 - _ZN7cutlass13device_kernelIN5flash11enable_sm90INS1_16FlashAttnFwdSm90INS1_25CollectiveMainloopFwdSm90ILi2EN4cute5tupleIJNS5_1CILi1EEES8_S8_EEENS6_IJNS7_ILi128EEENS7_ILi64EEENS7_ILi256EEEEEELi256ENS_10bfloat16_tEfNS_4arch4Sm90ELb0ELb1ELb1ELb1ELb1ELb1ELb0ELb1ELb1ELb1ELb0ELb0EEENS1_21CollectiveEpilogueFwdINS6_IJSA_SC_SB_EEES9_SE_SG_Li256ELb1ELb1ELb0ELb0EEENS1_36VarlenDynamicPersistentTileSchedulerILi128ELi64ELi256ELi128ELb0ELb1ELb1ELb1ELb0ELb1EEEEEEEEEvNT_6ParamsE)
        .other          _ZN7cutlass13device_kernelIN5flash11enable_sm90INS1_16FlashAttnFwdSm90INS1_25CollectiveMainloopFwdSm90ILi2EN4cute5tupleIJNS5_1CILi1EEES8_S8_EEENS6_IJNS7_ILi128EEENS7_ILi64EEENS7_ILi256EEEEEELi256ENS_10bfloat16_tEfNS_4arch4Sm90ELb0ELb1ELb1ELb1ELb1ELb1ELb0ELb1ELb1ELb1ELb0ELb0EEENS1_21CollectiveEpilogueFwdINS6_IJSA_SC_SB_EEES9_SE_SG_Li256ELb1ELb1ELb0ELb0EEENS1_36VarlenDynamicPersistentTileSchedulerILi128ELi64ELi256ELi128ELb0ELb1ELb1ELb1ELb0ELb1EEEEEEEEEvNT_6ParamsE,@"STO_CUDA_ENTRY STV_DEFAULT"
_ZN7cutlass13device_kernelIN5flash11enable_sm90INS1_16FlashAttnFwdSm90INS1_25CollectiveMainloopFwdSm90ILi2EN4cute5tupleIJNS5_1CILi1EEES8_S8_EEENS6_IJNS7_ILi128EEENS7_ILi64EEENS7_ILi256EEEEEELi256ENS_10bfloat16_tEfNS_4arch4Sm90ELb0ELb1ELb1ELb1ELb1ELb1ELb0ELb1ELb1ELb1ELb0ELb0EEENS1_21CollectiveEpilogueFwdINS6_IJSA_SC_SB_EEES9_SE_SG_Li256ELb1ELb1ELb0ELb0EEENS1_36VarlenDynamicPersistentTileSchedulerILi128ELi64ELi256ELi128ELb0ELb1ELb1ELb1ELb0ELb1EEEEEEEEEvNT_6ParamsE:
[----:B------:R-:W-:Y:S01]  /*0000*/  LDC R1, c[0x0][0x37c] ;  /* 0x0000df00ff017b82 */ /* 0x000fe20000000800 */
[----:B------:R-:W-:Y:S05]  /*0010*/  EXIT ;  /* 0x000000000000794d */ /* 0x000fea0003800000 */
.L_x_5:
        /* <DEDUP_REMOVED lines=14> */
.L_x_50:


//--------------------- .text._ZN7cutlass13device_kernelIN5flash11enable_sm90INS1_16FlashAttnFwdSm90INS1_25CollectiveMainloopFwdSm90ILi2EN4cute5tupleIJNS5_1CILi1EEES8_S8_EEENS6_IJNS7_ILi128EEENS7_ILi80EEENS7_ILi256EEEEEELi256ENS_10bfloat16_tEfNS_4arch4Sm90ELb1ELb0ELb1ELb0ELb1ELb0ELb0ELb1ELb1ELb1ELb0ELb0EEENS1_21CollectiveEpilogueFwdINS6_IJSA_SC_SB_EEES9_SE_SG_Li256ELb0ELb1ELb0ELb0EEENS1_30DynamicPersistentTileSchedulerILi256ELi128ELb0ELb1ELb1EEEEEEEEEvNT_6ParamsE --------------------------
	.section	.text._ZN7cutlass13device_kernelIN5flash11enable_sm90INS1_16FlashAttnFwdSm90INS1_25CollectiveMainloopFwdSm90ILi2EN4cute5tupleIJNS5_1CILi1EEES8_S8_EEENS6_IJNS7_ILi128EEENS7_ILi80EEENS7_ILi256EEEEEELi256ENS_10bfloat16_tEfNS_4arch4Sm90ELb1ELb0ELb1ELb0ELb1ELb0ELb0ELb1ELb1ELb1ELb0ELb0EEENS1_21CollectiveEpilogueFwdINS6_IJSA_SC_SB_EEES9_SE_SG_Li256ELb0ELb1ELb0ELb0EEENS1_30DynamicPersistentTileSchedulerILi256ELi128ELb0ELb1ELb1EEEEEEEEEvNT_6ParamsE,"ax",@progbits
	.align	128
.text._ZN7cutlass13device_kernelIN5flash11enable_sm90INS1_16FlashAttnFwdSm90INS1_25CollectiveMainloopFwdSm90ILi2EN4cute5tupleIJNS5_1CILi1EEES8_S8_EEENS6_IJNS7_ILi128EEENS7_ILi80EEENS7_ILi256EEEEEELi256ENS_10bfloat16_tEfNS_4arch4Sm90ELb1ELb0ELb1ELb0ELb1ELb0ELb0ELb1ELb1ELb1ELb0ELb0EEENS1_21CollectiveEpilogueFwdINS6_IJSA_SC_SB_EEES9_SE_SG_Li256ELb0ELb1ELb0ELb0EEENS1_30DynamicPersistentTileSchedulerILi256ELi128ELb0ELb1ELb1EEEEEEEEEvNT_6ParamsE:
        .type           _ZN7cutlass13device_kernelIN5flash11enable_sm90INS1_16FlashAttnFwdSm90INS1_25CollectiveMainloopFwdSm90ILi2EN4cute5tupleIJNS5_1CILi1EEES8_S8_EEENS6_IJNS7_ILi128EEENS7_ILi80EEENS7_ILi256EEEEEELi256ENS_10bfloat16_tEfNS_4arch4Sm90ELb1ELb0ELb1ELb0ELb1ELb0ELb0ELb1ELb1ELb1ELb0ELb0EEENS1_21CollectiveEpilogueFwdINS6_IJSA_SC_SB_EEES9_SE_SG_Li256ELb0ELb1ELb0ELb0EEENS1_30DynamicPersistentTileSchedulerILi256ELi128ELb0ELb1ELb1EEEEEEEEEvNT_6ParamsE,@function
        .size           _ZN7cutlass13device_kernelIN5flash11enable_sm90INS1_16FlashAttnFwdSm90INS1_25CollectiveMainloopFwdSm90ILi2EN4cute5tupleIJNS5_1CILi1EEES8_S8_EEENS6_IJNS7_ILi128EEENS7_ILi80EEENS7_ILi256EEEEEELi256ENS_10bfloat16_tEfNS_4arch4Sm90ELb1ELb0ELb1ELb0ELb1ELb0ELb0ELb1ELb1ELb1ELb0ELb0EEENS1_21CollectiveEpilogueFwdINS6_IJSA_SC_SB_EEES9_SE_SG_Li256ELb0ELb1ELb0ELb0EEENS1_30DynamicPersistentTileSchedulerILi256ELi128ELb0ELb1ELb1EEEEEEEEEvNT_6ParamsE,(.L_x_51 - _ZN7cutlass13device_kernelIN5flash11enable_sm90INS1_16FlashAttnFwdSm90INS1_25CollectiveMainloopFwdSm90ILi2EN4cute5tupleIJNS5_1CILi1EEES8_S8_EEENS6_IJNS7_ILi128EEENS7_ILi80EEENS7_ILi256EEEEEELi256ENS_10bfloat16_tEfNS_4arch4Sm90ELb1ELb0ELb1ELb0ELb1ELb0ELb0ELb1ELb1ELb1ELb0ELb0EEENS1_21CollectiveEpilogueFwdINS6_IJSA_SC_SB_EEES9_SE_SG_Li256ELb0ELb1ELb0ELb0EEENS1_30DynamicPersistentTileSchedulerILi256ELi128ELb0ELb1ELb1EEEEEEEEEvNT_6ParamsE)
        .other          _ZN7cutlass13device_kernelIN5flash11enable_sm90INS1_16FlashAttnFwdSm90INS1_25CollectiveMainloopFwdSm90ILi2EN4cute5tupleIJNS5_1CILi1EEES8_S8_EEENS6_IJNS7_ILi128EEENS7_ILi80EEENS7_ILi256EEEEEELi256ENS_10bfloat16_tEfNS_4arch4Sm90ELb1ELb0ELb1ELb0ELb1ELb0ELb0ELb1ELb1ELb1ELb0ELb0EEENS1_21CollectiveEpilogueFwdINS6_IJSA_SC_SB_EEES9_SE_SG_Li256ELb0ELb1ELb0ELb0EEENS1_30DynamicPersistentTileSchedulerILi256ELi128ELb0ELb1ELb1EEEEEEEEEvNT_6ParamsE,@"STO_CUDA_ENTRY STV_DEFAULT"
_ZN7cutlass13device_kernelIN5flash11enable_sm90INS1_16FlashAttnFwdSm90INS1_25CollectiveMainloopFwdSm90ILi2EN4cute5tupleIJNS5_1CILi1EEES8_S8_EEENS6_IJNS7_ILi128EEENS7_ILi80EEENS7_ILi256EEEEEELi256ENS_10bfloat16_tEfNS_4arch4Sm90ELb1ELb0ELb1ELb0ELb1ELb0ELb0ELb1ELb1ELb1ELb0ELb0EEENS1_21CollectiveEpilogueFwdINS6_IJSA_SC_SB_EEES9_SE_SG_Li256ELb0ELb1ELb0ELb0EEENS1_30DynamicPersistentTileSchedulerILi256ELi128ELb0ELb1ELb1EEEEEEEEEvNT_6ParamsE:
[----:B------:R-:W-:Y:S01]  /*0000*/  LDC R1, c[0x0][0x37c] ;  /* 0x0000df00ff017b82 */ /* 0x000fe20000000800 */
[----:B------:R-:W-:Y:S05]  /*0010*/  EXIT ;  /* 0x000000000000794d */ /* 0x000fea0003800000 */
.L_x_6:
        /* <DEDUP_REMOVED lines=14> */
.L_x_51:


//--------------------- .text._ZN7cutlass13device_kernelIN5flash11enable_sm90INS1_16FlashAttnFwdSm90INS1_25CollectiveMainloopFwdSm90ILi2EN4cute5tupleIJNS5_1CILi1EEES8_S8_EEENS6_IJNS7_ILi128EEENS7_ILi80EEENS7_ILi256EEEEEELi256ENS_10bfloat16_tEfNS_4arch4Sm90ELb1ELb0ELb1ELb1ELb1ELb0ELb0ELb1ELb1ELb1ELb0ELb0EEENS1_21CollectiveEpilogueFwdINS6_IJSA_SC_SB_EEES9_SE_SG_Li256ELb1ELb1ELb0ELb0EEENS1_36VarlenDynamicPersistentTileSchedulerILi128ELi80ELi256ELi128ELb0ELb1ELb1ELb1ELb1ELb1EEEEEEEEEvNT_6ParamsE --------------------------
	.section	.text._ZN7cutlass13device_kernelIN5flash11enable_sm90INS1_16FlashAttnFwdSm90INS1_25CollectiveMainloopFwdSm90ILi2EN4cute5tupleIJNS5_1CILi1EEES8_S8_EEENS6_IJNS7_ILi128EEENS7_ILi80EEENS7_ILi256EEEEEELi256ENS_10bfloat16_tEfNS_4arch4Sm90ELb1ELb0ELb1ELb1ELb1ELb0ELb0ELb1ELb1ELb1ELb0ELb0EEENS1_21CollectiveEpilogueFwdINS6_IJSA_SC_SB_EEES9_SE_SG_Li256ELb1ELb1ELb0ELb0EEENS1_36VarlenDynamicPersistentTileSchedulerILi128ELi80ELi256ELi128ELb0ELb1ELb1ELb1ELb1ELb1EEEEEEEEEvNT_6ParamsE,"ax",@progbits
	.align	128
.text._ZN7cutlass13device_kernelIN5flash11enable_sm90INS1_16FlashAttnFwdSm90INS1_25CollectiveMainloopFwdSm90ILi2EN4cute5tupleIJNS5_1CILi1EEES8_S8_EEENS6_IJNS7_ILi128EEENS7_ILi80EEENS7_ILi256EEEEEELi256ENS_10bfloat16_tEfNS_4arch4Sm90ELb1ELb0ELb1ELb1ELb1ELb0ELb0ELb1ELb1ELb1ELb0ELb0EEENS1_21CollectiveEpilogueFwdINS6_IJSA_SC_SB_EEES9_SE_SG_Li256ELb1ELb1ELb0ELb0EEENS1_36VarlenDynamicPersistentTileSchedulerILi128ELi80ELi256ELi128ELb0ELb1ELb1ELb1ELb1ELb1EEEEEEEEEvNT_6ParamsE:
        .type           _ZN7cutlass13device_kernelIN5flash11enable_sm90INS1_16FlashAttnFwdSm90INS1_25CollectiveMainloopFwdSm90ILi2EN4cute5tupleIJNS5_1CILi1EEES8_S8_EEENS6_IJNS7_ILi128EEENS7_ILi80EEENS7_ILi256EEEEEELi256ENS_10bfloat16_tEfNS_4arch4Sm90ELb1ELb0ELb1ELb1ELb1ELb0ELb0ELb1ELb1ELb1ELb0ELb0EEENS1_21CollectiveEpilogueFwdINS6_IJSA_SC_SB_EEES9_SE_SG_Li256ELb1ELb1ELb0ELb0EEENS1_36VarlenDynamicPersistentTileSchedulerILi128ELi80ELi256ELi128ELb0ELb1ELb1ELb1ELb1ELb1EEEEEEEEEvNT_6ParamsE,@function
        .size           _ZN7cutlass13device_kernelIN5flash11enable_sm90INS1_16FlashAttnFwdSm90INS1_25CollectiveMainloopFwdSm90ILi2EN4cute5tupleIJNS5_1CILi1EEES8_S8_EEENS6_IJNS7_ILi128EEENS7_ILi80EEENS7_ILi256EEEEEELi256ENS_10bfloat16_tEfNS_4arch4Sm90ELb1ELb0ELb1ELb1ELb1ELb0ELb0ELb1ELb1ELb1ELb0ELb0EEENS1_21CollectiveEpilogueFwdINS6_IJSA_SC_SB_EEES9_SE_SG_Li256ELb1ELb1ELb0ELb0EEENS1_36VarlenDynamicPersistentTileSchedulerILi128ELi80ELi256ELi128ELb0ELb1ELb1ELb1ELb1ELb1EEEEEEEEEvNT_6ParamsE,(.L_x_52 - _ZN7cutlass13device_kernelIN5flash11enable_sm90INS1_16FlashAttnFwdSm90INS1_25CollectiveMainloopFwdSm90ILi2EN4cute5tupleIJNS5_1CILi1EEES8_S8_EEENS6_IJNS7_ILi128EEENS7_ILi80EEENS7_ILi256EEEEEELi256ENS_10bfloat16_tEfNS_4arch4Sm90ELb1ELb0ELb1ELb1ELb1ELb0ELb0ELb1ELb1ELb1ELb0ELb0EEENS1_21CollectiveEpilogueFwdINS6_IJSA_SC_SB_EEES9_SE_SG_Li256ELb1ELb1ELb0ELb0EEENS1_36VarlenDynamicPersistentTileSchedulerILi128ELi80ELi256ELi128ELb0ELb1ELb1ELb1ELb1ELb1EEEEEEEEEvNT_6ParamsE)
        .other          _ZN7cutlass13device_kernelIN5flash11enable_sm90INS1_16FlashAttnFwdSm90INS1_25CollectiveMainloopFwdSm90ILi2EN4cute5tupleIJNS5_1CILi1EEES8_S8_EEENS6_IJNS7_ILi128EEENS7_ILi80EEENS7_ILi256EEEEEELi256ENS_10bfloat16_tEfNS_4arch4Sm90ELb1ELb0ELb1ELb1ELb1ELb0ELb0ELb1ELb1ELb1ELb0ELb0EEENS1_21CollectiveEpilogueFwdINS6_IJSA_SC_SB_EEES9_SE_SG_Li256ELb1ELb1ELb0ELb0EEENS1_36VarlenDynamicPersistentTileSchedulerILi128ELi80ELi256ELi128ELb0ELb1ELb1ELb1ELb1ELb1EEEEEEEEEvNT_6ParamsE,@"STO_CUDA_ENTRY STV_DEFAULT"
_ZN7cutlass13device_kernelIN5flash11enable_sm90INS1_16FlashAttnFwdSm90INS1_25CollectiveMainloopFwdSm90ILi2EN4cute5tupleIJNS5_1CILi1EEES8_S8_EEENS6_IJNS7_ILi128EEENS7_ILi80EEENS7_ILi256EEEEEELi256ENS_10bfloat16_tEfNS_4arch4Sm90ELb1ELb0ELb1ELb1ELb1ELb0ELb0ELb1ELb1ELb1ELb0ELb0EEENS1_21CollectiveEpilogueFwdINS6_IJSA_SC_SB_EEES9_SE_SG_Li256ELb1ELb1ELb0ELb0EEENS1_36VarlenDynamicPersistentTileSchedulerILi128ELi80ELi256ELi128ELb0ELb1ELb1ELb1ELb1ELb1EEEEEEEEEvNT_6ParamsE:
[----:B------:R-:W-:Y:S01]  /*0000*/  LDC R1, c[0x0][0x37c] ;  /* 0x0000df00ff017b82 */ /* 0x000fe20000000800 */
[----:B------:R-:W-:Y:S05]  /*0010*/  EXIT ;  /* 0x000000000000794d */ /* 0x000fea0003800000 */
.L_x_7:
        /* <DEDUP_REMOVED lines=14> */
.L_x_52:


//--------------------- .text._ZN7cutlass13device_kernelIN5flash11enable_sm90INS1_16FlashAttnFwdSm90INS1_25CollectiveMainloopFwdSm90ILi2EN4cute5tupleIJNS5_1CILi1EEES8_S8_EEENS6_IJNS7_ILi128EEENS7_ILi80EEENS7_ILi256EEEEEELi256ENS_10bfloat16_tEfNS_4arch4Sm90ELb1ELb0ELb1ELb1ELb1ELb1ELb0ELb1ELb1ELb1ELb0ELb0EEENS1_21CollectiveEpilogueFwdINS6_IJSA_SC_SB_EEES9_SE_SG_Li256ELb1ELb1ELb0ELb0EEENS1_36VarlenDynamicPersistentTileSchedulerILi128ELi80ELi256ELi128ELb0ELb1ELb1ELb1ELb1ELb1EEEEEEEEEvNT_6ParamsE --------------------------
	.section	.text._ZN7cutlass13device_kernelIN5flash11enable_sm90INS1_16FlashAttnFwdSm90INS1_25CollectiveMainloopFwdSm90ILi2EN4cute5tupleIJNS5_1CILi1EEES8_S8_EEENS6_IJNS7_ILi128EEENS7_ILi80EEENS7_ILi256EEEEEELi256ENS_10bfloat16_tEfNS_4arch4Sm90ELb1ELb0ELb1ELb1ELb1ELb1ELb0ELb1ELb1ELb1ELb0ELb0EEENS1_21CollectiveEpilogueFwdINS6_IJSA_SC_SB_EEES9_SE_SG_Li256ELb1ELb1ELb0ELb0EEENS1_36VarlenDynamicPersistentTileSchedulerILi128ELi80ELi256ELi128ELb0ELb1ELb1ELb1ELb1ELb1EEEEEEEEEvNT_6ParamsE,"ax",@progbits
	.align	128
.text._ZN7cutlass13device_kernelIN5flash11enable_sm90INS1_16FlashAttnFwdSm90INS1_25CollectiveMainloopFwdSm90ILi2EN4cute5tupleIJNS5_1CILi1EEES8_S8_EEENS6_IJNS7_ILi128EEENS7_ILi80EEENS7_ILi256EEEEEELi256ENS_10bfloat16_tEfNS_4arch4Sm90ELb1ELb0ELb1ELb1ELb1ELb1ELb0ELb1ELb1ELb1ELb0ELb0EEENS1_21CollectiveEpilogueFwdINS6_IJSA_SC_SB_EEES9_SE_SG_Li256ELb1ELb1ELb0ELb0EEENS1_36VarlenDynamicPersistentTileSchedulerILi128ELi80ELi256ELi128ELb0ELb1ELb1ELb1ELb1ELb1EEEEEEEEEvNT_6ParamsE:
        .type           _ZN7cutlass13device_kernelIN5flash11enable_sm90INS1_16FlashAttnFwdSm90INS1_25CollectiveMainloopFwdSm90ILi2EN4cute5tupleIJNS5_1CILi1EEES8_S8_EEENS6_IJNS7_ILi128EEENS7_ILi80EEENS7_ILi256EEEEEELi256ENS_10bfloat16_tEfNS_4arch4Sm90ELb1ELb0ELb1ELb1ELb1ELb1ELb0ELb1ELb1ELb1ELb0ELb0EEENS1_21CollectiveEpilogueFwdINS6_IJSA_SC_SB_EEES9_SE_SG_Li256ELb1ELb1ELb0ELb0EEENS1_36VarlenDynamicPersistentTileSchedulerILi128ELi80ELi256ELi128ELb0ELb1ELb1ELb1ELb1ELb1EEEEEEEEEvNT_6ParamsE,@function
        .size           _ZN7cutlass13device_kernelIN5flash11enable_sm90INS1_16FlashAttnFwdSm90INS1_25CollectiveMainloopFwdSm90ILi2EN4cute5tupleIJNS5_1CILi1EEES8_S8_EEENS6_IJNS7_ILi128EEENS7_ILi80EEENS7_ILi256EEEEEELi256ENS_10bfloat16_tEfNS_4arch4Sm90ELb1ELb0ELb1ELb1ELb1ELb1ELb0ELb1ELb1ELb1ELb0ELb0EEENS1_21CollectiveEpilogueFwdINS6_IJSA_SC_SB_EEES9_SE_SG_Li256ELb1ELb1ELb0ELb0EEENS1_36VarlenDynamicPersistentTileSchedulerILi128ELi80ELi256ELi128ELb0ELb1ELb1ELb1ELb1ELb1EEEEEEEEEvNT_6ParamsE,(.L_x_53 - _ZN7cutlass13device_kernelIN5flash11enable_sm90INS1_16FlashAttnFwdSm90INS1_25CollectiveMainloopFwdSm90ILi2EN4cute5tupleIJNS5_1CILi1EEES8_S8_EEENS6_IJNS7_ILi128EEENS7_ILi80EEENS7_ILi256EEEEEELi256ENS_10bfloat16_tEfNS_4arch4Sm90ELb1ELb0ELb1ELb1ELb1ELb1ELb0ELb1ELb1ELb1ELb0ELb0EEENS1_21CollectiveEpilogueFwdINS6_IJSA_SC_SB_EEES9_SE_SG_Li256ELb1ELb1ELb0ELb0EEENS1_36VarlenDynamicPersistentTileSchedulerILi128ELi80ELi256ELi128ELb0ELb1ELb1ELb1ELb1ELb1EEEEEEEEEvNT_6ParamsE)
        .other          _ZN7cutlass13device_kernelIN5flash11enable_sm90INS1_16FlashAttnFwdSm90INS1_25CollectiveMainloopFwdSm90ILi2EN4cute5tupleIJNS5_1CILi1EEES8_S8_EEENS6_IJNS7_ILi128EEENS7_ILi80EEENS7_ILi256EEEEEELi256ENS_10bfloat16_tEfNS_4arch4Sm90ELb1ELb0ELb1ELb1ELb1ELb1ELb0ELb1ELb1ELb1ELb0ELb0EEENS1_21CollectiveEpilogueFwdINS6_IJSA_SC_SB_EEES9_SE_SG_Li256ELb1ELb1ELb0ELb0EEENS1_36VarlenDynamicPersistentTileSchedulerILi128ELi80ELi256ELi128ELb0ELb1ELb1ELb1ELb1ELb1EEEEEEEEEvNT_6ParamsE,@"STO_CUDA_ENTRY STV_DEFAULT"
_ZN7cutlass13device_kernelIN5flash11enable_sm90INS1_16FlashAttnFwdSm90INS1_25CollectiveMainloopFwdSm90ILi2EN4cute5tupleIJNS5_1CILi1EEES8_S8_EEENS6_IJNS7_ILi128EEENS7_ILi80EEENS7_ILi256EEEEEELi256ENS_10bfloat16_tEfNS_4arch4Sm90ELb1ELb0ELb1ELb1ELb1ELb1ELb0ELb1ELb1ELb1ELb0ELb0EEENS1_21CollectiveEpilogueFwdINS6_IJSA_SC_SB_EEES9_SE_SG_Li256ELb1ELb1ELb0ELb0EEENS1_36VarlenDynamicPersistentTileSchedulerILi128ELi80ELi256ELi128ELb0ELb1ELb1ELb1ELb1ELb1EEEEEEEEEvNT_6ParamsE:
[----:B------:R-:W-:Y:S01]  /*0000*/  LDC R1, c[0x0][0x37c] ;  /* 0x0000df00ff017b82 */ /* 0x000fe20000000800 */
[----:B------:R-:W-:Y:S05]  /*0010*/  EXIT ;  /* 0x000000000000794d */ /* 0x000fea0003800000 */
.L_x_8:
        /* <DEDUP_REMOVED lines=14> */
.L_x_53:


//--------------------- .text._ZN7cutlass13device_kernelIN5flash11enable_sm90INS1_16FlashAttnFwdSm90INS1_25CollectiveMainloopFwdSm90ILi2EN4cute5tupleIJNS5_1CILi1EEES8_S8_EEENS6_IJNS7_ILi128EEENS7_ILi96EEENS7_ILi192EEEEEELi192ENS_10bfloat16_tEfNS_4arch4Sm90ELb0ELb0ELb1ELb0ELb1ELb0ELb0ELb1ELb1ELb1ELb0ELb0EEENS1_21CollectiveEpilogueFwdINS6_IJSA_SC_SB_EEES9_SE_SG_Li256ELb0ELb1ELb0ELb0EEENS1_29StaticPersistentTileSchedulerILb0EEEEEEEEEvNT_6ParamsE --------------------------
	.section	.text._ZN7cutlass13device_kernelIN5flash11enable_sm90INS1_16FlashAttnFwdSm90INS1_25CollectiveMainloopFwdSm90ILi2EN4cute5tupleIJNS5_1CILi1EEES8_S8_EEENS6_IJNS7_ILi128EEENS7_ILi96EEENS7_ILi192EEEEEELi192ENS_10bfloat16_tEfNS_4arch4Sm90ELb0ELb0ELb1ELb0ELb1ELb0ELb0ELb1ELb1ELb1ELb0ELb0EEENS1_21CollectiveEpilogueFwdINS6_IJSA_SC_SB_EEES9_SE_SG_Li256ELb0ELb1ELb0ELb0EEENS1_29StaticPersistentTileSchedulerILb0EEEEEEEEEvNT_6ParamsE,"ax",@progbits
	.align	128
.text._ZN7cutlass13device_kernelIN5flash11enable_sm90INS1_16FlashAttnFwdSm90INS1_25CollectiveMainloopFwdSm90ILi2EN4cute5tupleIJNS5_1CILi1EEES8_S8_EEENS6_IJNS7_ILi128EEENS7_ILi96EEENS7_ILi192EEEEEELi192ENS_10bfloat16_tEfNS_4arch4Sm90ELb0ELb0ELb1ELb0ELb1ELb0ELb0ELb1ELb1ELb1ELb0ELb0EEENS1_21CollectiveEpilogueFwdINS6_IJSA_SC_SB_EEES9_SE_SG_Li256ELb0ELb1ELb0ELb0EEENS1_29StaticPersistentTileSchedulerILb0EEEEEEEEEvNT_6ParamsE:
        .type           _ZN7cutlass13device_kernelIN5flash11enable_sm90INS1_16FlashAttnFwdSm90INS1_25CollectiveMainloopFwdSm90ILi2EN4cute5tupleIJNS5_1CILi1EEES8_S8_EEENS6_IJNS7_ILi128EEENS7_ILi96EEENS7_ILi192EEEEEELi192ENS_10bfloat16_tEfNS_4arch4Sm90ELb0ELb0ELb1ELb0ELb1ELb0ELb0ELb1ELb1ELb1ELb0ELb0EEENS1_21CollectiveEpilogueFwdINS6_IJSA_SC_SB_EEES9_SE_SG_Li256ELb0ELb1ELb0ELb0EEENS1_29StaticPersistentTileSchedulerILb0EEEEEEEEEvNT_6ParamsE,@function
        .size           _ZN7cutlass13device_kernelIN5flash11enable_sm90INS1_16FlashAttnFwdSm90INS1_25CollectiveMainloopFwdSm90ILi2EN4cute5tupleIJNS5_1CILi1EEES8_S8_EEENS6_IJNS7_ILi128EEENS7_ILi96EEENS7_ILi192EEEEEELi192ENS_10bfloat16_tEfNS_4arch4Sm90ELb0ELb0ELb1ELb0ELb1ELb0ELb0ELb1ELb1ELb1ELb0ELb0EEENS1_21CollectiveEpilogueFwdINS6_IJSA_SC_SB_EEES9_SE_SG_Li256ELb0ELb1ELb0ELb0EEENS1_29StaticPersistentTileSchedulerILb0EEEEEEEEEvNT_6ParamsE,(.L_x_54 - _ZN7cutlass13device_kernelIN5flash11enable_sm90INS1_16FlashAttnFwdSm90INS1_25CollectiveMainloopFwdSm90ILi2EN4cute5tupleIJNS5_1CILi1EEES8_S8_EEENS6_IJNS7_ILi128EEENS7_ILi96EEENS7_ILi192EEEEEELi192ENS_10bfloat16_tEfNS_4arch4Sm90ELb0ELb0ELb1ELb0ELb1ELb0ELb0ELb1ELb1ELb1ELb0ELb0EEENS1_21CollectiveEpilogueFwdINS6_IJSA_SC_SB_EEES9_SE_SG_Li256ELb0ELb1ELb0ELb0EEENS1_29StaticPersistentTileSchedulerILb0EEEEEEEEEvNT_6ParamsE)
        .other          _ZN7cutlass13device_kernelIN5flash11enable_sm90INS1_16FlashAttnFwdSm90INS1_25CollectiveMainloopFwdSm90ILi2EN4cute5tupleIJNS5_1CILi1EEES8_S8_EEENS6_IJNS7_ILi128EEENS7_ILi96EEENS7_ILi192EEEEEELi192ENS_10bfloat16_tEfNS_4arch4Sm90ELb0ELb0ELb1ELb0ELb1ELb0ELb0ELb1ELb1ELb1ELb0ELb0EEENS1_21CollectiveEpilogueFwdINS6_IJSA_SC_SB_EEES9_SE_SG_Li256ELb0ELb1ELb0ELb0EEENS1_29StaticPersistentTileSchedulerILb0EEEEEEEEEvNT_6ParamsE,@"STO_CUDA_ENTRY STV_DEFAULT"
_ZN7cutlass13device_kernelIN5flash11enable_sm90INS1_16FlashAttnFwdSm90INS1_25CollectiveMainloopFwdSm90ILi2EN4cute5tupleIJNS5_1CILi1EEES8_S8_EEENS6_IJNS7_ILi128EEENS7_ILi96EEENS7_ILi192EEEEEELi192ENS_10bfloat16_tEfNS_4arch4Sm90ELb0ELb0ELb1ELb0ELb1ELb0ELb0ELb1ELb1ELb1ELb0ELb0EEENS1_21CollectiveEpilogueFwdINS6_IJSA_SC_SB_EEES9_SE_SG_Li256ELb0ELb1ELb0ELb0EEENS1_29StaticPersistentTileSchedulerILb0EEEEEEEEEvNT_6ParamsE:
[----:B------:R-:W-:Y:S01]  /*0000*/  LDC R1, c[0x0][0x37c] ;  /* 0x0000df00ff017b82 */ /* 0x000fe20000000800 */
[----:B------:R-:W-:Y:S05]  /*0010*/  EXIT ;  /* 0x000000000000794d */ /* 0x000fea0003800000 */
.L_x_9:
        /* <DEDUP_REMOVED lines=14> */
.L_x_54:


//--------------------- .text._ZN7cutlass13device_kernelIN5flash11enable_sm90INS1_16FlashAttnFwdSm90INS1_25CollectiveMainloopFwdSm90ILi2EN4cute5tupleIJNS5_1CILi1EEES8_S8_EEENS6_IJNS7_ILi128EEENS7_ILi96EEENS7_ILi192EEEEEELi192ENS_10bfloat16_tEfNS_4arch4Sm90ELb0ELb0ELb1ELb1ELb1ELb0ELb0ELb1ELb1ELb1ELb0ELb0EEENS1_21CollectiveEpilogueFwdINS6_IJSA_SC_SB_EEES9_SE_SG_Li256ELb1ELb1ELb0ELb0EEENS1_36VarlenDynamicPersistentTileSchedulerILi128ELi96ELi256ELi128ELb0ELb1ELb1ELb0ELb1ELb1EEEEEEEEEvNT_6ParamsE --------------------------
	.section	.text._ZN7cutlass13device_kernelIN5flash11enable_sm90INS1_16FlashAttnFwdSm90INS1_25CollectiveMainloopFwdSm90ILi2EN4cute5tupleIJNS5_1CILi1EEES8_S8_EEENS6_IJNS7_ILi128EEENS7_ILi96EEENS7_ILi192EEEEEELi192ENS_10bfloat16_tEfNS_4arch4Sm90ELb0ELb0ELb1ELb1ELb1ELb0ELb0ELb1ELb1ELb1ELb0ELb0EEENS1_21CollectiveEpilogueFwdINS6_IJSA_SC_SB_EEES9_SE_SG_Li256ELb1ELb1ELb0ELb0EEENS1_36VarlenDynamicPersistentTileSchedulerILi128ELi96ELi256ELi128ELb0ELb1ELb1ELb0ELb1ELb1EEEEEEEEEvNT_6ParamsE,"ax",@progbits
	.align	128
.text._ZN7cutlass13device_kernelIN5flash11enable_sm90INS1_16FlashAttnFwdSm90INS1_25CollectiveMainloopFwdSm90ILi2EN4cute5tupleIJNS5_1CILi1EEES8_S8_EEENS6_IJNS7_ILi128EEENS7_ILi96EEENS7_ILi192EEEEEELi192ENS_10bfloat16_tEfNS_4arch4Sm90ELb0ELb0ELb1ELb1ELb1ELb0ELb0ELb1ELb1ELb1ELb0ELb0EEENS1_21CollectiveEpilogueFwdINS6_IJSA_SC_SB_EEES9_SE_SG_Li256ELb1ELb1ELb0ELb0EEENS1_36VarlenDynamicPersistentTileSchedulerILi128ELi96ELi256ELi128ELb0ELb1ELb1ELb0ELb1ELb1EEEEEEEEEvNT_6ParamsE:
        .type           _ZN7cutlass13device_kernelIN5flash11enable_sm90INS1_16FlashAttnFwdSm90INS1_25CollectiveMainloopFwdSm90ILi2EN4cute5tupleIJNS5_1CILi1EEES8_S8_EEENS6_IJNS7_ILi128EEENS7_ILi96EEENS7_ILi192EEEEEELi192ENS_10bfloat16_tEfNS_4arch4Sm90ELb0ELb0ELb1ELb1ELb1ELb0ELb0ELb1ELb1ELb1ELb0ELb0EEENS1_21CollectiveEpilogueFwdINS6_IJSA_SC_SB_EEES9_SE_SG_Li256ELb1ELb1ELb0ELb0EEENS1_36VarlenDynamicPersistentTileSchedulerILi128ELi96ELi256ELi128ELb0ELb1ELb1ELb0ELb1ELb1EEEEEEEEEvNT_6ParamsE,@function
        .size           _ZN7cutlass13device_kernelIN5flash11enable_sm90INS1_16FlashAttnFwdSm90INS1_25CollectiveMainloopFwdSm90ILi2EN4cute5tupleIJNS5_1CILi1EEES8_S8_EEENS6_IJNS7_ILi128EEENS7_ILi96EEENS7_ILi192EEEEEELi192ENS_10bfloat16_tEfNS_4arch4Sm90ELb0ELb0ELb1ELb1ELb1ELb0ELb0ELb1ELb1ELb1ELb0ELb0EEENS1_21CollectiveEpilogueFwdINS6_IJSA_SC_SB_EEES9_SE_SG_Li256ELb1ELb1ELb0ELb0EEENS1_36VarlenDynamicPersistentTileSchedulerILi128ELi96ELi256ELi128ELb0ELb1ELb1ELb0ELb1ELb1EEEEEEEEEvNT_6ParamsE,(.L_x_55 - _ZN7cutlass13device_kernelIN5flash11enable_sm90INS1_16FlashAttnFwdSm90INS1_25CollectiveMainloopFwdSm90ILi2EN4cute5tupleIJNS5_1CILi1EEES8_S8_EEENS6_IJNS7_ILi128EEENS7_ILi96EEENS7_ILi192EEEEEELi192ENS_10bfloat16_tEfNS_4arch4Sm90ELb0ELb0ELb1ELb1ELb1ELb0ELb0ELb1ELb1ELb1ELb0ELb0EEENS1_21CollectiveEpilogueFwdINS6_IJSA_SC_SB_EEES9_SE_SG_Li256ELb1ELb1ELb0ELb0EEENS1_36VarlenDynamicPersistentTileSchedulerILi128ELi96ELi256ELi128ELb0ELb1ELb1ELb0ELb1ELb1EEEEEEEEEvNT_6ParamsE)
        .other          _ZN7cutlass13device_kernelIN5flash11enable_sm90INS1_16FlashAttnFwdSm90INS1_25CollectiveMainloopFwdSm90ILi2EN4cute5tupleIJNS5_1CILi1EEES8_S8_EEENS6_IJNS7_ILi128EEENS7_ILi96EEENS7_ILi192EEEEEELi192ENS_10bfloat16_tEfNS_4arch4Sm90ELb0ELb0ELb1ELb1ELb1ELb0ELb0ELb1ELb1ELb1ELb0ELb0EEENS1_21CollectiveEpilogueFwdINS6_IJSA_SC_SB_EEES9_SE_SG_Li256ELb1ELb1ELb0ELb0EEENS1_36VarlenDynamicPersistentTileSchedulerILi128ELi96ELi256ELi128ELb0ELb1ELb1ELb0ELb1ELb1EEEEEEEEEvNT_6ParamsE,@"STO_CUDA_ENTRY STV_DEFAULT"
_ZN7cutlass13device_kernelIN5flash11enable_sm90INS1_16FlashAttnFwdSm90INS1_25CollectiveMainloopFwdSm90ILi2EN4cute5tupleIJNS5_1CILi1EEES8_S8_EEENS6_IJNS7_ILi128EEENS7_ILi96EEENS7_ILi192EEEEEELi192ENS_10bfloat16_tEfNS_4arch4Sm90ELb0ELb0ELb1ELb1ELb1ELb0ELb0ELb1ELb1ELb1ELb0ELb0EEENS1_21CollectiveEpilogueFwdINS6_IJSA_SC_SB_EEES9_SE_SG_Li256ELb1ELb1ELb0ELb0EEENS1_36VarlenDynamicPersistentTileSchedulerILi128ELi96ELi256ELi128ELb0ELb1ELb1ELb0ELb1ELb1EEEEEEEEEvNT_6ParamsE:
[----:B------:R-:W-:Y:S01]  /*0000*/  LDC R1, c[0x0][0x37c] ;  /* 0x0000df00ff017b82 */ /* 0x000fe20000000800 */
[----:B------:R-:W-:Y:S05]  /*0010*/  EXIT ;  /* 0x000000000000794d */ /* 0x000fea0003800000 */
.L_x_10:
        /* <DEDUP_REMOVED lines=14> */
.L_x_55:


//--------------------- .text._ZN7cutlass13device_kernelIN5flash11enable_sm90INS1_16FlashAttnFwdSm90INS1_25CollectiveMainloopFwdSm90ILi2EN4cute5tupleIJNS5_1CILi1EEES8_S8_EEENS6_IJNS7_ILi128EEENS7_ILi96EEENS7_ILi192EEEEEELi192ENS_10bfloat16_tEfNS_4arch4Sm90ELb0ELb0ELb1ELb1ELb1ELb1ELb0ELb1ELb1ELb1ELb0ELb0EEENS1_21CollectiveEpilogueFwdINS6_IJSA_SC_SB_EEES9_SE_SG_Li256ELb1ELb1ELb0ELb0EEENS1_36VarlenDynamicPersistentTileSchedulerILi128ELi96ELi256ELi128ELb0ELb1ELb1ELb0ELb1ELb1EEEEEEEEEvNT_6ParamsE --------------------------
	.section	.text._ZN7cutlass13device_kernelIN5flash11enable_sm90INS1_16FlashAttnFwdSm90INS1_25CollectiveMainloopFwdSm90ILi2EN4cute5tupleIJNS5_1CILi1EEES8_S8_EEENS6_IJNS7_ILi128EEENS7_ILi96EEENS7_ILi192EEEEEELi192ENS_10bfloat16_tEfNS_4arch4Sm90ELb0ELb0ELb1ELb1ELb1ELb1ELb0ELb1ELb1ELb1ELb0ELb0EEENS1_21CollectiveEpilogueFwdINS6_IJSA_SC_SB_EEES9_SE_SG_Li256ELb1ELb1ELb0ELb0EEENS1_36VarlenDynamicPersistentTileSchedulerILi128ELi96ELi256ELi128ELb0ELb1ELb1ELb0ELb1ELb1EEEEEEEEEvNT_6ParamsE,"ax",@progbits
	.align	128
.text._ZN7cutlass13device_kernelIN5flash11enable_sm90INS1_16FlashAttnFwdSm90INS1_25CollectiveMainloopFwdSm90ILi2EN4cute5tupleIJNS5_1CILi1EEES8_S8_EEENS6_IJNS7_ILi128EEENS7_ILi96EEENS7_ILi192EEEEEELi192ENS_10bfloat16_tEfNS_4arch4Sm90ELb0ELb0ELb1ELb1ELb1ELb1ELb0ELb1ELb1ELb1ELb0ELb0EEENS1_21CollectiveEpilogueFwdINS6_IJSA_SC_SB_EEES9_SE_SG_Li256ELb1ELb1ELb0ELb0EEENS1_36VarlenDynamicPersistentTileSchedulerILi128ELi96ELi256ELi128ELb0ELb1ELb1ELb0ELb1ELb1EEEEEEEEEvNT_6ParamsE:
        .type           _ZN7cutlass13device_kernelIN5flash11enable_sm90INS1_16FlashAttnFwdSm90INS1_25CollectiveMainloopFwdSm90ILi2EN4cute5tupleIJNS5_1CILi1EEES8_S8_EEENS6_IJNS7_ILi128EEENS7_ILi96EEENS7_ILi192EEEEEELi192ENS_10bfloat16_tEfNS_4arch4Sm90ELb0ELb0ELb1ELb1ELb1ELb1ELb0ELb1ELb1ELb1ELb0ELb0EEENS1_21CollectiveEpilogueFwdINS6_IJSA_SC_SB_EEES9_SE_SG_Li256ELb1ELb1ELb0ELb0EEENS1_36VarlenDynamicPersistentTileSchedulerILi128ELi96ELi256ELi128ELb0ELb1ELb1ELb0ELb1ELb1EEEEEEEEEvNT_6ParamsE,@function
        .size           _ZN7cutlass13device_kernelIN5flash11enable_sm90INS1_16FlashAttnFwdSm90INS1_25CollectiveMainloopFwdSm90ILi2EN4cute5tupleIJNS5_1CILi1EEES8_S8_EEENS6_IJNS7_ILi128EEENS7_ILi96EEENS7_ILi192EEEEEELi192ENS_10bfloat16_tEfNS_4arch4Sm90ELb0ELb0ELb1ELb1ELb1ELb1ELb0ELb1ELb1ELb1ELb0ELb0EEENS1_21CollectiveEpilogueFwdINS6_IJSA_SC_SB_EEES9_SE_SG_Li256ELb1ELb1ELb0ELb0EEENS1_36VarlenDynamicPersistentTileSchedulerILi128ELi96ELi256ELi128ELb0ELb1ELb1ELb0ELb1ELb1EEEEEEEEEvNT_6ParamsE,(.L_x_56 - _ZN7cutlass13device_kernelIN5flash11enable_sm90INS1_16FlashAttnFwdSm90INS1_25CollectiveMainloopFwdSm90ILi2EN4cute5tupleIJNS5_1CILi1EEES8_S8_EEENS6_IJNS7_ILi128EEENS7_ILi96EEENS7_ILi192EEEEEELi192ENS_10bfloat16_tEfNS_4arch4Sm90ELb0ELb0ELb1ELb1ELb1ELb1ELb0ELb1ELb1ELb1ELb0ELb0EEENS1_21CollectiveEpilogueFwdINS6_IJSA_SC_SB_EEES9_SE_SG_Li256ELb1ELb1ELb0ELb0EEENS1_36VarlenDynamicPersistentTileSchedulerILi128ELi96ELi256ELi128ELb0ELb1ELb1ELb0ELb1ELb1EEEEEEEEEvNT_6ParamsE)
        .other          _ZN7cutlass13device_kernelIN5flash11enable_sm90INS1_16FlashAttnFwdSm90INS1_25CollectiveMainloopFwdSm90ILi2EN4cute5tupleIJNS5_1CILi1EEES8_S8_EEENS6_IJNS7_ILi128EEENS7_ILi96EEENS7_ILi192EEEEEELi192ENS_10bfloat16_tEfNS_4arch4Sm90ELb0ELb0ELb1ELb1ELb1ELb1ELb0ELb1ELb1ELb1ELb0ELb0EEENS1_21CollectiveEpilogueFwdINS6_IJSA_SC_SB_EEES9_SE_SG_Li256ELb1ELb1ELb0ELb0EEENS1_36VarlenDynamicPersistentTileSchedulerILi128ELi96ELi256ELi128ELb0ELb1ELb1ELb0ELb1ELb1EEEEEEEEEvNT_6ParamsE,@"STO_CUDA_ENTRY STV_DEFAULT"
_ZN7cutlass13device_kernelIN5flash11enable_sm90INS1_16FlashAttnFwdSm90INS1_25CollectiveMainloopFwdSm90ILi2EN4cute5tupleIJNS5_1CILi1EEES8_S8_EEENS6_IJNS7_ILi128EEENS7_ILi96EEENS7_ILi192EEEEEELi192ENS_10bfloat16_tEfNS_4arch4Sm90ELb0ELb0ELb1ELb1ELb1ELb1ELb0ELb1ELb1ELb1ELb0ELb0EEENS1_21CollectiveEpilogueFwdINS6_IJSA_SC_SB_EEES9_SE_SG_Li256ELb1ELb1ELb0ELb0EEENS1_36VarlenDynamicPersistentTileSchedulerILi128ELi96ELi256ELi128ELb0ELb1ELb1ELb0ELb1ELb1EEEEEEEEEvNT_6ParamsE:
[----:B------:R-:W-:Y:S01]  /*0000*/  LDC R1, c[0x0][0x37c] ;  /* 0x0000df00ff017b82 */ /* 0x000fe20000000800 */
[----:B------:R-:W-:Y:S05]  /*0010*/  EXIT ;  /* 0x000000000000794d */ /* 0x000fea0003800000 */
.L_x_11:
        /* <DEDUP_REMOVED lines=14> */
.L_x_56:


//--------------------- .text._ZN7cutlass13device_kernelIN5flash11enable_sm90INS1_16FlashAttnFwdSm90INS1_25CollectiveMainloopFwdSm90ILi2EN4cute5tupleIJNS5_1CILi1EEES8_S8_EEENS6_IJNS7_ILi128EEENS7_ILi96EEENS7_ILi192EEEEEELi192ENS_10bfloat16_tEfNS_4arch4Sm90ELb0ELb1ELb1ELb0ELb1ELb0ELb0ELb1ELb1ELb1ELb0ELb0EEENS1_21CollectiveEpilogueFwdINS6_IJSA_SC_SB_EEES9_SE_SG_Li256ELb0ELb1ELb0ELb0EEENS1_30DynamicPersistentTileSchedulerILi256ELi128ELb0ELb1ELb1EEEEEEEEEvNT_6ParamsE --------------------------
	.section	.text._ZN7cutlass13device_kernelIN5flash11enable_sm90INS1_16FlashAttnFwdSm90INS1_25CollectiveMainloopFwdSm90ILi2EN4cute5tupleIJNS5_1CILi1EEES8_S8_EEENS6_IJNS7_ILi128EEENS7_ILi96EEENS7_ILi192EEEEEELi192ENS_10bfloat16_tEfNS_4arch4Sm90ELb0ELb1ELb1ELb0ELb1ELb0ELb0ELb1ELb1ELb1ELb0ELb0EEENS1_21CollectiveEpilogueFwdINS6_IJSA_SC_SB_EEES9_SE_SG_Li256ELb0ELb1ELb0ELb0EEENS1_30DynamicPersistentTileSchedulerILi256ELi128ELb0ELb1ELb1EEEEEEEEEvNT_6ParamsE,"ax",@progbits
	.align	128
.text._ZN7cutlass13device_kernelIN5flash11enable_sm90INS1_16FlashAttnFwdSm90INS1_25CollectiveMainloopFwdSm90ILi2EN4cute5tupleIJNS5_1CILi1EEES8_S8_EEENS6_IJNS7_ILi128EEENS7_ILi96EEENS7_ILi192EEEEEELi192ENS_10bfloat16_tEfNS_4arch4Sm90ELb0ELb1ELb1ELb0ELb1ELb0ELb0ELb1ELb1ELb1ELb0ELb0EEENS1_21CollectiveEpilogueFwdINS6_IJSA_SC_SB_EEES9_SE_SG_Li256ELb0ELb1ELb0ELb0EEENS1_30DynamicPersistentTileSchedulerILi256ELi128ELb0ELb1ELb1EEEEEEEEEvNT_6ParamsE:
        .type           _ZN7cutlass13device_kernelIN5flash11enable_sm90INS1_16FlashAttnFwdSm90INS1_25CollectiveMainloopFwdSm90ILi2EN4cute5tupleIJNS5_1CILi1EEES8_S8_EEENS6_IJNS7_ILi128EEENS7_ILi96EEENS7_ILi192EEEEEELi192ENS_10bfloat16_tEfNS_4arch4Sm90ELb0ELb1ELb1ELb0ELb1ELb0ELb0ELb1ELb1ELb1ELb0ELb0EEENS1_21CollectiveEpilogueFwdINS6_IJSA_SC_SB_EEES9_SE_SG_Li256ELb0ELb1ELb0ELb0EEENS1_30DynamicPersistentTileSchedulerILi256ELi128ELb0ELb1ELb1EEEEEEEEEvNT_6ParamsE,@function
        .size           _ZN7cutlass13device_kernelIN5flash11enable_sm90INS1_16FlashAttnFwdSm90INS1_25CollectiveMainloopFwdSm90ILi2EN4cute5tupleIJNS5_1CILi1EEES8_S8_EEENS6_IJNS7_ILi128EEENS7_ILi96EEENS7_ILi192EEEEEELi192ENS_10bfloat16_tEfNS_4arch4Sm90ELb0ELb1ELb1ELb0ELb1ELb0ELb0ELb1ELb1ELb1ELb0ELb0EEENS1_21CollectiveEpilogueFwdINS6_IJSA_SC_SB_EEES9_SE_SG_Li256ELb0ELb1ELb0ELb0EEENS1_30DynamicPersistentTileSchedulerILi256ELi128ELb0ELb1ELb1EEEEEEEEEvNT_6ParamsE,(.L_x_57 - _ZN7cutlass13device_kernelIN5flash11enable_sm90INS1_16FlashAttnFwdSm90INS1_25CollectiveMainloopFwdSm90ILi2EN4cute5tupleIJNS5_1CILi1EEES8_S8_EEENS6_IJNS7_ILi128EEENS7_ILi96EEENS7_ILi192EEEEEELi192ENS_10bfloat16_tEfNS_4arch4Sm90ELb0ELb1ELb1ELb0ELb1ELb0ELb0ELb1ELb1ELb1ELb0ELb0EEENS1_21CollectiveEpilogueFwdINS6_IJSA_SC_SB_EEES9_SE_SG_Li256ELb0ELb1ELb0ELb0EEENS1_30DynamicPersistentTileSchedulerILi256ELi128ELb0ELb1ELb1EEEEEEEEEvNT_6ParamsE)
        .other          _ZN7cutlass13device_kernelIN5flash11enable_sm90INS1_16FlashAttnFwdSm90INS1_25CollectiveMainloopFwdSm90ILi2EN4cute5tupleIJNS5_1CILi1EEES8_S8_EEENS6_IJNS7_ILi128EEENS7_ILi96EEENS7_ILi192EEEEEELi192ENS_10bfloat16_tEfNS_4arch4Sm90ELb0ELb1ELb1ELb0ELb1ELb0ELb0ELb1ELb1ELb1ELb0ELb0EEENS1_21CollectiveEpilogueFwdINS6_IJSA_SC_SB_EEES9_SE_SG_Li256ELb0ELb1ELb0ELb0EEENS1_30DynamicPersistentTileSchedulerILi256ELi128ELb0ELb1ELb1EEEEEEEEEvNT_6ParamsE,@"STO_CUDA_ENTRY STV_DEFAULT"
_ZN7cutlass13device_kernelIN5flash11enable_sm90INS1_16FlashAttnFwdSm90INS1_25CollectiveMainloopFwdSm90ILi2EN4cute5tupleIJNS5_1CILi1EEES8_S8_EEENS6_IJNS7_ILi128EEENS7_ILi96EEENS7_ILi192EEEEEELi192ENS_10bfloat16_tEfNS_4arch4Sm90ELb0ELb1ELb1ELb0ELb1ELb0ELb0ELb1ELb1ELb1ELb0ELb0EEENS1_21CollectiveEpilogueFwdINS6_IJSA_SC_SB_EEES9_SE_SG_Li256ELb0ELb1ELb0ELb0EEENS1_30DynamicPersistentTileSchedulerILi256ELi128ELb0ELb1ELb1EEEEEEEEEvNT_6ParamsE:
[----:B------:R-:W-:Y:S01]  /*0000*/  LDC R1, c[0x0][0x37c] ;  /* 0x0000df00ff017b82 */ /* 0x000fe20000000800 */
[----:B------:R-:W-:Y:S05]  /*0010*/  EXIT ;  /* 0x000000000000794d */ /* 0x000fea0003800000 */
.L_x_12:
        /* <DEDUP_REMOVED lines=14> */
.L_x_57:


//--------------------- .text._ZN7cutlass13device_kernelIN5flash11enable_sm90INS1_16FlashAttnFwdSm90INS1_25CollectiveMainloopFwdSm90ILi2EN4cute5tupleIJNS5_1CILi1EEES8_S8_EEENS6_IJNS7_ILi128EEENS7_ILi96EEENS7_ILi192EEEEEELi192ENS_10bfloat16_tEfNS_4arch4Sm90ELb0ELb1ELb1ELb1ELb1ELb0ELb0ELb1ELb1ELb1ELb0ELb0EEENS1_21CollectiveEpilogueFwdINS6_IJSA_SC_SB_EEES9_SE_SG_Li256ELb1ELb1ELb0ELb0EEENS1_36VarlenDynamicPersistentTileSchedulerILi128ELi96ELi256ELi128ELb0ELb1ELb1ELb1ELb0ELb1EEEEEEEEEvNT_6ParamsE --------------------------
	.section	.text._ZN7cutlass13device_kernelIN5flash11enable_sm90INS1_16FlashAttnFwdSm90INS1_25CollectiveMainloopFwdSm90ILi2EN4cute5tupleIJNS5_1CILi1EEES8_S8_EEENS6_IJNS7_ILi128EEENS7_ILi96EEENS7_ILi192EEEEEELi192ENS_10bfloat16_tEfNS_4arch4Sm90ELb0ELb1ELb1ELb1ELb1ELb0ELb0ELb1ELb1ELb1ELb0ELb0EEENS1_21CollectiveEpilogueFwdINS6_IJSA_SC_SB_EEES9_SE_SG_Li256ELb1ELb1ELb0ELb0EEENS1_36VarlenDynamicPersistentTileSchedulerILi128ELi96ELi256ELi128ELb0ELb1ELb1ELb1ELb0ELb1EEEEEEEEEvNT_6ParamsE,"ax",@progbits
	.align	128
.text._ZN7cutlass13device_kernelIN5flash11enable_sm90INS1_16FlashAttnFwdSm90INS1_25CollectiveMainloopFwdSm90ILi2EN4cute5tupleIJNS5_1CILi1EEES8_S8_EEENS6_IJNS7_ILi128EEENS7_ILi96EEENS7_ILi192EEEEEELi192ENS_10bfloat16_tEfNS_4arch4Sm90ELb0ELb1ELb1ELb1ELb1ELb0ELb0ELb1ELb1ELb1ELb0ELb0EEENS1_21CollectiveEpilogueFwdINS6_IJSA_SC_SB_EEES9_SE_SG_Li256ELb1ELb1ELb0ELb0EEENS1_36VarlenDynamicPersistentTileSchedulerILi128ELi96ELi256ELi128ELb0ELb1ELb1ELb1ELb0ELb1EEEEEEEEEvNT_6ParamsE:
        .type           _ZN7cutlass13device_kernelIN5flash11enable_sm90INS1_16FlashAttnFwdSm90INS1_25CollectiveMainloopFwdSm90ILi2EN4cute5tupleIJNS5_1CILi1EEES8_S8_EEENS6_IJNS7_ILi128EEENS7_ILi96EEENS7_ILi192EEEEEELi192ENS_10bfloat16_tEfNS_4arch4Sm90ELb0ELb1ELb1ELb1ELb1ELb0ELb0ELb1ELb1ELb1ELb0ELb0EEENS1_21CollectiveEpilogueFwdINS6_IJSA_SC_SB_EEES9_SE_SG_Li256ELb1ELb1ELb0ELb0EEENS1_36VarlenDynamicPersistentTileSchedulerILi128ELi96ELi256ELi128ELb0ELb1ELb1ELb1ELb0ELb1EEEEEEEEEvNT_6ParamsE,@function
        .size           _ZN7cutlass13device_kernelIN5flash11enable_sm90INS1_16FlashAttnFwdSm90INS1_25CollectiveMainloopFwdSm90ILi2EN4cute5tupleIJNS5_1CILi1EEES8_S8_EEENS6_IJNS7_ILi128EEENS7_ILi96EEENS7_ILi192EEEEEELi192ENS_10bfloat16_tEfNS_4arch4Sm90ELb0ELb1ELb1ELb1ELb1ELb0ELb0ELb1ELb1ELb1ELb0ELb0EEENS1_21CollectiveEpilogueFwdINS6_IJSA_SC_SB_EEES9_SE_SG_Li256ELb1ELb1ELb0ELb0EEENS1_36VarlenDynamicPersistentTileSchedulerILi128ELi96ELi256ELi128ELb0ELb1ELb1ELb1ELb0ELb1EEEEEEEEEvNT_6ParamsE,(.L_x_58 - _ZN7cutlass13device_kernelIN5flash11enable_sm90INS1_16FlashAttnFwdSm90INS1_25CollectiveMainloopFwdSm90ILi2EN4cute5tupleIJNS5_1CILi1EEES8_S8_EEENS6_IJNS7_ILi128EEENS7_ILi96EEENS7_ILi192EEEEEELi192ENS_10bfloat16_tEfNS_4arch4Sm90ELb0ELb1ELb1ELb1ELb1ELb0ELb0ELb1ELb1ELb1ELb0ELb0EEENS1_21CollectiveEpilogueFwdINS6_IJSA_SC_SB_EEES9_SE_SG_Li256ELb1ELb1ELb0ELb0EEENS1_36VarlenDynamicPersistentTileSchedulerILi128ELi96ELi256ELi128ELb0ELb1ELb1ELb1ELb0ELb1EEEEEEEEEvNT_6ParamsE)
        .other          _ZN7cutlass13device_kernelIN5flash11enable_sm90INS1_16FlashAttnFwdSm90INS1_25CollectiveMainloopFwdSm90ILi2EN4cute5tupleIJNS5_1CILi1EEES8_S8_EEENS6_IJNS7_ILi128EEENS7_ILi96EEENS7_ILi192EEEEEELi192ENS_10bfloat16_tEfNS_4arch4Sm90ELb0ELb1ELb1ELb1ELb1ELb0ELb0ELb1ELb1ELb1ELb0ELb0EEENS1_21CollectiveEpilogueFwdINS6_IJSA_SC_SB_EEES9_SE_SG_Li256ELb1ELb1ELb0ELb0EEENS1_36VarlenDynamicPersistentTileSchedulerILi128ELi96ELi256ELi128ELb0ELb1ELb1ELb1ELb0ELb1EEEEEEEEEvNT_6ParamsE,@"STO_CUDA_ENTRY STV_DEFAULT"
_ZN7cutlass13device_kernelIN5flash11enable_sm90INS1_16FlashAttnFwdSm90INS1_25CollectiveMainloopFwdSm90ILi2EN4cute5tupleIJNS5_1CILi1EEES8_S8_EEENS6_IJNS7_ILi128EEENS7_ILi96EEENS7_ILi192EEEEEELi192ENS_10bfloat16_tEfNS_4arch4Sm90ELb0ELb1ELb1ELb1ELb1ELb0ELb0ELb1ELb1ELb1ELb0ELb0EEENS1_21CollectiveEpilogueFwdINS6_IJSA_SC_SB_EEES9_SE_SG_Li256ELb1ELb1ELb0ELb0EEENS1_36VarlenDynamicPersistentTileSchedulerILi128ELi96ELi256ELi128ELb0ELb1ELb1ELb1ELb0ELb1EEEEEEEEEvNT_6ParamsE:
[----:B------:R-:W-:Y:S01]  /*0000*/  LDC R1, c[0x0][0x37c] ;  /* 0x0000df00ff017b82 */ /* 0x000fe20000000800 */
[----:B------:R-:W-:Y:S05]  /*0010*/  EXIT ;  /* 0x000000000000794d */ /* 0x000fea0003800000 */
.L_x_13:
        /* <DEDUP_REMOVED lines=14> */
.L_x_58:


//--------------------- .text._ZN7cutlass13device_kernelIN5flash11enable_sm90INS1_16FlashAttnFwdSm90INS1_25CollectiveMainloopFwdSm90ILi2EN4cute5tupleIJNS5_1CILi1EEES8_S8_EEENS6_IJNS7_ILi128EEENS7_ILi96EEENS7_ILi192EEEEEELi192ENS_10bfloat16_tEfNS_4arch4Sm90ELb0ELb1ELb1ELb1ELb1ELb1ELb0ELb1ELb1ELb1ELb0ELb0EEENS1_21CollectiveEpilogueFwdINS6_IJSA_SC_SB_EEES9_SE_SG_Li256ELb1ELb1ELb0ELb0EEENS1_36VarlenDynamicPersistentTileSchedulerILi128ELi96ELi256ELi128ELb0ELb1ELb1ELb1ELb0ELb1EEEEEEEEEvNT_6ParamsE --------------------------
	.section	.text._ZN7cutlass13device_kernelIN5flash11enable_sm90INS1_16FlashAttnFwdSm90INS1_25CollectiveMainloopFwdSm90ILi2EN4cute5tupleIJNS5_1CILi1EEES8_S8_EEENS6_IJNS7_ILi128EEENS7_ILi96EEENS7_ILi192EEEEEELi192ENS_10bfloat16_tEfNS_4arch4Sm90ELb0ELb1ELb1ELb1ELb1ELb1ELb0ELb1ELb1ELb1ELb0ELb0EEENS1_21CollectiveEpilogueFwdINS6_IJSA_SC_SB_EEES9_SE_SG_Li256ELb1ELb1ELb0ELb0EEENS1_36VarlenDynamicPersistentTileSchedulerILi128ELi96ELi256ELi128ELb0ELb1ELb1ELb1ELb0ELb1EEEEEEEEEvNT_6ParamsE,"ax",@progbits
	.align	128
.text._ZN7cutlass13device_kernelIN5flash11enable_sm90INS1_16FlashAttnFwdSm90INS1_25CollectiveMainloopFwdSm90ILi2EN4cute5tupleIJNS5_1CILi1EEES8_S8_EEENS6_IJNS7_ILi128EEENS7_ILi96EEENS7_ILi192EEEEEELi192ENS_10bfloat16_tEfNS_4arch4Sm90ELb0ELb1ELb1ELb1ELb1ELb1ELb0ELb1ELb1ELb1ELb0ELb0EEENS1_21CollectiveEpilogueFwdINS6_IJSA_SC_SB_EEES9_SE_SG_Li256ELb1ELb1ELb0ELb0EEENS1_36VarlenDynamicPersistentTileSchedulerILi128ELi96ELi256ELi128ELb0ELb1ELb1ELb1ELb0ELb1EEEEEEEEEvNT_6ParamsE:
        .type           _ZN7cutlass13device_kernelIN5flash11enable_sm90INS1_16FlashAttnFwdSm90INS1_25CollectiveMainloopFwdSm90ILi2EN4cute5tupleIJNS5_1CILi1EEES8_S8_EEENS6_IJNS7_ILi128EEENS7_ILi96EEENS7_ILi192EEEEEELi192ENS_10bfloat16_tEfNS_4arch4Sm90ELb0ELb1ELb1ELb1ELb1ELb1ELb0ELb1ELb1ELb1ELb0ELb0EEENS1_21CollectiveEpilogueFwdINS6_IJSA_SC_SB_EEES9_SE_SG_Li256ELb1ELb1ELb0ELb0EEENS1_36VarlenDynamicPersistentTileSchedulerILi128ELi96ELi256ELi128ELb0ELb1ELb1ELb1ELb0ELb1EEEEEEEEEvNT_6ParamsE,@function
        .size           _ZN7cutlass13device_kernelIN5flash11enable_sm90INS1_16FlashAttnFwdSm90INS1_25CollectiveMainloopFwdSm90ILi2EN4cute5tupleIJNS5_1CILi1EEES8_S8_EEENS6_IJNS7_ILi128EEENS7_ILi96EEENS7_ILi192EEEEEELi192ENS_10bfloat16_tEfNS_4arch4Sm90ELb0ELb1ELb1ELb1ELb1ELb1ELb0ELb1ELb1ELb1ELb0ELb0EEENS1_21CollectiveEpilogueFwdINS6_IJSA_SC_SB_EEES9_SE_SG_Li256ELb1ELb1ELb0ELb0EEENS1_36VarlenDynamicPersistentTileSchedulerILi128ELi96ELi256ELi128ELb0ELb1ELb1ELb1ELb0ELb1EEEEEEEEEvNT_6ParamsE,(.L_x_59 - _ZN7cutlass13device_kernelIN5flash11enable_sm90INS1_16FlashAttnFwdSm90INS1_25CollectiveMainloopFwdSm90ILi2EN4cute5tupleIJNS5_1CILi1EEES8_S8_EEENS6_IJNS7_ILi128EEENS7_ILi96EEENS7_ILi192EEEEEELi192ENS_10bfloat16_tEfNS_4arch4Sm90ELb0ELb1ELb1ELb1ELb1ELb1ELb0ELb1ELb1ELb1ELb0ELb0EEENS1_21CollectiveEpilogueFwdINS6_IJSA_SC_SB_EEES9_SE_SG_Li256ELb1ELb1ELb0ELb0EEENS1_36VarlenDynamicPersistentTileSchedulerILi128ELi96ELi256ELi128ELb0ELb1ELb1ELb1ELb0ELb1EEEEEEEEEvNT_6ParamsE)
        .other          _ZN7cutlass13device_kernelIN5flash11enable_sm90INS1_16FlashAttnFwdSm90INS1_25CollectiveMainloopFwdSm90ILi2EN4cute5tupleIJNS5_1CILi1EEES8_S8_EEENS6_IJNS7_ILi128EEENS7_ILi96EEENS7_ILi192EEEEEELi192ENS_10bfloat16_tEfNS_4arch4Sm90ELb0ELb1ELb1ELb1ELb1ELb1ELb0ELb1ELb1ELb1ELb0ELb0EEENS1_21CollectiveEpilogueFwdINS6_IJSA_SC_SB_EEES9_SE_SG_Li256ELb1ELb1ELb0ELb0EEENS1_36VarlenDynamicPersistentTileSchedulerILi128ELi96ELi256ELi128ELb0ELb1ELb1ELb1ELb0ELb1EEEEEEEEEvNT_6ParamsE,@"STO_CUDA_ENTRY STV_DEFAULT"
_ZN7cutlass13device_kernelIN5flash11enable_sm90INS1_16FlashAttnFwdSm90INS1_25CollectiveMainloopFwdSm90ILi2EN4cute5tupleIJNS5_1CILi1EEES8_S8_EEENS6_IJNS7_ILi128EEENS7_ILi96EEENS7_ILi192EEEEEELi192ENS_10bfloat16_tEfNS_4arch4Sm90ELb0ELb1ELb1ELb1ELb1ELb1ELb0ELb1ELb1ELb1ELb0ELb0EEENS1_21CollectiveEpilogueFwdINS6_IJSA_SC_SB_EEES9_SE_SG_Li256ELb1ELb1ELb0ELb0EEENS1_36VarlenDynamicPersistentTileSchedulerILi128ELi96ELi256ELi128ELb0ELb1ELb1ELb1ELb0ELb1EEEEEEEEEvNT_6ParamsE:
[----:B------:R-:W-:Y:S01]  /*0000*/  LDC R1, c[0x0][0x37c] ;  /* 0x0000df00ff017b82 */ /* 0x000fe20000000800 */
[----:B------:R-:W-:Y:S05]  /*0010*/  EXIT ;  /* 0x000000000000794d */ /* 0x000fea0003800000 */
.L_x_14:
        /* <DEDUP_REMOVED lines=14> */
.L_x_59:


//--------------------- .text._ZN7cutlass13device_kernelIN5flash11enable_sm90INS1_16FlashAttnFwdSm90INS1_25CollectiveMainloopFwdSm90ILi2EN4cute5tupleIJNS5_1CILi1EEES8_S8_EEENS6_IJNS7_ILi128EEENS7_ILi96EEENS7_ILi192EEEEEELi192ENS_10bfloat16_tEfNS_4arch4Sm90ELb1ELb0ELb1ELb0ELb1ELb0ELb0ELb1ELb1ELb1ELb0ELb0EEENS1_21CollectiveEpilogueFwdINS6_IJSA_SC_SB_EEES9_SE_SG_Li256ELb0ELb1ELb0ELb0EEENS1_30DynamicPersistentTileSchedulerILi256ELi128ELb0ELb1ELb1EEEEEEEEEvNT_6ParamsE --------------------------
	.section	.text._ZN7cutlass13device_kernelIN5flash11enable_sm90INS1_16FlashAttnFwdSm90INS1_25CollectiveMainloopFwdSm90ILi2EN4cute5tupleIJNS5_1CILi1EEES8_S8_EEENS6_IJNS7_ILi128EEENS7_ILi96EEENS7_ILi192EEEEEELi192ENS_10bfloat16_tEfNS_4arch4Sm90ELb1ELb0ELb1ELb0ELb1ELb0ELb0ELb1ELb1ELb1ELb0ELb0EEENS1_21CollectiveEpilogueFwdINS6_IJSA_SC_SB_EEES9_SE_SG_Li256ELb0ELb1ELb0ELb0EEENS1_30DynamicPersistentTileSchedulerILi256ELi128ELb0ELb1ELb1EEEEEEEEEvNT_6ParamsE,"ax",@progbits
	.align	128
.text._ZN7cutlass13device_kernelIN5flash11enable_sm90INS1_16FlashAttnFwdSm90INS1_25CollectiveMainloopFwdSm90ILi2EN4cute5tupleIJNS5_1CILi1EEES8_S8_EEENS6_IJNS7_ILi128EEENS7_ILi96EEENS7_ILi192EEEEEELi192ENS_10bfloat16_tEfNS_4arch4Sm90ELb1ELb0ELb1ELb0ELb1ELb0ELb0ELb1ELb1ELb1ELb0ELb0EEENS1_21CollectiveEpilogueFwdINS6_IJSA_SC_SB_EEES9_SE_SG_Li256ELb0ELb1ELb0ELb0EEENS1_30DynamicPersistentTileSchedulerILi256ELi128ELb0ELb1ELb1EEEEEEEEEvNT_6ParamsE:
        .type           _ZN7cutlass13device_kernelIN5flash11enable_sm90INS1_16FlashAttnFwdSm90INS1_25CollectiveMainloopFwdSm90ILi2EN4cute5tupleIJNS5_1CILi1EEES8_S8_EEENS6_IJNS7_ILi128EEENS7_ILi96EEENS7_ILi192EEEEEELi192ENS_10bfloat16_tEfNS_4arch4Sm90ELb1ELb0ELb1ELb0ELb1ELb0ELb0ELb1ELb1ELb1ELb0ELb0EEENS1_21CollectiveEpilogueFwdINS6_IJSA_SC_SB_EEES9_SE_SG_Li256ELb0ELb1ELb0ELb0EEENS1_30DynamicPersistentTileSchedulerILi256ELi128ELb0ELb1ELb1EEEEEEEEEvNT_6ParamsE,@function
        .size           _ZN7cutlass13device_kernelIN5flash11enable_sm90INS1_16FlashAttnFwdSm90INS1_25CollectiveMainloopFwdSm90ILi2EN4cute5tupleIJNS5_1CILi1EEES8_S8_EEENS6_IJNS7_ILi128EEENS7_ILi96EEENS7_ILi192EEEEEELi192ENS_10bfloat16_tEfNS_4arch4Sm90ELb1ELb0ELb1ELb0ELb1ELb0ELb0ELb1ELb1ELb1ELb0ELb0EEENS1_21CollectiveEpilogueFwdINS6_IJSA_SC_SB_EEES9_SE_SG_Li256ELb0ELb1ELb0ELb0EEENS1_30DynamicPersistentTileSchedulerILi256ELi128ELb0ELb1ELb1EEEEEEEEEvNT_6ParamsE,(.L_x_60 - _ZN7cutlass13device_kernelIN5flash11enable_sm90INS1_16FlashAttnFwdSm90INS1_25CollectiveMainloopFwdSm90ILi2EN4cute5tupleIJNS5_1CILi1EEES8_S8_EEENS6_IJNS7_ILi128EEENS7_ILi96EEENS7_ILi192EEEEEELi192ENS_10bfloat16_tEfNS_4arch4Sm90ELb1ELb0ELb1ELb0ELb1ELb0ELb0ELb1ELb1ELb1ELb0ELb0EEENS1_21CollectiveEpilogueFwdINS6_IJSA_SC_SB_EEES9_SE_SG_Li256ELb0ELb1ELb0ELb0EEENS1_30DynamicPersistentTileSchedulerILi256ELi128ELb0ELb1ELb1EEEEEEEEEvNT_6ParamsE)
        .other          _ZN7cutlass13device_kernelIN5flash11enable_sm90INS1_16FlashAttnFwdSm90INS1_25CollectiveMainloopFwdSm90ILi2EN4cute5tupleIJNS5_1CILi1EEES8_S8_EEENS6_IJNS7_ILi128EEENS7_ILi96EEENS7_ILi192EEEEEELi192ENS_10bfloat16_tEfNS_4arch4Sm90ELb1ELb0ELb1ELb0ELb1ELb0ELb0ELb1ELb1ELb1ELb0ELb0EEENS1_21CollectiveEpilogueFwdINS6_IJSA_SC_SB_EEES9_SE_SG_Li256ELb0ELb1ELb0ELb0EEENS1_30DynamicPersistentTileSchedulerILi256ELi128ELb0ELb1ELb1EEEEEEEEEvNT_6ParamsE,@"STO_CUDA_ENTRY STV_DEFAULT"
_ZN7cutlass13device_kernelIN5flash11enable_sm90INS1_16FlashAttnFwdSm90INS1_25CollectiveMainloopFwdSm90ILi2EN4cute5tupleIJNS5_1CILi1EEES8_S8_EEENS6_IJNS7_ILi128EEENS7_ILi96EEENS7_ILi192EEEEEELi192ENS_10bfloat16_tEfNS_4arch4Sm90ELb1ELb0ELb1ELb0ELb1ELb0ELb0ELb1ELb1ELb1ELb0ELb0EEENS1_21CollectiveEpilogueFwdINS6_IJSA_SC_SB_EEES9_SE_SG_Li256ELb0ELb1ELb0ELb0EEENS1_30DynamicPersistentTileSchedulerILi256ELi128ELb0ELb1ELb1EEEEEEEEEvNT_6ParamsE:
[----:B------:R-:W-:Y:S01]  /*0000*/  LDC R1, c[0x0][0x37c] ;  /* 0x0000df00ff017b82 */ /* 0x000fe20000000800 */
[----:B------:R-:W-:Y:S05]  /*0010*/  EXIT ;  /* 0x000000000000794d */ /* 0x000fea0003800000 */
.L_x_15:
        /* <DEDUP_REMOVED lines=14> */
.L_x_60:


//--------------------- .text._ZN7cutlass13device_kernelIN5flash11enable_sm90INS1_16FlashAttnFwdSm90INS1_25CollectiveMainloopFwdSm90ILi2EN4cute5tupleIJNS5_1CILi1EEES8_S8_EEENS6_IJNS7_ILi128EEENS7_ILi96EEENS7_ILi192EEEEEELi192ENS_10bfloat16_tEfNS_4arch4Sm90ELb1ELb0ELb1ELb1ELb1ELb0ELb0ELb1ELb1ELb1ELb0ELb0EEENS1_21CollectiveEpilogueFwdINS6_IJSA_SC_SB_EEES9_SE_SG_Li256ELb1ELb1ELb0ELb0EEENS1_36VarlenDynamicPersistentTileSchedulerILi128ELi96ELi256ELi128ELb0ELb1ELb1ELb1ELb1ELb1EEEEEEEEEvNT_6ParamsE --------------------------
	.section	.text._ZN7cutlass13device_kernelIN5flash11enable_sm90INS1_16FlashAttnFwdSm90INS1_25CollectiveMainloopFwdSm90ILi2EN4cute5tupleIJNS5_1CILi1EEES8_S8_EEENS6_IJNS7_ILi128EEENS7_ILi96EEENS7_ILi192EEEEEELi192ENS_10bfloat16_tEfNS_4arch4Sm90ELb1ELb0ELb1ELb1ELb1ELb0ELb0ELb1ELb1ELb1ELb0ELb0EEENS1_21CollectiveEpilogueFwdINS6_IJSA_SC_SB_EEES9_SE_SG_Li256ELb1ELb1ELb0ELb0EEENS1_36VarlenDynamicPersistentTileSchedulerILi128ELi96ELi256ELi128ELb0ELb1ELb1ELb1ELb1ELb1EEEEEEEEEvNT_6ParamsE,"ax",@progbits
	.align	128
.text._ZN7cutlass13device_kernelIN5flash11enable_sm90INS1_16FlashAttnFwdSm90INS1_25CollectiveMainloopFwdSm90ILi2EN4cute5tupleIJNS5_1CILi1EEES8_S8_EEENS6_IJNS7_ILi128EEENS7_ILi96EEENS7_ILi192EEEEEELi192ENS_10bfloat16_tEfNS_4arch4Sm90ELb1ELb0ELb1ELb1ELb1ELb0ELb0ELb1ELb1ELb1ELb0ELb0EEENS1_21CollectiveEpilogueFwdINS6_IJSA_SC_SB_EEES9_SE_SG_Li256ELb1ELb1ELb0ELb0EEENS1_36VarlenDynamicPersistentTileSchedulerILi128ELi96ELi256ELi128ELb0ELb1ELb1ELb1ELb1ELb1EEEEEEEEEvNT_6ParamsE:
        .type           _ZN7cutlass13device_kernelIN5flash11enable_sm90INS1_16FlashAttnFwdSm90INS1_25CollectiveMainloopFwdSm90ILi2EN4cute5tupleIJNS5_1CILi1EEES8_S8_EEENS6_IJNS7_ILi128EEENS7_ILi96EEENS7_ILi192EEEEEELi192ENS_10bfloat16_tEfNS_4arch4Sm90ELb1ELb0ELb1ELb1ELb1ELb0ELb0ELb1ELb1ELb1ELb0ELb0EEENS1_21CollectiveEpilogueFwdINS6_IJSA_SC_SB_EEES9_SE_SG_Li256ELb1ELb1ELb0ELb0EEENS1_36VarlenDynamicPersistentTileSchedulerILi128ELi96ELi256ELi128ELb0ELb1ELb1ELb1ELb1ELb1EEEEEEEEEvNT_6ParamsE,@function
        .size           _ZN7cutlass13device_kernelIN5flash11enable_sm90INS1_16FlashAttnFwdSm90INS1_25CollectiveMainloopFwdSm90ILi2EN4cute5tupleIJNS5_1CILi1EEES8_S8_EEENS6_IJNS7_ILi128EEENS7_ILi96EEENS7_ILi192EEEEEELi192ENS_10bfloat16_tEfNS_4arch4Sm90ELb1ELb0ELb1ELb1ELb1ELb0ELb0ELb1ELb1ELb1ELb0ELb0EEENS1_21CollectiveEpilogueFwdINS6_IJSA_SC_SB_EEES9_SE_SG_Li256ELb1ELb1ELb0ELb0EEENS1_36VarlenDynamicPersistentTileSchedulerILi128ELi96ELi256ELi128ELb0ELb1ELb1ELb1ELb1ELb1EEEEEEEEEvNT_6ParamsE,(.L_x_61 - _ZN7cutlass13device_kernelIN5flash11enable_sm90INS1_16FlashAttnFwdSm90INS1_25CollectiveMainloopFwdSm90ILi2EN4cute5tupleIJNS5_1CILi1EEES8_S8_EEENS6_IJNS7_ILi128EEENS7_ILi96EEENS7_ILi192EEEEEELi192ENS_10bfloat16_tEfNS_4arch4Sm90ELb1ELb0ELb1ELb1ELb1ELb0ELb0ELb1ELb1ELb1ELb0ELb0EEENS1_21CollectiveEpilogueFwdINS6_IJSA_SC_SB_EEES9_SE_SG_Li256ELb1ELb1ELb0ELb0EEENS1_36VarlenDynamicPersistentTileSchedulerILi128ELi96ELi256ELi128ELb0ELb1ELb1ELb1ELb1ELb1EEEEEEEEEvNT_6ParamsE)
        .other          _ZN7cutlass13device_kernelIN5flash11enable_sm90INS1_16FlashAttnFwdSm90INS1_25CollectiveMainloopFwdSm90ILi2EN4cute5tupleIJNS5_1CILi1EEES8_S8_EEENS6_IJNS7_ILi128EEENS7_ILi96EEENS7_ILi192EEEEEELi192ENS_10bfloat16_tEfNS_4arch4Sm90ELb1ELb0ELb1ELb1ELb1ELb0ELb0ELb1ELb1ELb1ELb0ELb0EEENS1_21CollectiveEpilogueFwdINS6_IJSA_SC_SB_EEES9_SE_SG_Li256ELb1ELb1ELb0ELb0EEENS1_36VarlenDynamicPersistentTileSchedulerILi128ELi96ELi256ELi128ELb0ELb1ELb1ELb1ELb1ELb1EEEEEEEEEvNT_6ParamsE,@"STO_CUDA_ENTRY STV_DEFAULT"
_ZN7cutlass13device_kernelIN5flash11enable_sm90INS1_16FlashAttnFwdSm90INS1_25CollectiveMainloopFwdSm90ILi2EN4cute5tupleIJNS5_1CILi1EEES8_S8_EEENS6_IJNS7_ILi128EEENS7_ILi96EEENS7_ILi192EEEEEELi192ENS_10bfloat16_tEfNS_4arch4Sm90ELb1ELb0ELb1ELb1ELb1ELb0ELb0ELb1ELb1ELb1ELb0ELb0EEENS1_21CollectiveEpilogueFwdINS6_IJSA_SC_SB_EEES9_SE_SG_Li256ELb1ELb1ELb0ELb0EEENS1_36VarlenDynamicPersistentTileSchedulerILi128ELi96ELi256ELi128ELb0ELb1ELb1ELb1ELb1ELb1EEEEEEEEEvNT_6ParamsE:
[----:B------:R-:W-:Y:S01]  /*0000*/  LDC R1, c[0x0][0x37c] ;  /* 0x0000df00ff017b82 */ /* 0x000fe20000000800 */
[----:B------:R-:W-:Y:S05]  /*0010*/  EXIT ;  /* 0x000000000000794d */ /* 0x000fea0003800000 */
.L_x_16:
        /* <DEDUP_REMOVED lines=14> */
.L_x_61:


//--------------------- .text._ZN7cutlass13device_kernelIN5flash11enable_sm90INS1_16FlashAttnFwdSm90INS1_25CollectiveMainloopFwdSm90ILi2EN4cute5tupleIJNS5_1CILi1EEES8_S8_EEENS6_IJNS7_ILi128EEENS7_ILi96EEENS7_ILi192EEEEEELi192ENS_10bfloat16_tEfNS_4arch4Sm90ELb1ELb0ELb1ELb1ELb1ELb1ELb0ELb1ELb1ELb1ELb0ELb0EEENS1_21CollectiveEpilogueFwdINS6_IJSA_SC_SB_EEES9_SE_SG_Li256ELb1ELb1ELb0ELb0EEENS1_36VarlenDynamicPersistentTileSchedulerILi128ELi96ELi256ELi128ELb0ELb1ELb1ELb1ELb1ELb1EEEEEEEEEvNT_6ParamsE --------------------------
	.section	.text._ZN7cutlass13device_kernelIN5flash11enable_sm90INS1_16FlashAttnFwdSm90INS1_25CollectiveMainloopFwdSm90ILi2EN4cute5tupleIJNS5_1CILi1EEES8_S8_EEENS6_IJNS7_ILi128EEENS7_ILi96EEENS7_ILi192EEEEEELi192ENS_10bfloat16_tEfNS_4arch4Sm90ELb1ELb0ELb1ELb1ELb1ELb1ELb0ELb1ELb1ELb1ELb0ELb0EEENS1_21CollectiveEpilogueFwdINS6_IJSA_SC_SB_EEES9_SE_SG_Li256ELb1ELb1ELb0ELb0EEENS1_36VarlenDynamicPersistentTileSchedulerILi128ELi96ELi256ELi128ELb0ELb1ELb1ELb1ELb1ELb1EEEEEEEEEvNT_6ParamsE,"ax",@progbits
	.align	128
.text._ZN7cutlass13device_kernelIN5flash11enable_sm90INS1_16FlashAttnFwdSm90INS1_25CollectiveMainloopFwdSm90ILi2EN4cute5tupleIJNS5_1CILi1EEES8_S8_EEENS6_IJNS7_ILi128EEENS7_ILi96EEENS7_ILi192EEEEEELi192ENS_10bfloat16_tEfNS_4arch4Sm90ELb1ELb0ELb1ELb1ELb1ELb1ELb0ELb1ELb1ELb1ELb0ELb0EEENS1_21CollectiveEpilogueFwdINS6_IJSA_SC_SB_EEES9_SE_SG_Li256ELb1ELb1ELb0ELb0EEENS1_36VarlenDynamicPersistentTileSchedulerILi128ELi96ELi256ELi128ELb0ELb1ELb1ELb1ELb1ELb1EEEEEEEEEvNT_6ParamsE:
        .type           _ZN7cutlass13device_kernelIN5flash11enable_sm90INS1_16FlashAttnFwdSm90INS1_25CollectiveMainloopFwdSm90ILi2EN4cute5tupleIJNS5_1CILi1EEES8_S8_EEENS6_IJNS7_ILi128EEENS7_ILi96EEENS7_ILi192EEEEEELi192ENS_10bfloat16_tEfNS_4arch4Sm90ELb1ELb0ELb1ELb1ELb1ELb1ELb0ELb1ELb1ELb1ELb0ELb0EEENS1_21CollectiveEpilogueFwdINS6_IJSA_SC_SB_EEES9_SE_SG_Li256ELb1ELb1ELb0ELb0EEENS1_36VarlenDynamicPersistentTileSchedulerILi128ELi96ELi256ELi128ELb0ELb1ELb1ELb1ELb1ELb1EEEEEEEEEvNT_6ParamsE,@function
        .size           _ZN7cutlass13device_kernelIN5flash11enable_sm90INS1_16FlashAttnFwdSm90INS1_25CollectiveMainloopFwdSm90ILi2EN4cute5tupleIJNS5_1CILi1EEES8_S8_EEENS6_IJNS7_ILi128EEENS7_ILi96EEENS7_ILi192EEEEEELi192ENS_10bfloat16_tEfNS_4arch4Sm90ELb1ELb0ELb1ELb1ELb1ELb1ELb0ELb1ELb1ELb1ELb0ELb0EEENS1_21CollectiveEpilogueFwdINS6_IJSA_SC_SB_EEES9_SE_SG_Li256ELb1ELb1ELb0ELb0EEENS1_36VarlenDynamicPersistentTileSchedulerILi128ELi96ELi256ELi128ELb0ELb1ELb1ELb1ELb1ELb1EEEEEEEEEvNT_6ParamsE,(.L_x_62 - _ZN7cutlass13device_kernelIN5flash11enable_sm90INS1_16FlashAttnFwdSm90INS1_25CollectiveMainloopFwdSm90ILi2EN4cute5tupleIJNS5_1CILi1EEES8_S8_EEENS6_IJNS7_ILi128EEENS7_ILi96EEENS7_ILi192EEEEEELi192ENS_10bfloat16_tEfNS_4arch4Sm90ELb1ELb0ELb1ELb1ELb1ELb1ELb0ELb1ELb1ELb1ELb0ELb0EEENS1_21CollectiveEpilogueFwdINS6_IJSA_SC_SB_EEES9_SE_SG_Li256ELb1ELb1ELb0ELb0EEENS1_36VarlenDynamicPersistentTileSchedulerILi128ELi96ELi256ELi128ELb0ELb1ELb1ELb1ELb1ELb1EEEEEEEEEvNT_6ParamsE)
        .other          _ZN7cutlass13device_kernelIN5flash11enable_sm90INS1_16FlashAttnFwdSm90INS1_25CollectiveMainloopFwdSm90ILi2EN4cute5tupleIJNS5_1CILi1EEES8_S8_EEENS6_IJNS7_ILi128EEENS7_ILi96EEENS7_ILi192EEEEEELi192ENS_10bfloat16_tEfNS_4arch4Sm90ELb1ELb0ELb1ELb1ELb1ELb1ELb0ELb1ELb1ELb1ELb0ELb0EEENS1_21CollectiveEpilogueFwdINS6_IJSA_SC_SB_EEES9_SE_SG_Li256ELb1ELb1ELb0ELb0EEENS1_36VarlenDynamicPersistentTileSchedulerILi128ELi96ELi256ELi128ELb0ELb1ELb1ELb1ELb1ELb1EEEEEEEEEvNT_6ParamsE,@"STO_CUDA_ENTRY STV_DEFAULT"
_ZN7cutlass13device_kernelIN5flash11enable_sm90INS1_16FlashAttnFwdSm90INS1_25CollectiveMainloopFwdSm90ILi2EN4cute5tupleIJNS5_1CILi1EEES8_S8_EEENS6_IJNS7_ILi128EEENS7_ILi96EEENS7_ILi192EEEEEELi192ENS_10bfloat16_tEfNS_4arch4Sm90ELb1ELb0ELb1ELb1ELb1ELb1ELb0ELb1ELb1ELb1ELb0ELb0EEENS1_21CollectiveEpilogueFwdINS6_IJSA_SC_SB_EEES9_SE_SG_Li256ELb1ELb1ELb0ELb0EEENS1_36VarlenDynamicPersistentTileSchedulerILi128ELi96ELi256ELi128ELb0ELb1ELb1ELb1ELb1ELb1EEEEEEEEEvNT_6ParamsE:
[----:B------:R-:W-:Y:S01]  /*0000*/  LDC R1, c[0x0][0x37c] ;  /* 0x0000df00ff017b82 */ /* 0x000fe20000000800 */
[----:B------:R-:W-:Y:S05]  /*0010*/  EXIT ;  /* 0x000000000000794d */ /* 0x000fea0003800000 */
.L_x_17:
        /* <DEDUP_REMOVED lines=14> */
.L_x_62:


//--------------------- .text._ZN7cutlass13device_kernelIN5flash11enable_sm90INS1_16FlashAttnFwdSm90INS1_25CollectiveMainloopFwdSm90ILi2EN4cute5tupleIJNS5_1CILi1EEES8_S8_EEENS6_IJNS7_ILi128EEESA_SA_EEELi128ENS_10bfloat16_tEfNS_4arch4Sm90ELb0ELb0ELb1ELb0ELb1ELb0ELb0ELb1ELb1ELb1ELb0ELb0EEENS1_21CollectiveEpilogueFwdISB_S9_SC_SE_Li256ELb0ELb1ELb0ELb0EEENS1_29StaticPersistentTileSchedulerILb0EEEEEEEEEvNT_6ParamsE --------------------------
	.section	.text._ZN7cutlass13device_kernelIN5flash11enable_sm90INS1_16FlashAttnFwdSm90INS1_25CollectiveMainloopFwdSm90ILi2EN4cute5tupleIJNS5_1CILi1EEES8_S8_EEENS6_IJNS7_ILi128EEESA_SA_EEELi128ENS_10bfloat16_tEfNS_4arch4Sm90ELb0ELb0ELb1ELb0ELb1ELb0ELb0ELb1ELb1ELb1ELb0ELb0EEENS1_21CollectiveEpilogueFwdISB_S9_SC_SE_Li256ELb0ELb1ELb0ELb0EEENS1_29StaticPersistentTileSchedulerILb0EEEEEEEEEvNT_6ParamsE,"ax",@progbits
	.align	128
.text._ZN7cutlass13device_kernelIN5flash11enable_sm90INS1_16FlashAttnFwdSm90INS1_25CollectiveMainloopFwdSm90ILi2EN4cute5tupleIJNS5_1CILi1EEES8_S8_EEENS6_IJNS7_ILi128EEESA_SA_EEELi128ENS_10bfloat16_tEfNS_4arch4Sm90ELb0ELb0ELb1ELb0ELb1ELb0ELb0ELb1ELb1ELb1ELb0ELb0EEENS1_21CollectiveEpilogueFwdISB_S9_SC_SE_Li256ELb0ELb1ELb0ELb0EEENS1_29StaticPersistentTileSchedulerILb0EEEEEEEEEvNT_6ParamsE:
        .type           _ZN7cutlass13device_kernelIN5flash11enable_sm90INS1_16FlashAttnFwdSm90INS1_25CollectiveMainloopFwdSm90ILi2EN4cute5tupleIJNS5_1CILi1EEES8_S8_EEENS6_IJNS7_ILi128EEESA_SA_EEELi128ENS_10bfloat16_tEfNS_4arch4Sm90ELb0ELb0ELb1ELb0ELb1ELb0ELb0ELb1ELb1ELb1ELb0ELb0EEENS1_21CollectiveEpilogueFwdISB_S9_SC_SE_Li256ELb0ELb1ELb0ELb0EEENS1_29StaticPersistentTileSchedulerILb0EEEEEEEEEvNT_6ParamsE,@function
        .size           _ZN7cutlass13device_kernelIN5flash11enable_sm90INS1_16FlashAttnFwdSm90INS1_25CollectiveMainloopFwdSm90ILi2EN4cute5tupleIJNS5_1CILi1EEES8_S8_EEENS6_IJNS7_ILi128EEESA_SA_EEELi128ENS_10bfloat16_tEfNS_4arch4Sm90ELb0ELb0ELb1ELb0ELb1ELb0ELb0ELb1ELb1ELb1ELb0ELb0EEENS1_21CollectiveEpilogueFwdISB_S9_SC_SE_Li256ELb0ELb1ELb0ELb0EEENS1_29StaticPersistentTileSchedulerILb0EEEEEEEEEvNT_6ParamsE,(.L_x_63 - _ZN7cutlass13device_kernelIN5flash11enable_sm90INS1_16FlashAttnFwdSm90INS1_25CollectiveMainloopFwdSm90ILi2EN4cute5tupleIJNS5_1CILi1EEES8_S8_EEENS6_IJNS7_ILi128EEESA_SA_EEELi128ENS_10bfloat16_tEfNS_4arch4Sm90ELb0ELb0ELb1ELb0ELb1ELb0ELb0ELb1ELb1ELb1ELb0ELb0EEENS1_21CollectiveEpilogueFwdISB_S9_SC_SE_Li256ELb0ELb1ELb0ELb0EEENS1_29StaticPersistentTileSchedulerILb0EEEEEEEEEvNT_6ParamsE)
        .other          _ZN7cutlass13device_kernelIN5flash11enable_sm90INS1_16FlashAttnFwdSm90INS1_25CollectiveMainloopFwdSm90ILi2EN4cute5tupleIJNS5_1CILi1EEES8_S8_EEENS6_IJNS7_ILi128EEESA_SA_EEELi128ENS_10bfloat16_tEfNS_4arch4Sm90ELb0ELb0ELb1ELb0ELb1ELb0ELb0ELb1ELb1ELb1ELb0ELb0EEENS1_21CollectiveEpilogueFwdISB_S9_SC_SE_Li256ELb0ELb1ELb0ELb0EEENS1_29StaticPersistentTileSchedulerILb0EEEEEEEEEvNT_6ParamsE,@"STO_CUDA_ENTRY STV_DEFAULT"
_ZN7cutlass13device_kernelIN5flash11enable_sm90INS1_16FlashAttnFwdSm90INS1_25CollectiveMainloopFwdSm90ILi2EN4cute5tupleIJNS5_1CILi1EEES8_S8_EEENS6_IJNS7_ILi128EEESA_SA_EEELi128ENS_10bfloat16_tEfNS_4arch4Sm90ELb0ELb0ELb1ELb0ELb1ELb0ELb0ELb1ELb1ELb1ELb0ELb0EEENS1_21CollectiveEpilogueFwdISB_S9_SC_SE_Li256ELb0ELb1ELb0ELb0EEENS1_29StaticPersistentTileSchedulerILb0EEEEEEEEEvNT_6ParamsE:
[----:B------:R-:W-:Y:S01]  /*0000*/  LDC R1, c[0x0][0x37c] ;  /* 0x0000df00ff017b82 */ /* 0x000fe20000000800 */
[----:B------:R-:W-:Y:S05]  /*0010*/  EXIT ;  /* 0x000000000000794d */ /* 0x000fea0003800000 */
.L_x_18:
        /* <DEDUP_REMOVED lines=14> */
.L_x_63:


//--------------------- .text._ZN7cutlass13device_kernelIN5flash11enable_sm90INS1_16FlashAttnFwdSm90INS1_25CollectiveMainloopFwdSm90ILi2EN4cute5tupleIJNS5_1CILi1EEES8_S8_EEENS6_IJNS7_ILi128EEESA_SA_EEELi128ENS_10bfloat16_tEfNS_4arch4Sm90ELb0ELb0ELb1ELb1ELb1ELb0ELb0ELb1ELb1ELb1ELb0ELb0EEENS1_21CollectiveEpilogueFwdISB_S9_SC_SE_Li256ELb1ELb1ELb0ELb0EEENS1_36VarlenDynamicPersistentTileSchedulerILi128ELi128ELi256ELi128ELb0ELb1ELb1ELb0ELb1ELb1EEEEEEEEEvNT_6ParamsE --------------------------
	.section	.text._ZN7cutlass13device_kernelIN5flash11enable_sm90INS1_16FlashAttnFwdSm90INS1_25CollectiveMainloopFwdSm90ILi2EN4cute5tupleIJNS5_1CILi1EEES8_S8_EEENS6_IJNS7_ILi128EEESA_SA_EEELi128ENS_10bfloat16_tEfNS_4arch4Sm90ELb0ELb0ELb1ELb1ELb1ELb0ELb0ELb1ELb1ELb1ELb0ELb0EEENS1_21CollectiveEpilogueFwdISB_S9_SC_SE_Li256ELb1ELb1ELb0ELb0EEENS1_36VarlenDynamicPersistentTileSchedulerILi128ELi128ELi256ELi128ELb0ELb1ELb1ELb0ELb1ELb1EEEEEEEEEvNT_6ParamsE,"ax",@progbits
	.align	128
.text._ZN7cutlass13device_kernelIN5flash11enable_sm90INS1_16FlashAttnFwdSm90INS1_25CollectiveMainloopFwdSm90ILi2EN4cute5tupleIJNS5_1CILi1EEES8_S8_EEENS6_IJNS7_ILi128EEESA_SA_EEELi128ENS_10bfloat16_tEfNS_4arch4Sm90ELb0ELb0ELb1ELb1ELb1ELb0ELb0ELb1ELb1ELb1ELb0ELb0EEENS1_21CollectiveEpilogueFwdISB_S9_SC_SE_Li256ELb1ELb1ELb0ELb0EEENS1_36VarlenDynamicPersistentTileSchedulerILi128ELi128ELi256ELi128ELb0ELb1ELb1ELb0ELb1ELb1EEEEEEEEEvNT_6ParamsE:
        .type           _ZN7cutlass13device_kernelIN5flash11enable_sm90INS1_16FlashAttnFwdSm90INS1_25CollectiveMainloopFwdSm90ILi2EN4cute5tupleIJNS5_1CILi1EEES8_S8_EEENS6_IJNS7_ILi128EEESA_SA_EEELi128ENS_10bfloat16_tEfNS_4arch4Sm90ELb0ELb0ELb1ELb1ELb1ELb0ELb0ELb1ELb1ELb1ELb0ELb0EEENS1_21CollectiveEpilogueFwdISB_S9_SC_SE_Li256ELb1ELb1ELb0ELb0EEENS1_36VarlenDynamicPersistentTileSchedulerILi128ELi128ELi256ELi128ELb0ELb1ELb1ELb0ELb1ELb1EEEEEEEEEvNT_6ParamsE,@function
        .size           _ZN7cutlass13device_kernelIN5flash11enable_sm90INS1_16FlashAttnFwdSm90INS1_25CollectiveMainloopFwdSm90ILi2EN4cute5tupleIJNS5_1CILi1EEES8_S8_EEENS6_IJNS7_ILi128EEESA_SA_EEELi128ENS_10bfloat16_tEfNS_4arch4Sm90ELb0ELb0ELb1ELb1ELb1ELb0ELb0ELb1ELb1ELb1ELb0ELb0EEENS1_21CollectiveEpilogueFwdISB_S9_SC_SE_Li256ELb1ELb1ELb0ELb0EEENS1_36VarlenDynamicPersistentTileSchedulerILi128ELi128ELi256ELi128ELb0ELb1ELb1ELb0ELb1ELb1EEEEEEEEEvNT_6ParamsE,(.L_x_64 - _ZN7cutlass13device_kernelIN5flash11enable_sm90INS1_16FlashAttnFwdSm90INS1_25CollectiveMainloopFwdSm90ILi2EN4cute5tupleIJNS5_1CILi1EEES8_S8_EEENS6_IJNS7_ILi128EEESA_SA_EEELi128ENS_10bfloat16_tEfNS_4arch4Sm90ELb0ELb0ELb1ELb1ELb1ELb0ELb0ELb1ELb1ELb1ELb0ELb0EEENS1_21CollectiveEpilogueFwdISB_S9_SC_SE_Li256ELb1ELb1ELb0ELb0EEENS1_36VarlenDynamicPersistentTileSchedulerILi128ELi128ELi256ELi128ELb0ELb1ELb1ELb0ELb1ELb1EEEEEEEEEvNT_6ParamsE)
        .other          _ZN7cutlass13device_kernelIN5flash11enable_sm90INS1_16FlashAttnFwdSm90INS1_25CollectiveMainloopFwdSm90ILi2EN4cute5tupleIJNS5_1CILi1EEES8_S8_EEENS6_IJNS7_ILi128EEESA_SA_EEELi128ENS_10bfloat16_tEfNS_4arch4Sm90ELb0ELb0ELb1ELb1ELb1ELb0ELb0ELb1ELb1ELb1ELb0ELb0EEENS1_21CollectiveEpilogueFwdISB_S9_SC_SE_Li256ELb1ELb1ELb0ELb0EEENS1_36VarlenDynamicPersistentTileSchedulerILi128ELi128ELi256ELi128ELb0ELb1ELb1ELb0ELb1ELb1EEEEEEEEEvNT_6ParamsE,@"STO_CUDA_ENTRY STV_DEFAULT"
_ZN7cutlass13device_kernelIN5flash11enable_sm90INS1_16FlashAttnFwdSm90INS1_25CollectiveMainloopFwdSm90ILi2EN4cute5tupleIJNS5_1CILi1EEES8_S8_EEENS6_IJNS7_ILi128EEESA_SA_EEELi128ENS_10bfloat16_tEfNS_4arch4Sm90ELb0ELb0ELb1ELb1ELb1ELb0ELb0ELb1ELb1ELb1ELb0ELb0EEENS1_21CollectiveEpilogueFwdISB_S9_SC_SE_Li256ELb1ELb1ELb0ELb0EEENS1_36VarlenDynamicPersistentTileSchedulerILi128ELi128ELi256ELi128ELb0ELb1ELb1ELb0ELb1ELb1EEEEEEEEEvNT_6ParamsE:
[----:B------:R-:W-:Y:S01]  /*0000*/  LDC R1, c[0x0][0x37c] ;  /* 0x0000df00ff017b82 */ /* 0x000fe20000000800 */
[----:B------:R-:W-:Y:S05]  /*0010*/  EXIT ;  /* 0x000000000000794d */ /* 0x000fea0003800000 */
.L_x_19:
        /* <DEDUP_REMOVED lines=14> */
.L_x_64:


//--------------------- .text._ZN7cutlass13device_kernelIN5flash11enable_sm90INS1_16FlashAttnFwdSm90INS1_25CollectiveMainloopFwdSm90ILi2EN4cute5tupleIJNS5_1CILi1EEES8_S8_EEENS6_IJNS7_ILi128EEESA_SA_EEELi128ENS_10bfloat16_tEfNS_4arch4Sm90ELb0ELb0ELb1ELb1ELb1ELb1ELb0ELb1ELb1ELb1ELb0ELb0EEENS1_21CollectiveEpilogueFwdISB_S9_SC_SE_Li256ELb1ELb1ELb0ELb0EEENS1_36VarlenDynamicPersistentTileSchedulerILi128ELi128ELi256ELi128ELb0ELb1ELb1ELb0ELb1ELb1EEEEEEEEEvNT_6ParamsE --------------------------
	.section	.text._ZN7cutlass13device_kernelIN5flash11enable_sm90INS1_16FlashAttnFwdSm90INS1_25CollectiveMainloopFwdSm90ILi2EN4cute5tupleIJNS5_1CILi1EEES8_S8_EEENS6_IJNS7_ILi128EEESA_SA_EEELi128ENS_10bfloat16_tEfNS_4arch4Sm90ELb0ELb0ELb1ELb1ELb1ELb1ELb0ELb1ELb1ELb1ELb0ELb0EEENS1_21CollectiveEpilogueFwdISB_S9_SC_SE_Li256ELb1ELb1ELb0ELb0EEENS1_36VarlenDynamicPersistentTileSchedulerILi128ELi128ELi256ELi128ELb0ELb1ELb1ELb0ELb1ELb1EEEEEEEEEvNT_6ParamsE,"ax",@progbits
	.align	128
.text._ZN7cutlass13device_kernelIN5flash11enable_sm90INS1_16FlashAttnFwdSm90INS1_25CollectiveMainloopFwdSm90ILi2EN4cute5tupleIJNS5_1CILi1EEES8_S8_EEENS6_IJNS7_ILi128EEESA_SA_EEELi128ENS_10bfloat16_tEfNS_4arch4Sm90ELb0ELb0ELb1ELb1ELb1ELb1ELb0ELb1ELb1ELb1ELb0ELb0EEENS1_21CollectiveEpilogueFwdISB_S9_SC_SE_Li256ELb1ELb1ELb0ELb0EEENS1_36VarlenDynamicPersistentTileSchedulerILi128ELi128ELi256ELi128ELb0ELb1ELb1ELb0ELb1ELb1EEEEEEEEEvNT_6ParamsE:
        .type           _ZN7cutlass13device_kernelIN5flash11enable_sm90INS1_16FlashAttnFwdSm90INS1_25CollectiveMainloopFwdSm90ILi2EN4cute5tupleIJNS5_1CILi1EEES8_S8_EEENS6_IJNS7_ILi128EEESA_SA_EEELi128ENS_10bfloat16_tEfNS_4arch4Sm90ELb0ELb0ELb1ELb1ELb1ELb1ELb0ELb1ELb1ELb1ELb0ELb0EEENS1_21CollectiveEpilogueFwdISB_S9_SC_SE_Li256ELb1ELb1ELb0ELb0EEENS1_36VarlenDynamicPersistentTileSchedulerILi128ELi128ELi256ELi128ELb0ELb1ELb1ELb0ELb1ELb1EEEEEEEEEvNT_6ParamsE,@function
        .size           _ZN7cutlass13device_kernelIN5flash11enable_sm90INS1_16FlashAttnFwdSm90INS1_25CollectiveMainloopFwdSm90ILi2EN4cute5tupleIJNS5_1CILi1EEES8_S8_EEENS6_IJNS7_ILi128EEESA_SA_EEELi128ENS_10bfloat16_tEfNS_4arch4Sm90ELb0ELb0ELb1ELb1ELb1ELb1ELb0ELb1ELb1ELb1ELb0ELb0EEENS1_21CollectiveEpilogueFwdISB_S9_SC_SE_Li256ELb1ELb1ELb0ELb0EEENS1_36VarlenDynamicPersistentTileSchedulerILi128ELi128ELi256ELi128ELb0ELb1ELb1ELb0ELb1ELb1EEEEEEEEEvNT_6ParamsE,(.L_x_65 - _ZN7cutlass13device_kernelIN5flash11enable_sm90INS1_16FlashAttnFwdSm90INS1_25CollectiveMainloopFwdSm90ILi2EN4cute5tupleIJNS5_1CILi1EEES8_S8_EEENS6_IJNS7_ILi128EEESA_SA_EEELi128ENS_10bfloat16_tEfNS_4arch4Sm90ELb0ELb0ELb1ELb1ELb1ELb1ELb0ELb1ELb1ELb1ELb0ELb0EEENS1_21CollectiveEpilogueFwdISB_S9_SC_SE_Li256ELb1ELb1ELb0ELb0EEENS1_36VarlenDynamicPersistentTileSchedulerILi128ELi128ELi256ELi128ELb0ELb1ELb1ELb0ELb1ELb1EEEEEEEEEvNT_6ParamsE)
        .other          _ZN7cutlass13device_kernelIN5flash11enable_sm90INS1_16FlashAttnFwdSm90INS1_25CollectiveMainloopFwdSm90ILi2EN4cute5tupleIJNS5_1CILi1EEES8_S8_EEENS6_IJNS7_ILi128EEESA_SA_EEELi128ENS_10bfloat16_tEfNS_4arch4Sm90ELb0ELb0ELb1ELb1ELb1ELb1ELb0ELb1ELb1ELb1ELb0ELb0EEENS1_21CollectiveEpilogueFwdISB_S9_SC_SE_Li256ELb1ELb1ELb0ELb0EEENS1_36VarlenDynamicPersistentTileSchedulerILi128ELi128ELi256ELi128ELb0ELb1ELb1ELb0ELb1ELb1EEEEEEEEEvNT_6ParamsE,@"STO_CUDA_ENTRY STV_DEFAULT"
_ZN7cutlass13device_kernelIN5flash11enable_sm90INS1_16FlashAttnFwdSm90INS1_25CollectiveMainloopFwdSm90ILi2EN4cute5tupleIJNS5_1CILi1EEES8_S8_EEENS6_IJNS7_ILi128EEESA_SA_EEELi128ENS_10bfloat16_tEfNS_4arch4Sm90ELb0ELb0ELb1ELb1ELb1ELb1ELb0ELb1ELb1ELb1ELb0ELb0EEENS1_21CollectiveEpilogueFwdISB_S9_SC_SE_Li256ELb1ELb1ELb0ELb0EEENS1_36VarlenDynamicPersistentTileSchedulerILi128ELi128ELi256ELi128ELb0ELb1ELb1ELb0ELb1ELb1EEEEEEEEEvNT_6ParamsE:
[----:B------:R-:W-:Y:S01]  /*0000*/  LDC R1, c[0x0][0x37c] ;  /* 0x0000df00ff017b82 */ /* 0x000fe20000000800 */
[----:B------:R-:W-:Y:S05]  /*0010*/  EXIT ;  /* 0x000000000000794d */ /* 0x000fea0003800000 */
.L_x_20:
        /* <DEDUP_REMOVED lines=14> */
.L_x_65:


//--------------------- .text._ZN7cutlass13device_kernelIN5flash11enable_sm90INS1_16FlashAttnFwdSm90INS1_25CollectiveMainloopFwdSm90ILi2EN4cute5tupleIJNS5_1CILi1EEES8_S8_EEENS6_IJNS7_ILi128EEESA_SA_EEELi128ENS_10bfloat16_tEfNS_4arch4Sm90ELb0ELb1ELb1ELb0ELb1ELb0ELb0ELb1ELb1ELb1ELb0ELb0EEENS1_21CollectiveEpilogueFwdISB_S9_SC_SE_Li256ELb0ELb1ELb0ELb0EEENS1_30DynamicPersistentTileSchedulerILi256ELi128ELb0ELb1ELb1EEEEEEEEEvNT_6ParamsE --------------------------
	.section	.text._ZN7cutlass13device_kernelIN5flash11enable_sm90INS1_16FlashAttnFwdSm90INS1_25CollectiveMainloopFwdSm90ILi2EN4cute5tupleIJNS5_1CILi1EEES8_S8_EEENS6_IJNS7_ILi128EEESA_SA_EEELi128ENS_10bfloat16_tEfNS_4arch4Sm90ELb0ELb1ELb1ELb0ELb1ELb0ELb0ELb1ELb1ELb1ELb0ELb0EEENS1_21CollectiveEpilogueFwdISB_S9_SC_SE_Li256ELb0ELb1ELb0ELb0EEENS1_30DynamicPersistentTileSchedulerILi256ELi128ELb0ELb1ELb1EEEEEEEEEvNT_6ParamsE,"ax",@progbits
	.align	128
.text._ZN7cutlass13device_kernelIN5flash11enable_sm90INS1_16FlashAttnFwdSm90INS1_25CollectiveMainloopFwdSm90ILi2EN4cute5tupleIJNS5_1CILi1EEES8_S8_EEENS6_IJNS7_ILi128EEESA_SA_EEELi128ENS_10bfloat16_tEfNS_4arch4Sm90ELb0ELb1ELb1ELb0ELb1ELb0ELb0ELb1ELb1ELb1ELb0ELb0EEENS1_21CollectiveEpilogueFwdISB_S9_SC_SE_Li256ELb0ELb1ELb0ELb0EEENS1_30DynamicPersistentTileSchedulerILi256ELi128ELb0ELb1ELb1EEEEEEEEEvNT_6ParamsE:
        .type           _ZN7cutlass13device_kernelIN5flash11enable_sm90INS1_16FlashAttnFwdSm90INS1_25CollectiveMainloopFwdSm90ILi2EN4cute5tupleIJNS5_1CILi1EEES8_S8_EEENS6_IJNS7_ILi128EEESA_SA_EEELi128ENS_10bfloat16_tEfNS_4arch4Sm90ELb0ELb1ELb1ELb0ELb1ELb0ELb0ELb1ELb1ELb1ELb0ELb0EEENS1_21CollectiveEpilogueFwdISB_S9_SC_SE_Li256ELb0ELb1ELb0ELb0EEENS1_30DynamicPersistentTileSchedulerILi256ELi128ELb0ELb1ELb1EEEEEEEEEvNT_6ParamsE,@function
        .size           _ZN7cutlass13device_kernelIN5flash11enable_sm90INS1_16FlashAttnFwdSm90INS1_25CollectiveMainloopFwdSm90ILi2EN4cute5tupleIJNS5_1CILi1EEES8_S8_EEENS6_IJNS7_ILi128EEESA_SA_EEELi128ENS_10bfloat16_tEfNS_4arch4Sm90ELb0ELb1ELb1ELb0ELb1ELb0ELb0ELb1ELb1ELb1ELb0ELb0EEENS1_21CollectiveEpilogueFwdISB_S9_SC_SE_Li256ELb0ELb1ELb0ELb0EEENS1_30DynamicPersistentTileSchedulerILi256ELi128ELb0ELb1ELb1EEEEEEEEEvNT_6ParamsE,(.L_x_66 - _ZN7cutlass13device_kernelIN5flash11enable_sm90INS1_16FlashAttnFwdSm90INS1_25CollectiveMainloopFwdSm90ILi2EN4cute5tupleIJNS5_1CILi1EEES8_S8_EEENS6_IJNS7_ILi128EEESA_SA_EEELi128ENS_10bfloat16_tEfNS_4arch4Sm90ELb0ELb1ELb1ELb0ELb1ELb0ELb0ELb1ELb1ELb1ELb0ELb0EEENS1_21CollectiveEpilogueFwdISB_S9_SC_SE_Li256ELb0ELb1ELb0ELb0EEENS1_30DynamicPersistentTileSchedulerILi256ELi128ELb0ELb1ELb1EEEEEEEEEvNT_6ParamsE)
        .other          _ZN7cutlass13device_kernelIN5flash11enable_sm90INS1_16FlashAttnFwdSm90INS1_25CollectiveMainloopFwdSm90ILi2EN4cute5tupleIJNS5_1CILi1EEES8_S8_EEENS6_IJNS7_ILi128EEESA_SA_EEELi128ENS_10bfloat16_tEfNS_4arch4Sm90ELb0ELb1ELb1ELb0ELb1ELb0ELb0ELb1ELb1ELb1ELb0ELb0EEENS1_21CollectiveEpilogueFwdISB_S9_SC_SE_Li256ELb0ELb1ELb0ELb0EEENS1_30DynamicPersistentTileSchedulerILi256ELi128ELb0ELb1ELb1EEEEEEEEEvNT_6ParamsE,@"STO_CUDA_ENTRY STV_DEFAULT"
_ZN7cutlass13device_kernelIN5flash11enable_sm90INS1_16FlashAttnFwdSm90INS1_25CollectiveMainloopFwdSm90ILi2EN4cute5tupleIJNS5_1CILi1EEES8_S8_EEENS6_IJNS7_ILi128EEESA_SA_EEELi128ENS_10bfloat16_tEfNS_4arch4Sm90ELb0ELb1ELb1ELb0ELb1ELb0ELb0ELb1ELb1ELb1ELb0ELb0EEENS1_21CollectiveEpilogueFwdISB_S9_SC_SE_Li256ELb0ELb1ELb0ELb0EEENS1_30DynamicPersistentTileSchedulerILi256ELi128ELb0ELb1ELb1EEEEEEEEEvNT_6ParamsE:
[----:B------:R-:W-:Y:S01]  /*0000*/  LDC R1, c[0x0][0x37c] ;  /* 0x0000df00ff017b82 */ /* 0x000fe20000000800 */
[----:B------:R-:W-:Y:S05]  /*0010*/  EXIT ;  /* 0x000000000000794d */ /* 0x000fea0003800000 */
.L_x_21:
        /* <DEDUP_REMOVED lines=14> */
.L_x_66:


//--------------------- .text._ZN7cutlass13device_kernelIN5flash11enable_sm90INS1_16FlashAttnFwdSm90INS1_25CollectiveMainloopFwdSm90ILi2EN4cute5tupleIJNS5_1CILi1EEES8_S8_EEENS6_IJNS7_ILi128EEESA_SA_EEELi128ENS_10bfloat16_tEfNS_4arch4Sm90ELb0ELb1ELb1ELb1ELb1ELb0ELb0ELb1ELb1ELb1ELb0ELb0EEENS1_21CollectiveEpilogueFwdISB_S9_SC_SE_Li256ELb1ELb1ELb0ELb0EEENS1_36VarlenDynamicPersistentTileSchedulerILi128ELi128ELi256ELi128ELb0ELb1ELb1ELb1ELb0ELb1EEEEEEEEEvNT_6ParamsE --------------------------
	.section	.text._ZN7cutlass13device_kernelIN5flash11enable_sm90INS1_16FlashAttnFwdSm90INS1_25CollectiveMainloopFwdSm90ILi2EN4cute5tupleIJNS5_1CILi1EEES8_S8_EEENS6_IJNS7_ILi128EEESA_SA_EEELi128ENS_10bfloat16_tEfNS_4arch4Sm90ELb0ELb1ELb1ELb1ELb1ELb0ELb0ELb1ELb1ELb1ELb0ELb0EEENS1_21CollectiveEpilogueFwdISB_S9_SC_SE_Li256ELb1ELb1ELb0ELb0EEENS1_36VarlenDynamicPersistentTileSchedulerILi128ELi128ELi256ELi128ELb0ELb1ELb1ELb1ELb0ELb1EEEEEEEEEvNT_6ParamsE,"ax",@progbits
	.align	128
.text._ZN7cutlass13device_kernelIN5flash11enable_sm90INS1_16FlashAttnFwdSm90INS1_25CollectiveMainloopFwdSm90ILi2EN4cute5tupleIJNS5_1CILi1EEES8_S8_EEENS6_IJNS7_ILi128EEESA_SA_EEELi128ENS_10bfloat16_tEfNS_4arch4Sm90ELb0ELb1ELb1ELb1ELb1ELb0ELb0ELb1ELb1ELb1ELb0ELb0EEENS1_21CollectiveEpilogueFwdISB_S9_SC_SE_Li256ELb1ELb1ELb0ELb0EEENS1_36VarlenDynamicPersistentTileSchedulerILi128ELi128ELi256ELi128ELb0ELb1ELb1ELb1ELb0ELb1EEEEEEEEEvNT_6ParamsE:
        .type           _ZN7cutlass13device_kernelIN5flash11enable_sm90INS1_16FlashAttnFwdSm90INS1_25CollectiveMainloopFwdSm90ILi2EN4cute5tupleIJNS5_1CILi1EEES8_S8_EEENS6_IJNS7_ILi128EEESA_SA_EEELi128ENS_10bfloat16_tEfNS_4arch4Sm90ELb0ELb1ELb1ELb1ELb1ELb0ELb0ELb1ELb1ELb1ELb0ELb0EEENS1_21CollectiveEpilogueFwdISB_S9_SC_SE_Li256ELb1ELb1ELb0ELb0EEENS1_36VarlenDynamicPersistentTileSchedulerILi128ELi128ELi256ELi128ELb0ELb1ELb1ELb1ELb0ELb1EEEEEEEEEvNT_6ParamsE,@function
        .size           _ZN7cutlass13device_kernelIN5flash11enable_sm90INS1_16FlashAttnFwdSm90INS1_25CollectiveMainloopFwdSm90ILi2EN4cute5tupleIJNS5_1CILi1EEES8_S8_EEENS6_IJNS7_ILi128EEESA_SA_EEELi128ENS_10bfloat16_tEfNS_4arch4Sm90ELb0ELb1ELb1ELb1ELb1ELb0ELb0ELb1ELb1ELb1ELb0ELb0EEENS1_21CollectiveEpilogueFwdISB_S9_SC_SE_Li256ELb1ELb1ELb0ELb0EEENS1_36VarlenDynamicPersistentTileSchedulerILi128ELi128ELi256ELi128ELb0ELb1ELb1ELb1ELb0ELb1EEEEEEEEEvNT_6ParamsE,(.L_x_67 - _ZN7cutlass13device_kernelIN5flash11enable_sm90INS1_16FlashAttnFwdSm90INS1_25CollectiveMainloopFwdSm90ILi2EN4cute5tupleIJNS5_1CILi1EEES8_S8_EEENS6_IJNS7_ILi128EEESA_SA_EEELi128ENS_10bfloat16_tEfNS_4arch4Sm90ELb0ELb1ELb1ELb1ELb1ELb0ELb0ELb1ELb1ELb1ELb0ELb0EEENS1_21CollectiveEpilogueFwdISB_S9_SC_SE_Li256ELb1ELb1ELb0ELb0EEENS1_36VarlenDynamicPersistentTileSchedulerILi128ELi128ELi256ELi128ELb0ELb1ELb1ELb1ELb0ELb1EEEEEEEEEvNT_6ParamsE)
        .other          _ZN7cutlass13device_kernelIN5flash11enable_sm90INS1_16FlashAttnFwdSm90INS1_25CollectiveMainloopFwdSm90ILi2EN4cute5tupleIJNS5_1CILi1EEES8_S8_EEENS6_IJNS7_ILi128EEESA_SA_EEELi128ENS_10bfloat16_tEfNS_4arch4Sm90ELb0ELb1ELb1ELb1ELb1ELb0ELb0ELb1ELb1ELb1ELb0ELb0EEENS1_21CollectiveEpilogueFwdISB_S9_SC_SE_Li256ELb1ELb1ELb0ELb0EEENS1_36VarlenDynamicPersistentTileSchedulerILi128ELi128ELi256ELi128ELb0ELb1ELb1ELb1ELb0ELb1EEEEEEEEEvNT_6ParamsE,@"STO_CUDA_ENTRY STV_DEFAULT"
_ZN7cutlass13device_kernelIN5flash11enable_sm90INS1_16FlashAttnFwdSm90INS1_25CollectiveMainloopFwdSm90ILi2EN4cute5tupleIJNS5_1CILi1EEES8_S8_EEENS6_IJNS7_ILi128EEESA_SA_EEELi128ENS_10bfloat16_tEfNS_4arch4Sm90ELb0ELb1ELb1ELb1ELb1ELb0ELb0ELb1ELb1ELb1ELb0ELb0EEENS1_21CollectiveEpilogueFwdISB_S9_SC_SE_Li256ELb1ELb1ELb0ELb0EEENS1_36VarlenDynamicPersistentTileSchedulerILi128ELi128ELi256ELi128ELb0ELb1ELb1ELb1ELb0ELb1EEEEEEEEEvNT_6ParamsE:
[----:B------:R-:W-:Y:S01]  /*0000*/  LDC R1, c[0x0][0x37c] ;  /* 0x0000df00ff017b82 */ /* 0x000fe20000000800 */
[----:B------:R-:W-:Y:S05]  /*0010*/  EXIT ;  /* 0x000000000000794d */ /* 0x000fea0003800000 */
.L_x_22:
        /* <DEDUP_REMOVED lines=14> */
.L_x_67:


//--------------------- .text._ZN7cutlass13device_kernelIN5flash11enable_sm90INS1_16FlashAttnFwdSm90INS1_25CollectiveMainloopFwdSm90ILi2EN4cute5tupleIJNS5_1CILi1EEES8_S8_EEENS6_IJNS7_ILi128EEESA_SA_EEELi128ENS_10bfloat16_tEfNS_4arch4Sm90ELb0ELb1ELb1ELb1ELb1ELb1ELb0ELb1ELb1ELb1ELb0ELb0EEENS1_21CollectiveEpilogueFwdISB_S9_SC_SE_Li256ELb1ELb1ELb0ELb0EEENS1_36VarlenDynamicPersistentTileSchedulerILi128ELi128ELi256ELi128ELb0ELb1ELb1ELb1ELb0ELb1EEEEEEEEEvNT_6ParamsE --------------------------
	.section	.text._ZN7cutlass13device_kernelIN5flash11enable_sm90INS1_16FlashAttnFwdSm90INS1_25CollectiveMainloopFwdSm90ILi2EN4cute5tupleIJNS5_1CILi1EEES8_S8_EEENS6_IJNS7_ILi128EEESA_SA_EEELi128ENS_10bfloat16_tEfNS_4arch4Sm90ELb0ELb1ELb1ELb1ELb1ELb1ELb0ELb1ELb1ELb1ELb0ELb0EEENS1_21CollectiveEpilogueFwdISB_S9_SC_SE_Li256ELb1ELb1ELb0ELb0EEENS1_36VarlenDynamicPersistentTileSchedulerILi128ELi128ELi256ELi128ELb0ELb1ELb1ELb1ELb0ELb1EEEEEEEEEvNT_6ParamsE,"ax",@progbits
	.align	128
.text._ZN7cutlass13device_kernelIN5flash11enable_sm90INS1_16FlashAttnFwdSm90INS1_25CollectiveMainloopFwdSm90ILi2EN4cute5tupleIJNS5_1CILi1EEES8_S8_EEENS6_IJNS7_ILi128EEESA_SA_EEELi128ENS_10bfloat16_tEfNS_4arch4Sm90ELb0ELb1ELb1ELb1ELb1ELb1ELb0ELb1ELb1ELb1ELb0ELb0EEENS1_21CollectiveEpilogueFwdISB_S9_SC_SE_Li256ELb1ELb1ELb0ELb0EEENS1_36VarlenDynamicPersistentTileSchedulerILi128ELi128ELi256ELi128ELb0ELb1ELb1ELb1ELb0ELb1EEEEEEEEEvNT_6ParamsE:
        .type           _ZN7cutlass13device_kernelIN5flash11enable_sm90INS1_16FlashAttnFwdSm90INS1_25CollectiveMainloopFwdSm90ILi2EN4cute5tupleIJNS5_1CILi1EEES8_S8_EEENS6_IJNS7_ILi128EEESA_SA_EEELi128ENS_10bfloat16_tEfNS_4arch4Sm90ELb0ELb1ELb1ELb1ELb1ELb1ELb0ELb1ELb1ELb1ELb0ELb0EEENS1_21CollectiveEpilogueFwdISB_S9_SC_SE_Li256ELb1ELb1ELb0ELb0EEENS1_36VarlenDynamicPersistentTileSchedulerILi128ELi128ELi256ELi128ELb0ELb1ELb1ELb1ELb0ELb1EEEEEEEEEvNT_6ParamsE,@function
        .size           _ZN7cutlass13device_kernelIN5flash11enable_sm90INS1_16FlashAttnFwdSm90INS1_25CollectiveMainloopFwdSm90ILi2EN4cute5tupleIJNS5_1CILi1EEES8_S8_EEENS6_IJNS7_ILi128EEESA_SA_EEELi128ENS_10bfloat16_tEfNS_4arch4Sm90ELb0ELb1ELb1ELb1ELb1ELb1ELb0ELb1ELb1ELb1ELb0ELb0EEENS1_21CollectiveEpilogueFwdISB_S9_SC_SE_Li256ELb1ELb1ELb0ELb0EEENS1_36VarlenDynamicPersistentTileSchedulerILi128ELi128ELi256ELi128ELb0ELb1ELb1ELb1ELb0ELb1EEEEEEEEEvNT_6ParamsE,(.L_x_68 - _ZN7cutlass13device_kernelIN5flash11enable_sm90INS1_16FlashAttnFwdSm90INS1_25CollectiveMainloopFwdSm90ILi2EN4cute5tupleIJNS5_1CILi1EEES8_S8_EEENS6_IJNS7_ILi128EEESA_SA_EEELi128ENS_10bfloat16_tEfNS_4arch4Sm90ELb0ELb1ELb1ELb1ELb1ELb1ELb0ELb1ELb1ELb1ELb0ELb0EEENS1_21CollectiveEpilogueFwdISB_S9_SC_SE_Li256ELb1ELb1ELb0ELb0EEENS1_36VarlenDynamicPersistentTileSchedulerILi128ELi128ELi256ELi128ELb0ELb1ELb1ELb1ELb0ELb1EEEEEEEEEvNT_6ParamsE)
        .other          _ZN7cutlass13device_kernelIN5flash11enable_sm90INS1_16FlashAttnFwdSm90INS1_25CollectiveMainloopFwdSm90ILi2EN4cute5tupleIJNS5_1CILi1EEES8_S8_EEENS6_IJNS7_ILi128EEESA_SA_EEELi128ENS_10bfloat16_tEfNS_4arch4Sm90ELb0ELb1ELb1ELb1ELb1ELb1ELb0ELb1ELb1ELb1ELb0ELb0EEENS1_21CollectiveEpilogueFwdISB_S9_SC_SE_Li256ELb1ELb1ELb0ELb0EEENS1_36VarlenDynamicPersistentTileSchedulerILi128ELi128ELi256ELi128ELb0ELb1ELb1ELb1ELb0ELb1EEEEEEEEEvNT_6ParamsE,@"STO_CUDA_ENTRY STV_DEFAULT"
_ZN7cutlass13device_kernelIN5flash11enable_sm90INS1_16FlashAttnFwdSm90INS1_25CollectiveMainloopFwdSm90ILi2EN4cute5tupleIJNS5_1CILi1EEES8_S8_EEENS6_IJNS7_ILi128EEESA_SA_EEELi128ENS_10bfloat16_tEfNS_4arch4Sm90ELb0ELb1ELb1ELb1ELb1ELb1ELb0ELb1ELb1ELb1ELb0ELb0EEENS1_21CollectiveEpilogueFwdISB_S9_SC_SE_Li256ELb1ELb1ELb0ELb0EEENS1_36VarlenDynamicPersistentTileSchedulerILi128ELi128ELi256ELi128ELb0ELb1ELb1ELb1ELb0ELb1EEEEEEEEEvNT_6ParamsE:
[----:B------:R-:W-:Y:S01]  /*0000*/  LDC R1, c[0x0][0x37c] ;  /* 0x0000df00ff017b82 */ /* 0x000fe20000000800 */
[----:B------:R-:W-:Y:S05]  /*0010*/  EXIT ;  /* 0x000000000000794d */ /* 0x000fea0003800000 */
.L_x_23:
        /* <DEDUP_REMOVED lines=14> */
.L_x_68:


//--------------------- .text._ZN7cutlass13device_kernelIN5flash11enable_sm90INS1_16FlashAttnFwdSm90INS1_25CollectiveMainloopFwdSm90ILi2EN4cute5tupleIJNS5_1CILi1EEES8_S8_EEENS6_IJNS7_ILi128EEESA_SA_EEELi128ENS_10bfloat16_tEfNS_4arch4Sm90ELb1ELb0ELb1ELb0ELb1ELb0ELb0ELb1ELb1ELb1ELb0ELb0EEENS1_21CollectiveEpilogueFwdISB_S9_SC_SE_Li256ELb0ELb1ELb0ELb0EEENS1_30DynamicPersistentTileSchedulerILi256ELi128ELb0ELb1ELb1EEEEEEEEEvNT_6ParamsE --------------------------
	.section	.text._ZN7cutlass13device_kernelIN5flash11enable_sm90INS1_16FlashAttnFwdSm90INS1_25CollectiveMainloopFwdSm90ILi2EN4cute5tupleIJNS5_1CILi1EEES8_S8_EEENS6_IJNS7_ILi128EEESA_SA_EEELi128ENS_10bfloat16_tEfNS_4arch4Sm90ELb1ELb0ELb1ELb0ELb1ELb0ELb0ELb1ELb1ELb1ELb0ELb0EEENS1_21CollectiveEpilogueFwdISB_S9_SC_SE_Li256ELb0ELb1ELb0ELb0EEENS1_30DynamicPersistentTileSchedulerILi256ELi128ELb0ELb1ELb1EEEEEEEEEvNT_6ParamsE,"ax",@progbits
	.align	128
.text._ZN7cutlass13device_kernelIN5flash11enable_sm90INS1_16FlashAttnFwdSm90INS1_25CollectiveMainloopFwdSm90ILi2EN4cute5tupleIJNS5_1CILi1EEES8_S8_EEENS6_IJNS7_ILi128EEESA_SA_EEELi128ENS_10bfloat16_tEfNS_4arch4Sm90ELb1ELb0ELb1ELb0ELb1ELb0ELb0ELb1ELb1ELb1ELb0ELb0EEENS1_21CollectiveEpilogueFwdISB_S9_SC_SE_Li256ELb0ELb1ELb0ELb0EEENS1_30DynamicPersistentTileSchedulerILi256ELi128ELb0ELb1ELb1EEEEEEEEEvNT_6ParamsE:
        .type           _ZN7cutlass13device_kernelIN5flash11enable_sm90INS1_16FlashAttnFwdSm90INS1_25CollectiveMainloopFwdSm90ILi2EN4cute5tupleIJNS5_1CILi1EEES8_S8_EEENS6_IJNS7_ILi128EEESA_SA_EEELi128ENS_10bfloat16_tEfNS_4arch4Sm90ELb1ELb0ELb1ELb0ELb1ELb0ELb0ELb1ELb1ELb1ELb0ELb0EEENS1_21CollectiveEpilogueFwdISB_S9_SC_SE_Li256ELb0ELb1ELb0ELb0EEENS1_30DynamicPersistentTileSchedulerILi256ELi128ELb0ELb1ELb1EEEEEEEEEvNT_6ParamsE,@function
        .size           _ZN7cutlass13device_kernelIN5flash11enable_sm90INS1_16FlashAttnFwdSm90INS1_25CollectiveMainloopFwdSm90ILi2EN4cute5tupleIJNS5_1CILi1EEES8_S8_EEENS6_IJNS7_ILi128EEESA_SA_EEELi128ENS_10bfloat16_tEfNS_4arch4Sm90ELb1ELb0ELb1ELb0ELb1ELb0ELb0ELb1ELb1ELb1ELb0ELb0EEENS1_21CollectiveEpilogueFwdISB_S9_SC_SE_Li256ELb0ELb1ELb0ELb0EEENS1_30DynamicPersistentTileSchedulerILi256ELi128ELb0ELb1ELb1EEEEEEEEEvNT_6ParamsE,(.L_x_69 - _ZN7cutlass13device_kernelIN5flash11enable_sm90INS1_16FlashAttnFwdSm90INS1_25CollectiveMainloopFwdSm90ILi2EN4cute5tupleIJNS5_1CILi1EEES8_S8_EEENS6_IJNS7_ILi128EEESA_SA_EEELi128ENS_10bfloat16_tEfNS_4arch4Sm90ELb1ELb0ELb1ELb0ELb1ELb0ELb0ELb1ELb1ELb1ELb0ELb0EEENS1_21CollectiveEpilogueFwdISB_S9_SC_SE_Li256ELb0ELb1ELb0ELb0EEENS1_30DynamicPersistentTileSchedulerILi256ELi128ELb0ELb1ELb1EEEEEEEEEvNT_6ParamsE)
        .other          _ZN7cutlass13device_kernelIN5flash11enable_sm90INS1_16FlashAttnFwdSm90INS1_25CollectiveMainloopFwdSm90ILi2EN4cute5tupleIJNS5_1CILi1EEES8_S8_EEENS6_IJNS7_ILi128EEESA_SA_EEELi128ENS_10bfloat16_tEfNS_4arch4Sm90ELb1ELb0ELb1ELb0ELb1ELb0ELb0ELb1ELb1ELb1ELb0ELb0EEENS1_21CollectiveEpilogueFwdISB_S9_SC_SE_Li256ELb0ELb1ELb0ELb0EEENS1_30DynamicPersistentTileSchedulerILi256ELi128ELb0ELb1ELb1EEEEEEEEEvNT_6ParamsE,@"STO_CUDA_ENTRY STV_DEFAULT"
_ZN7cutlass13device_kernelIN5flash11enable_sm90INS1_16FlashAttnFwdSm90INS1_25CollectiveMainloopFwdSm90ILi2EN4cute5tupleIJNS5_1CILi1EEES8_S8_EEENS6_IJNS7_ILi128EEESA_SA_EEELi128ENS_10bfloat16_tEfNS_4arch4Sm90ELb1ELb0ELb1ELb0ELb1ELb0ELb0ELb1ELb1ELb1ELb0ELb0EEENS1_21CollectiveEpilogueFwdISB_S9_SC_SE_Li256ELb0ELb1ELb0ELb0EEENS1_30DynamicPersistentTileSchedulerILi256ELi128ELb0ELb1ELb1EEEEEEEEEvNT_6ParamsE:
[----:B------:R-:W-:Y:S01]  /*0000*/  LDC R1, c[0x0][0x37c] ;  /* 0x0000df00ff017b82 */ /* 0x000fe20000000800 */
[----:B------:R-:W-:Y:S05]  /*0010*/  EXIT ;  /* 0x000000000000794d */ /* 0x000fea0003800000 */
.L_x_24:
        /* <DEDUP_REMOVED lines=14> */
.L_x_69:


//--------------------- .text._ZN7cutlass13device_kernelIN5flash11enable_sm90INS1_16FlashAttnFwdSm90INS1_25CollectiveMainloopFwdSm90ILi2EN4cute5tupleIJNS5_1CILi1EEES8_S8_EEENS6_IJNS7_ILi128EEESA_SA_EEELi128ENS_10bfloat16_tEfNS_4arch4Sm90ELb1ELb0ELb1ELb1ELb1ELb0ELb0ELb1ELb1ELb1ELb0ELb0EEENS1_21CollectiveEpilogueFwdISB_S9_SC_SE_Li256ELb1ELb1ELb0ELb0EEENS1_36VarlenDynamicPersistentTileSchedulerILi128ELi128ELi256ELi128ELb0ELb1ELb1ELb1ELb1ELb1EEEEEEEEEvNT_6ParamsE --------------------------
	.section	.text._ZN7cutlass13device_kernelIN5flash11enable_sm90INS1_16FlashAttnFwdSm90INS1_25CollectiveMainloopFwdSm90ILi2EN4cute5tupleIJNS5_1CILi1EEES8_S8_EEENS6_IJNS7_ILi128EEESA_SA_EEELi128ENS_10bfloat16_tEfNS_4arch4Sm90ELb1ELb0ELb1ELb1ELb1ELb0ELb0ELb1ELb1ELb1ELb0ELb0EEENS1_21CollectiveEpilogueFwdISB_S9_SC_SE_Li256ELb1ELb1ELb0ELb0EEENS1_36VarlenDynamicPersistentTileSchedulerILi128ELi128ELi256ELi128ELb0ELb1ELb1ELb1ELb1ELb1EEEEEEEEEvNT_6ParamsE,"ax",@progbits
	.align	128
.text._ZN7cutlass13device_kernelIN5flash11enable_sm90INS1_16FlashAttnFwdSm90INS1_25CollectiveMainloopFwdSm90ILi2EN4cute5tupleIJNS5_1CILi1EEES8_S8_EEENS6_IJNS7_ILi128EEESA_SA_EEELi128ENS_10bfloat16_tEfNS_4arch4Sm90ELb1ELb0ELb1ELb1ELb1ELb0ELb0ELb1ELb1ELb1ELb0ELb0EEENS1_21CollectiveEpilogueFwdISB_S9_SC_SE_Li256ELb1ELb1ELb0ELb0EEENS1_36VarlenDynamicPersistentTileSchedulerILi128ELi128ELi256ELi128ELb0ELb1ELb1ELb1ELb1ELb1EEEEEEEEEvNT_6ParamsE:
        .type           _ZN7cutlass13device_kernelIN5flash11enable_sm90INS1_16FlashAttnFwdSm90INS1_25CollectiveMainloopFwdSm90ILi2EN4cute5tupleIJNS5_1CILi1EEES8_S8_EEENS6_IJNS7_ILi128EEESA_SA_EEELi128ENS_10bfloat16_tEfNS_4arch4Sm90ELb1ELb0ELb1ELb1ELb1ELb0ELb0ELb1ELb1ELb1ELb0ELb0EEENS1_21CollectiveEpilogueFwdISB_S9_SC_SE_Li256ELb1ELb1ELb0ELb0EEENS1_36VarlenDynamicPersistentTileSchedulerILi128ELi128ELi256ELi128ELb0ELb1ELb1ELb1ELb1ELb1EEEEEEEEEvNT_6ParamsE,@function
        .size           _ZN7cutlass13device_kernelIN5flash11enable_sm90INS1_16FlashAttnFwdSm90INS1_25CollectiveMainloopFwdSm90ILi2EN4cute5tupleIJNS5_1CILi1EEES8_S8_EEENS6_IJNS7_ILi128EEESA_SA_EEELi128ENS_10bfloat16_tEfNS_4arch4Sm90ELb1ELb0ELb1ELb1ELb1ELb0ELb0ELb1ELb1ELb1ELb0ELb0EEENS1_21CollectiveEpilogueFwdISB_S9_SC_SE_Li256ELb1ELb1ELb0ELb0EEENS1_36VarlenDynamicPersistentTileSchedulerILi128ELi128ELi256ELi128ELb0ELb1ELb1ELb1ELb1ELb1EEEEEEEEEvNT_6ParamsE,(.L_x_70 - _ZN7cutlass13device_kernelIN5flash11enable_sm90INS1_16FlashAttnFwdSm90INS1_25CollectiveMainloopFwdSm90ILi2EN4cute5tupleIJNS5_1CILi1EEES8_S8_EEENS6_IJNS7_ILi128EEESA_SA_EEELi128ENS_10bfloat16_tEfNS_4arch4Sm90ELb1ELb0ELb1ELb1ELb1ELb0ELb0ELb1ELb1ELb1ELb0ELb0EEENS1_21CollectiveEpilogueFwdISB_S9_SC_SE_Li256ELb1ELb1ELb0ELb0EEENS1_36VarlenDynamicPersistentTileSchedulerILi128ELi128ELi256ELi128ELb0ELb1ELb1ELb1ELb1ELb1EEEEEEEEEvNT_6ParamsE)
        .other          _ZN7cutlass13device_kernelIN5flash11enable_sm90INS1_16FlashAttnFwdSm90INS1_25CollectiveMainloopFwdSm90ILi2EN4cute5tupleIJNS5_1CILi1EEES8_S8_EEENS6_IJNS7_ILi128EEESA_SA_EEELi128ENS_10bfloat16_tEfNS_4arch4Sm90ELb1ELb0ELb1ELb1ELb1ELb0ELb0ELb1ELb1ELb1ELb0ELb0EEENS1_21CollectiveEpilogueFwdISB_S9_SC_SE_Li256ELb1ELb1ELb0ELb0EEENS1_36VarlenDynamicPersistentTileSchedulerILi128ELi128ELi256ELi128ELb0ELb1ELb1ELb1ELb1ELb1EEEEEEEEEvNT_6ParamsE,@"STO_CUDA_ENTRY STV_DEFAULT"
_ZN7cutlass13device_kernelIN5flash11enable_sm90INS1_16FlashAttnFwdSm90INS1_25CollectiveMainloopFwdSm90ILi2EN4cute5tupleIJNS5_1CILi1EEES8_S8_EEENS6_IJNS7_ILi128EEESA_SA_EEELi128ENS_10bfloat16_tEfNS_4arch4Sm90ELb1ELb0ELb1ELb1ELb1ELb0ELb0ELb1ELb1ELb1ELb0ELb0EEENS1_21CollectiveEpilogueFwdISB_S9_SC_SE_Li256ELb1ELb1ELb0ELb0EEENS1_36VarlenDynamicPersistentTileSchedulerILi128ELi128ELi256ELi128ELb0ELb1ELb1ELb1ELb1ELb1EEEEEEEEEvNT_6ParamsE:
[----:B------:R-:W-:Y:S01]  /*0000*/  LDC R1, c[0x0][0x37c] ;  /* 0x0000df00ff017b82 */ /* 0x000fe20000000800 */
[----:B------:R-:W-:Y:S05]  /*0010*/  EXIT ;  /* 0x000000000000794d */ /* 0x000fea0003800000 */
.L_x_25:
        /* <DEDUP_REMOVED lines=14> */
.L_x_70:


//--------------------- .text._ZN7cutlass13device_kernelIN5flash11enable_sm90INS1_16FlashAttnFwdSm90INS1_25CollectiveMainloopFwdSm90ILi2EN4cute5tupleIJNS5_1CILi1EEES8_S8_EEENS6_IJNS7_ILi128EEESA_SA_EEELi128ENS_10bfloat16_tEfNS_4arch4Sm90ELb1ELb0ELb1ELb1ELb1ELb1ELb0ELb1ELb1ELb1ELb0ELb0EEENS1_21CollectiveEpilogueFwdISB_S9_SC_SE_Li256ELb1ELb1ELb0ELb0EEENS1_36VarlenDynamicPersistentTileSchedulerILi128ELi128ELi256ELi128ELb0ELb1ELb1ELb1ELb1ELb1EEEEEEEEEvNT_6ParamsE --------------------------
	.section	.text._ZN7cutlass13device_kernelIN5flash11enable_sm90INS1_16FlashAttnFwdSm90INS1_25CollectiveMainloopFwdSm90ILi2EN4cute5tupleIJNS5_1CILi1EEES8_S8_EEENS6_IJNS7_ILi128EEESA_SA_EEELi128ENS_10bfloat16_tEfNS_4arch4Sm90ELb1ELb0ELb1ELb1ELb1ELb1ELb0ELb1ELb1ELb1ELb0ELb0EEENS1_21CollectiveEpilogueFwdISB_S9_SC_SE_Li256ELb1ELb1ELb0ELb0EEENS1_36VarlenDynamicPersistentTileSchedulerILi128ELi128ELi256ELi128ELb0ELb1ELb1ELb1ELb1ELb1EEEEEEEEEvNT_6ParamsE,"ax",@progbits
	.align	128
.text._ZN7cutlass13device_kernelIN5flash11enable_sm90INS1_16FlashAttnFwdSm90INS1_25CollectiveMainloopFwdSm90ILi2EN4cute5tupleIJNS5_1CILi1EEES8_S8_EEENS6_IJNS7_ILi128EEESA_SA_EEELi128ENS_10bfloat16_tEfNS_4arch4Sm90ELb1ELb0ELb1ELb1ELb1ELb1ELb0ELb1ELb1ELb1ELb0ELb0EEENS1_21CollectiveEpilogueFwdISB_S9_SC_SE_Li256ELb1ELb1ELb0ELb0EEENS1_36VarlenDynamicPersistentTileSchedulerILi128ELi128ELi256ELi128ELb0ELb1ELb1ELb1ELb1ELb1EEEEEEEEEvNT_6ParamsE:
        .type           _ZN7cutlass13device_kernelIN5flash11enable_sm90INS1_16FlashAttnFwdSm90INS1_25CollectiveMainloopFwdSm90ILi2EN4cute5tupleIJNS5_1CILi1EEES8_S8_EEENS6_IJNS7_ILi128EEESA_SA_EEELi128ENS_10bfloat16_tEfNS_4arch4Sm90ELb1ELb0ELb1ELb1ELb1ELb1ELb0ELb1ELb1ELb1ELb0ELb0EEENS1_21CollectiveEpilogueFwdISB_S9_SC_SE_Li256ELb1ELb1ELb0ELb0EEENS1_36VarlenDynamicPersistentTileSchedulerILi128ELi128ELi256ELi128ELb0ELb1ELb1ELb1ELb1ELb1EEEEEEEEEvNT_6ParamsE,@function
        .size           _ZN7cutlass13device_kernelIN5flash11enable_sm90INS1_16FlashAttnFwdSm90INS1_25CollectiveMainloopFwdSm90ILi2EN4cute5tupleIJNS5_1CILi1EEES8_S8_EEENS6_IJNS7_ILi128EEESA_SA_EEELi128ENS_10bfloat16_tEfNS_4arch4Sm90ELb1ELb0ELb1ELb1ELb1ELb1ELb0ELb1ELb1ELb1ELb0ELb0EEENS1_21CollectiveEpilogueFwdISB_S9_SC_SE_Li256ELb1ELb1ELb0ELb0EEENS1_36VarlenDynamicPersistentTileSchedulerILi128ELi128ELi256ELi128ELb0ELb1ELb1ELb1ELb1ELb1EEEEEEEEEvNT_6ParamsE,(.L_x_71 - _ZN7cutlass13device_kernelIN5flash11enable_sm90INS1_16FlashAttnFwdSm90INS1_25CollectiveMainloopFwdSm90ILi2EN4cute5tupleIJNS5_1CILi1EEES8_S8_EEENS6_IJNS7_ILi128EEESA_SA_EEELi128ENS_10bfloat16_tEfNS_4arch4Sm90ELb1ELb0ELb1ELb1ELb1ELb1ELb0ELb1ELb1ELb1ELb0ELb0EEENS1_21CollectiveEpilogueFwdISB_S9_SC_SE_Li256ELb1ELb1ELb0ELb0EEENS1_36VarlenDynamicPersistentTileSchedulerILi128ELi128ELi256ELi128ELb0ELb1ELb1ELb1ELb1ELb1EEEEEEEEEvNT_6ParamsE)
        .other          _ZN7cutlass13device_kernelIN5flash11enable_sm90INS1_16FlashAttnFwdSm90INS1_25CollectiveMainloopFwdSm90ILi2EN4cute5tupleIJNS5_1CILi1EEES8_S8_EEENS6_IJNS7_ILi128EEESA_SA_EEELi128ENS_10bfloat16_tEfNS_4arch4Sm90ELb1ELb0ELb1ELb1ELb1ELb1ELb0ELb1ELb1ELb1ELb0ELb0EEENS1_21CollectiveEpilogueFwdISB_S9_SC_SE_Li256ELb1ELb1ELb0ELb0EEENS1_36VarlenDynamicPersistentTileSchedulerILi128ELi128ELi256ELi128ELb0ELb1ELb1ELb1ELb1ELb1EEEEEEEEEvNT_6ParamsE,@"STO_CUDA_ENTRY STV_DEFAULT"
_ZN7cutlass13device_kernelIN5flash11enable_sm90INS1_16FlashAttnFwdSm90INS1_25CollectiveMainloopFwdSm90ILi2EN4cute5tupleIJNS5_1CILi1EEES8_S8_EEENS6_IJNS7_ILi128EEESA_SA_EEELi128ENS_10bfloat16_tEfNS_4arch4Sm90ELb1ELb0ELb1ELb1ELb1ELb1ELb0ELb1ELb1ELb1ELb0ELb0EEENS1_21CollectiveEpilogueFwdISB_S9_SC_SE_Li256ELb1ELb1ELb0ELb0EEENS1_36VarlenDynamicPersistentTileSchedulerILi128ELi128ELi256ELi128ELb0ELb1ELb1ELb1ELb1ELb1EEEEEEEEEvNT_6ParamsE:
[----:B------:R-:W-:Y:S01]  /*0000*/  LDC R1, c[0x0][0x37c] ;  /* 0x0000df00ff017b82 */ /* 0x000fe20000000800 */
[----:B------:R-:W-:Y:S05]  /*0010*/  EXIT ;  /* 0x000000000000794d */ /* 0x000fea0003800000 */
.L_x_26:
        /* <DEDUP_REMOVED lines=14> */
.L_x_71:


//--------------------- .text._ZN7cutlass13device_kernelIN5flash11enable_sm90INS1_16FlashAttnFwdSm90INS1_25CollectiveMainloopFwdSm90ILi2EN4cute5tupleIJNS5_1CILi1EEES8_S8_EEENS6_IJNS7_ILi192EEENS7_ILi128EEENS7_ILi96EEEEEELi96ENS_10bfloat16_tEfNS_4arch4Sm90ELb0ELb0ELb1ELb0ELb1ELb0ELb0ELb0ELb1ELb1ELb0ELb0EEENS1_21CollectiveEpilogueFwdINS6_IJSA_SC_SB_EEES9_SE_SG_Li384ELb0ELb1ELb0ELb0EEENS1_29StaticPersistentTileSchedulerILb0EEEEEEEEEvNT_6ParamsE --------------------------
	.section	.text._ZN7cutlass13device_kernelIN5flash11enable_sm90INS1_16FlashAttnFwdSm90INS1_25CollectiveMainloopFwdSm90ILi2EN4cute5tupleIJNS5_1CILi1EEES8_S8_EEENS6_IJNS7_ILi192EEENS7_ILi128EEENS7_ILi96EEEEEELi96ENS_10bfloat16_tEfNS_4arch4Sm90ELb0ELb0ELb1ELb0ELb1ELb0ELb0ELb0ELb1ELb1ELb0ELb0EEENS1_21CollectiveEpilogueFwdINS6_IJSA_SC_SB_EEES9_SE_SG_Li384ELb0ELb1ELb0ELb0EEENS1_29StaticPersistentTileSchedulerILb0EEEEEEEEEvNT_6ParamsE,"ax",@progbits
	.align	128
.text._ZN7cutlass13device_kernelIN5flash11enable_sm90INS1_16FlashAttnFwdSm90INS1_25CollectiveMainloopFwdSm90ILi2EN4cute5tupleIJNS5_1CILi1EEES8_S8_EEENS6_IJNS7_ILi192EEENS7_ILi128EEENS7_ILi96EEEEEELi96ENS_10bfloat16_tEfNS_4arch4Sm90ELb0ELb0ELb1ELb0ELb1ELb0ELb0ELb0ELb1ELb1ELb0ELb0EEENS1_21CollectiveEpilogueFwdINS6_IJSA_SC_SB_EEES9_SE_SG_Li384ELb0ELb1ELb0ELb0EEENS1_29StaticPersistentTileSchedulerILb0EEEEEEEEEvNT_6ParamsE:
        .type           _ZN7cutlass13device_kernelIN5flash11enable_sm90INS1_16FlashAttnFwdSm90INS1_25CollectiveMainloopFwdSm90ILi2EN4cute5tupleIJNS5_1CILi1EEES8_S8_EEENS6_IJNS7_ILi192EEENS7_ILi128EEENS7_ILi96EEEEEELi96ENS_10bfloat16_tEfNS_4arch4Sm90ELb0ELb0ELb1ELb0ELb1ELb0ELb0ELb0ELb1ELb1ELb0ELb0EEENS1_21CollectiveEpilogueFwdINS6_IJSA_SC_SB_EEES9_SE_SG_Li384ELb0ELb1ELb0ELb0EEENS1_29StaticPersistentTileSchedulerILb0EEEEEEEEEvNT_6ParamsE,@function
        .size           _ZN7cutlass13device_kernelIN5flash11enable_sm90INS1_16FlashAttnFwdSm90INS1_25CollectiveMainloopFwdSm90ILi2EN4cute5tupleIJNS5_1CILi1EEES8_S8_EEENS6_IJNS7_ILi192EEENS7_ILi128EEENS7_ILi96EEEEEELi96ENS_10bfloat16_tEfNS_4arch4Sm90ELb0ELb0ELb1ELb0ELb1ELb0ELb0ELb0ELb1ELb1ELb0ELb0EEENS1_21CollectiveEpilogueFwdINS6_IJSA_SC_SB_EEES9_SE_SG_Li384ELb0ELb1ELb0ELb0EEENS1_29StaticPersistentTileSchedulerILb0EEEEEEEEEvNT_6ParamsE,(.L_x_72 - _ZN7cutlass13device_kernelIN5flash11enable_sm90INS1_16FlashAttnFwdSm90INS1_25CollectiveMainloopFwdSm90ILi2EN4cute5tupleIJNS5_1CILi1EEES8_S8_EEENS6_IJNS7_ILi192EEENS7_ILi128EEENS7_ILi96EEEEEELi96ENS_10bfloat16_tEfNS_4arch4Sm90ELb0ELb0ELb1ELb0ELb1ELb0ELb0ELb0ELb1ELb1ELb0ELb0EEENS1_21CollectiveEpilogueFwdINS6_IJSA_SC_SB_EEES9_SE_SG_Li384ELb0ELb1ELb0ELb0EEENS1_29StaticPersistentTileSchedulerILb0EEEEEEEEEvNT_6ParamsE)
        .other          _ZN7cutlass13device_kernelIN5flash11enable_sm90INS1_16FlashAttnFwdSm90INS1_25CollectiveMainloopFwdSm90ILi2EN4cute5tupleIJNS5_1CILi1EEES8_S8_EEENS6_IJNS7_ILi192EEENS7_ILi128EEENS7_ILi96EEEEEELi96ENS_10bfloat16_tEfNS_4arch4Sm90ELb0ELb0ELb1ELb0ELb1ELb0ELb0ELb0ELb1ELb1ELb0ELb0EEENS1_21CollectiveEpilogueFwdINS6_IJSA_SC_SB_EEES9_SE_SG_Li384ELb0ELb1ELb0ELb0EEENS1_29StaticPersistentTileSchedulerILb0EEEEEEEEEvNT_6ParamsE,@"STO_CUDA_ENTRY STV_DEFAULT"
_ZN7cutlass13device_kernelIN5flash11enable_sm90INS1_16FlashAttnFwdSm90INS1_25CollectiveMainloopFwdSm90ILi2EN4cute5tupleIJNS5_1CILi1EEES8_S8_EEENS6_IJNS7_ILi192EEENS7_ILi128EEENS7_ILi96EEEEEELi96ENS_10bfloat16_tEfNS_4arch4Sm90ELb0ELb0ELb1ELb0ELb1ELb0ELb0ELb0ELb1ELb1ELb0ELb0EEENS1_21CollectiveEpilogueFwdINS6_IJSA_SC_SB_EEES9_SE_SG_Li384ELb0ELb1ELb0ELb0EEENS1_29StaticPersistentTileSchedulerILb0EEEEEEEEEvNT_6ParamsE:
[----:B------:R-:W-:Y:S01]  /*0000*/  LDC R1, c[0x0][0x37c] ;  /* 0x0000df00ff017b82 */ /* 0x000fe20000000800 */
[----:B------:R-:W-:Y:S05]  /*0010*/  EXIT ;  /* 0x000000000000794d */ /* 0x000fea0003800000 */
.L_x_27:
        /* <DEDUP_REMOVED lines=14> */
.L_x_72:


//--------------------- .text._ZN7cutlass13device_kernelIN5flash11enable_sm90INS1_16FlashAttnFwdSm90INS1_25CollectiveMainloopFwdSm90ILi2EN4cute5tupleIJNS5_1CILi1EEES8_S8_EEENS6_IJNS7_ILi192EEENS7_ILi128EEENS7_ILi96EEEEEELi96ENS_10bfloat16_tEfNS_4arch4Sm90ELb0ELb0ELb1ELb1ELb1ELb0ELb0ELb0ELb1ELb1ELb0ELb0EEENS1_21CollectiveEpilogueFwdINS6_IJSA_SC_SB_EEES9_SE_SG_Li384ELb1ELb1ELb0ELb0EEENS1_36VarlenDynamicPersistentTileSchedulerILi192ELi128ELi384ELi128ELb0ELb1ELb1ELb0ELb1ELb1EEEEEEEEEvNT_6ParamsE --------------------------
	.section	.text._ZN7cutlass13device_kernelIN5flash11enable_sm90INS1_16FlashAttnFwdSm90INS1_25CollectiveMainloopFwdSm90ILi2EN4cute5tupleIJNS5_1CILi1EEES8_S8_EEENS6_IJNS7_ILi192EEENS7_ILi128EEENS7_ILi96EEEEEELi96ENS_10bfloat16_tEfNS_4arch4Sm90ELb0ELb0ELb1ELb1ELb1ELb0ELb0ELb0ELb1ELb1ELb0ELb0EEENS1_21CollectiveEpilogueFwdINS6_IJSA_SC_SB_EEES9_SE_SG_Li384ELb1ELb1ELb0ELb0EEENS1_36VarlenDynamicPersistentTileSchedulerILi192ELi128ELi384ELi128ELb0ELb1ELb1ELb0ELb1ELb1EEEEEEEEEvNT_6ParamsE,"ax",@progbits
	.align	128
.text._ZN7cutlass13device_kernelIN5flash11enable_sm90INS1_16FlashAttnFwdSm90INS1_25CollectiveMainloopFwdSm90ILi2EN4cute5tupleIJNS5_1CILi1EEES8_S8_EEENS6_IJNS7_ILi192EEENS7_ILi128EEENS7_ILi96EEEEEELi96ENS_10bfloat16_tEfNS_4arch4Sm90ELb0ELb0ELb1ELb1ELb1ELb0ELb0ELb0ELb1ELb1ELb0ELb0EEENS1_21CollectiveEpilogueFwdINS6_IJSA_SC_SB_EEES9_SE_SG_Li384ELb1ELb1ELb0ELb0EEENS1_36VarlenDynamicPersistentTileSchedulerILi192ELi128ELi384ELi128ELb0ELb1ELb1ELb0ELb1ELb1EEEEEEEEEvNT_6ParamsE:
        .type           _ZN7cutlass13device_kernelIN5flash11enable_sm90INS1_16FlashAttnFwdSm90INS1_25CollectiveMainloopFwdSm90ILi2EN4cute5tupleIJNS5_1CILi1EEES8_S8_EEENS6_IJNS7_ILi192EEENS7_ILi128EEENS7_ILi96EEEEEELi96ENS_10bfloat16_tEfNS_4arch4Sm90ELb0ELb0ELb1ELb1ELb1ELb0ELb0ELb0ELb1ELb1ELb0ELb0EEENS1_21CollectiveEpilogueFwdINS6_IJSA_SC_SB_EEES9_SE_SG_Li384ELb1ELb1ELb0ELb0EEENS1_36VarlenDynamicPersistentTileSchedulerILi192ELi128ELi384ELi128ELb0ELb1ELb1ELb0ELb1ELb1EEEEEEEEEvNT_6ParamsE,@function
        .size           _ZN7cutlass13device_kernelIN5flash11enable_sm90INS1_16FlashAttnFwdSm90INS1_25CollectiveMainloopFwdSm90ILi2EN4cute5tupleIJNS5_1CILi1EEES8_S8_EEENS6_IJNS7_ILi192EEENS7_ILi128EEENS7_ILi96EEEEEELi96ENS_10bfloat16_tEfNS_4arch4Sm90ELb0ELb0ELb1ELb1ELb1ELb0ELb0ELb0ELb1ELb1ELb0ELb0EEENS1_21CollectiveEpilogueFwdINS6_IJSA_SC_SB_EEES9_SE_SG_Li384ELb1ELb1ELb0ELb0EEENS1_36VarlenDynamicPersistentTileSchedulerILi192ELi128ELi384ELi128ELb0ELb1ELb1ELb0ELb1ELb1EEEEEEEEEvNT_6ParamsE,(.L_x_73 - _ZN7cutlass13device_kernelIN5flash11enable_sm90INS1_16FlashAttnFwdSm90INS1_25CollectiveMainloopFwdSm90ILi2EN4cute5tupleIJNS5_1CILi1EEES8_S8_EEENS6_IJNS7_ILi192EEENS7_ILi128EEENS7_ILi96EEEEEELi96ENS_10bfloat16_tEfNS_4arch4Sm90ELb0ELb0ELb1ELb1ELb1ELb0ELb0ELb0ELb1ELb1ELb0ELb0EEENS1_21CollectiveEpilogueFwdINS6_IJSA_SC_SB_EEES9_SE_SG_Li384ELb1ELb1ELb0ELb0EEENS1_36VarlenDynamicPersistentTileSchedulerILi192ELi128ELi384ELi128ELb0ELb1ELb1ELb0ELb1ELb1EEEEEEEEEvNT_6ParamsE)
        .other          _ZN7cutlass13device_kernelIN5flash11enable_sm90INS1_16FlashAttnFwdSm90INS1_25CollectiveMainloopFwdSm90ILi2EN4cute5tupleIJNS5_1CILi1EEES8_S8_EEENS6_IJNS7_ILi192EEENS7_ILi128EEENS7_ILi96EEEEEELi96ENS_10bfloat16_tEfNS_4arch4Sm90ELb0ELb0ELb1ELb1ELb1ELb0ELb0ELb0ELb1ELb1ELb0ELb0EEENS1_21CollectiveEpilogueFwdINS6_IJSA_SC_SB_EEES9_SE_SG_Li384ELb1ELb1ELb0ELb0EEENS1_36VarlenDynamicPersistentTileSchedulerILi192ELi128ELi384ELi128ELb0ELb1ELb1ELb0ELb1ELb1EEEEEEEEEvNT_6ParamsE,@"STO_CUDA_ENTRY STV_DEFAULT"
_ZN7cutlass13device_kernelIN5flash11enable_sm90INS1_16FlashAttnFwdSm90INS1_25CollectiveMainloopFwdSm90ILi2EN4cute5tupleIJNS5_1CILi1EEES8_S8_EEENS6_IJNS7_ILi192EEENS7_ILi128EEENS7_ILi96EEEEEELi96ENS_10bfloat16_tEfNS_4arch4Sm90ELb0ELb0ELb1ELb1ELb1ELb0ELb0ELb0ELb1ELb1ELb0ELb0EEENS1_21CollectiveEpilogueFwdINS6_IJSA_SC_SB_EEES9_SE_SG_Li384ELb1ELb1ELb0ELb0EEENS1_36VarlenDynamicPersistentTileSchedulerILi192ELi128ELi384ELi128ELb0ELb1ELb1ELb0ELb1ELb1EEEEEEEEEvNT_6ParamsE:
[----:B------:R-:W-:Y:S01]  /*0000*/  LDC R1, c[0x0][0x37c] ;  /* 0x0000df00ff017b82 */ /* 0x000fe20000000800 */
[----:B------:R-:W-:Y:S05]  /*0010*/  EXIT ;  /* 0x000000000000794d */ /* 0x000fea0003800000 */
.L_x_28:
        /* <DEDUP_REMOVED lines=14> */
.L_x_73:


//--------------------- .text._ZN7cutlass13device_kernelIN5flash11enable_sm90INS1_16FlashAttnFwdSm90INS1_25CollectiveMainloopFwdSm90ILi2EN4cute5tupleIJNS5_1CILi1EEES8_S8_EEENS6_IJNS7_ILi192EEENS7_ILi128EEENS7_ILi96EEEEEELi96ENS_10bfloat16_tEfNS_4arch4Sm90ELb0ELb0ELb1ELb1ELb1ELb1ELb0ELb0ELb1ELb1ELb0ELb0EEENS1_21CollectiveEpilogueFwdINS6_IJSA_SC_SB_EEES9_SE_SG_Li384ELb1ELb1ELb0ELb0EEENS1_36VarlenDynamicPersistentTileSchedulerILi192ELi128ELi384ELi128ELb0ELb1ELb1ELb0ELb1ELb1EEEEEEEEEvNT_6ParamsE --------------------------
	.section	.text._ZN7cutlass13device_kernelIN5flash11enable_sm90INS1_16FlashAttnFwdSm90INS1_25CollectiveMainloopFwdSm90ILi2EN4cute5tupleIJNS5_1CILi1EEES8_S8_EEENS6_IJNS7_ILi192EEENS7_ILi128EEENS7_ILi96EEEEEELi96ENS_10bfloat16_tEfNS_4arch4Sm90ELb0ELb0ELb1ELb1ELb1ELb1ELb0ELb0ELb1ELb1ELb0ELb0EEENS1_21CollectiveEpilogueFwdINS6_IJSA_SC_SB_EEES9_SE_SG_Li384ELb1ELb1ELb0ELb0EEENS1_36VarlenDynamicPersistentTileSchedulerILi192ELi128ELi384ELi128ELb0ELb1ELb1ELb0ELb1ELb1EEEEEEEEEvNT_6ParamsE,"ax",@progbits
	.align	128
.text._ZN7cutlass13device_kernelIN5flash11enable_sm90INS1_16FlashAttnFwdSm90INS1_25CollectiveMainloopFwdSm90ILi2EN4cute5tupleIJNS5_1CILi1EEES8_S8_EEENS6_IJNS7_ILi192EEENS7_ILi128EEENS7_ILi96EEEEEELi96ENS_10bfloat16_tEfNS_4arch4Sm90ELb0ELb0ELb1ELb1ELb1ELb1ELb0ELb0ELb1ELb1ELb0ELb0EEENS1_21CollectiveEpilogueFwdINS6_IJSA_SC_SB_EEES9_SE_SG_Li384ELb1ELb1ELb0ELb0EEENS1_36VarlenDynamicPersistentTileSchedulerILi192ELi128ELi384ELi128ELb0ELb1ELb1ELb0ELb1ELb1EEEEEEEEEvNT_6ParamsE:
        .type           _ZN7cutlass13device_kernelIN5flash11enable_sm90INS1_16FlashAttnFwdSm90INS1_25CollectiveMainloopFwdSm90ILi2EN4cute5tupleIJNS5_1CILi1EEES8_S8_EEENS6_IJNS7_ILi192EEENS7_ILi128EEENS7_ILi96EEEEEELi96ENS_10bfloat16_tEfNS_4arch4Sm90ELb0ELb0ELb1ELb1ELb1ELb1ELb0ELb0ELb1ELb1ELb0ELb0EEENS1_21CollectiveEpilogueFwdINS6_IJSA_SC_SB_EEES9_SE_SG_Li384ELb1ELb1ELb0ELb0EEENS1_36VarlenDynamicPersistentTileSchedulerILi192ELi128ELi384ELi128ELb0ELb1ELb1ELb0ELb1ELb1EEEEEEEEEvNT_6ParamsE,@function
        .size           _ZN7cutlass13device_kernelIN5flash11enable_sm90INS1_16FlashAttnFwdSm90INS1_25CollectiveMainloopFwdSm90ILi2EN4cute5tupleIJNS5_1CILi1EEES8_S8_EEENS6_IJNS7_ILi192EEENS7_ILi128EEENS7_ILi96EEEEEELi96ENS_10bfloat16_tEfNS_4arch4Sm90ELb0ELb0ELb1ELb1ELb1ELb1ELb0ELb0ELb1ELb1ELb0ELb0EEENS1_21CollectiveEpilogueFwdINS6_IJSA_SC_SB_EEES9_SE_SG_Li384ELb1ELb1ELb0ELb0EEENS1_36VarlenDynamicPersistentTileSchedulerILi192ELi128ELi384ELi128ELb0ELb1ELb1ELb0ELb1ELb1EEEEEEEEEvNT_6ParamsE,(.L_x_74 - _ZN7cutlass13device_kernelIN5flash11enable_sm90INS1_16FlashAttnFwdSm90INS1_25CollectiveMainloopFwdSm90ILi2EN4cute5tupleIJNS5_1CILi1EEES8_S8_EEENS6_IJNS7_ILi192EEENS7_ILi128EEENS7_ILi96EEEEEELi96ENS_10bfloat16_tEfNS_4arch4Sm90ELb0ELb0ELb1ELb1ELb1ELb1ELb0ELb0ELb1ELb1ELb0ELb0EEENS1_21CollectiveEpilogueFwdINS6_IJSA_SC_SB_EEES9_SE_SG_Li384ELb1ELb1ELb0ELb0EEENS1_36VarlenDynamicPersistentTileSchedulerILi192ELi128ELi384ELi128ELb0ELb1ELb1ELb0ELb1ELb1EEEEEEEEEvNT_6ParamsE)
        .other          _ZN7cutlass13device_kernelIN5flash11enable_sm90INS1_16FlashAttnFwdSm90INS1_25CollectiveMainloopFwdSm90ILi2EN4cute5tupleIJNS5_1CILi1EEES8_S8_EEENS6_IJNS7_ILi192EEENS7_ILi128EEENS7_ILi96EEEEEELi96ENS_10bfloat16_tEfNS_4arch4Sm90ELb0ELb0ELb1ELb1ELb1ELb1ELb0ELb0ELb1ELb1ELb0ELb0EEENS1_21CollectiveEpilogueFwdINS6_IJSA_SC_SB_EEES9_SE_SG_Li384ELb1ELb1ELb0ELb0EEENS1_36VarlenDynamicPersistentTileSchedulerILi192ELi128ELi384ELi128ELb0ELb1ELb1ELb0ELb1ELb1EEEEEEEEEvNT_6ParamsE,@"STO_CUDA_ENTRY STV_DEFAULT"
_ZN7cutlass13device_kernelIN5flash11enable_sm90INS1_16FlashAttnFwdSm90INS1_25CollectiveMainloopFwdSm90ILi2EN4cute5tupleIJNS5_1CILi1EEES8_S8_EEENS6_IJNS7_ILi192EEENS7_ILi128EEENS7_ILi96EEEEEELi96ENS_10bfloat16_tEfNS_4arch4Sm90ELb0ELb0ELb1ELb1ELb1ELb1ELb0ELb0ELb1ELb1ELb0ELb0EEENS1_21CollectiveEpilogueFwdINS6_IJSA_SC_SB_EEES9_SE_SG_Li384ELb1ELb1ELb0ELb0EEENS1_36VarlenDynamicPersistentTileSchedulerILi192ELi128ELi384ELi128ELb0ELb1ELb1ELb0ELb1ELb1EEEEEEEEEvNT_6ParamsE:
[----:B------:R-:W-:Y:S01]  /*0000*/  LDC R1, c[0x0][0x37c] ;  /* 0x0000df00ff017b82 */ /* 0x000fe20000000800 */
[----:B------:R-:W-:Y:S05]  /*0010*/  EXIT ;  /* 0x000000000000794d */ /* 0x000fea0003800000 */
.L_x_29:
        /* <DEDUP_REMOVED lines=14> */
.L_x_74:


//--------------------- .text._ZN7cutlass13device_kernelIN5flash11enable_sm90INS1_16FlashAttnFwdSm90INS1_25CollectiveMainloopFwdSm90ILi2EN4cute5tupleIJNS5_1CILi1EEES8_S8_EEENS6_IJNS7_ILi192EEENS7_ILi128EEENS7_ILi96EEEEEELi96ENS_10bfloat16_tEfNS_4arch4Sm90ELb0ELb1ELb1ELb0ELb1ELb0ELb0ELb0ELb1ELb1ELb0ELb0EEENS1_21CollectiveEpilogueFwdINS6_IJSA_SC_SB_EEES9_SE_SG_Li384ELb0ELb1ELb0ELb0EEENS1_30DynamicPersistentTileSchedulerILi384ELi128ELb0ELb1ELb1EEEEEEEEEvNT_6ParamsE --------------------------
	.section	.text._ZN7cutlass13device_kernelIN5flash11enable_sm90INS1_16FlashAttnFwdSm90INS1_25CollectiveMainloopFwdSm90ILi2EN4cute5tupleIJNS5_1CILi1EEES8_S8_EEENS6_IJNS7_ILi192EEENS7_ILi128EEENS7_ILi96EEEEEELi96ENS_10bfloat16_tEfNS_4arch4Sm90ELb0ELb1ELb1ELb0ELb1ELb0ELb0ELb0ELb1ELb1ELb0ELb0EEENS1_21CollectiveEpilogueFwdINS6_IJSA_SC_SB_EEES9_SE_SG_Li384ELb0ELb1ELb0ELb0EEENS1_30DynamicPersistentTileSchedulerILi384ELi128ELb0ELb1ELb1EEEEEEEEEvNT_6ParamsE,"ax",@progbits
	.align	128
.text._ZN7cutlass13device_kernelIN5flash11enable_sm90INS1_16FlashAttnFwdSm90INS1_25CollectiveMainloopFwdSm90ILi2EN4cute5tupleIJNS5_1CILi1EEES8_S8_EEENS6_IJNS7_ILi192EEENS7_ILi128EEENS7_ILi96EEEEEELi96ENS_10bfloat16_tEfNS_4arch4Sm90ELb0ELb1ELb1ELb0ELb1ELb0ELb0ELb0ELb1ELb1ELb0ELb0EEENS1_21CollectiveEpilogueFwdINS6_IJSA_SC_SB_EEES9_SE_SG_Li384ELb0ELb1ELb0ELb0EEENS1_30DynamicPersistentTileSchedulerILi384ELi128ELb0ELb1ELb1EEEEEEEEEvNT_6ParamsE:
        .type           _ZN7cutlass13device_kernelIN5flash11enable_sm90INS1_16FlashAttnFwdSm90INS1_25CollectiveMainloopFwdSm90ILi2EN4cute5tupleIJNS5_1CILi1EEES8_S8_EEENS6_IJNS7_ILi192EEENS7_ILi128EEENS7_ILi96EEEEEELi96ENS_10bfloat16_tEfNS_4arch4Sm90ELb0ELb1ELb1ELb0ELb1ELb0ELb0ELb0ELb1ELb1ELb0ELb0EEENS1_21CollectiveEpilogueFwdINS6_IJSA_SC_SB_EEES9_SE_SG_Li384ELb0ELb1ELb0ELb0EEENS1_30DynamicPersistentTileSchedulerILi384ELi128ELb0ELb1ELb1EEEEEEEEEvNT_6ParamsE,@function
        .size           _ZN7cutlass13device_kernelIN5flash11enable_sm90INS1_16FlashAttnFwdSm90INS1_25CollectiveMainloopFwdSm90ILi2EN4cute5tupleIJNS5_1CILi1EEES8_S8_EEENS6_IJNS7_ILi192EEENS7_ILi128EEENS7_ILi96EEEEEELi96ENS_10bfloat16_tEfNS_4arch4Sm90ELb0ELb1ELb1ELb0ELb1ELb0ELb0ELb0ELb1ELb1ELb0ELb0EEENS1_21CollectiveEpilogueFwdINS6_IJSA_SC_SB_EEES9_SE_SG_Li384ELb0ELb1ELb0ELb0EEENS1_30DynamicPersistentTileSchedulerILi384ELi128ELb0ELb1ELb1EEEEEEEEEvNT_6ParamsE,(.L_x_75 - _ZN7cutlass13device_kernelIN5flash11enable_sm90INS1_16FlashAttnFwdSm90INS1_25CollectiveMainloopFwdSm90ILi2EN4cute5tupleIJNS5_1CILi1EEES8_S8_EEENS6_IJNS7_ILi192EEENS7_ILi128EEENS7_ILi96EEEEEELi96ENS_10bfloat16_tEfNS_4arch4Sm90ELb0ELb1ELb1ELb0ELb1ELb0ELb0ELb0ELb1ELb1ELb0ELb0EEENS1_21CollectiveEpilogueFwdINS6_IJSA_SC_SB_EEES9_SE_SG_Li384ELb0ELb1ELb0ELb0EEENS1_30DynamicPersistentTileSchedulerILi384ELi128ELb0ELb1ELb1EEEEEEEEEvNT_6ParamsE)
        .other          _ZN7cutlass13device_kernelIN5flash11enable_sm90INS1_16FlashAttnFwdSm90INS1_25CollectiveMainloopFwdSm90ILi2EN4cute5tupleIJNS5_1CILi1EEES8_S8_EEENS6_IJNS7_ILi192EEENS7_ILi128EEENS7_ILi96EEEEEELi96ENS_10bfloat16_tEfNS_4arch4Sm90ELb0ELb1ELb1ELb0ELb1ELb0ELb0ELb0ELb1ELb1ELb0ELb0EEENS1_21CollectiveEpilogueFwdINS6_IJSA_SC_SB_EEES9_SE_SG_Li384ELb0ELb1ELb0ELb0EEENS1_30DynamicPersistentTileSchedulerILi384ELi128ELb0ELb1ELb1EEEEEEEEEvNT_6ParamsE,@"STO_CUDA_ENTRY STV_DEFAULT"
_ZN7cutlass13device_kernelIN5flash11enable_sm90INS1_16FlashAttnFwdSm90INS1_25CollectiveMainloopFwdSm90ILi2EN4cute5tupleIJNS5_1CILi1EEES8_S8_EEENS6_IJNS7_ILi192EEENS7_ILi128EEENS7_ILi96EEEEEELi96ENS_10bfloat16_tEfNS_4arch4Sm90ELb0ELb1ELb1ELb0ELb1ELb0ELb0ELb0ELb1ELb1ELb0ELb0EEENS1_21CollectiveEpilogueFwdINS6_IJSA_SC_SB_EEES9_SE_SG_Li384ELb0ELb1ELb0ELb0EEENS1_30DynamicPersistentTileSchedulerILi384ELi128ELb0ELb1ELb1EEEEEEEEEvNT_6ParamsE:
[----:B------:R-:W-:Y:S01]  /*0000*/  LDC R1, c[0x0][0x37c] ;  /* 0x0000df00ff017b82 */ /* 0x000fe20000000800 */
[----:B------:R-:W-:Y:S05]  /*0010*/  EXIT ;  /* 0x000000000000794d */ /* 0x000fea0003800000 */
.L_x_30:
        /* <DEDUP_REMOVED lines=14> */
.L_x_75:


//--------------------- .text._ZN7cutlass13device_kernelIN5flash11enable_sm90INS1_16FlashAttnFwdSm90INS1_25CollectiveMainloopFwdSm90ILi2EN4cute5tupleIJNS5_1CILi1EEES8_S8_EEENS6_IJNS7_ILi192EEENS7_ILi128EEENS7_ILi96EEEEEELi96ENS_10bfloat16_tEfNS_4arch4Sm90ELb0ELb1ELb1ELb1ELb1ELb0ELb0ELb0ELb1ELb1ELb0ELb0EEENS1_21CollectiveEpilogueFwdINS6_IJSA_SC_SB_EEES9_SE_SG_Li384ELb1ELb1ELb0ELb0EEENS1_36VarlenDynamicPersistentTileSchedulerILi192ELi128ELi384ELi128ELb0ELb1ELb1ELb1ELb0ELb1EEEEEEEEEvNT_6ParamsE --------------------------
	.section	.text._ZN7cutlass13device_kernelIN5flash11enable_sm90INS1_16FlashAttnFwdSm90INS1_25CollectiveMainloopFwdSm90ILi2EN4cute5tupleIJNS5_1CILi1EEES8_S8_EEENS6_IJNS7_ILi192EEENS7_ILi128EEENS7_ILi96EEEEEELi96ENS_10bfloat16_tEfNS_4arch4Sm90ELb0ELb1ELb1ELb1ELb1ELb0ELb0ELb0ELb1ELb1ELb0ELb0EEENS1_21CollectiveEpilogueFwdINS6_IJSA_SC_SB_EEES9_SE_SG_Li384ELb1ELb1ELb0ELb0EEENS1_36VarlenDynamicPersistentTileSchedulerILi192ELi128ELi384ELi128ELb0ELb1ELb1ELb1ELb0ELb1EEEEEEEEEvNT_6ParamsE,"ax",@progbits
	.align	128
.text._ZN7cutlass13device_kernelIN5flash11enable_sm90INS1_16FlashAttnFwdSm90INS1_25CollectiveMainloopFwdSm90ILi2EN4cute5tupleIJNS5_1CILi1EEES8_S8_EEENS6_IJNS7_ILi192EEENS7_ILi128EEENS7_ILi96EEEEEELi96ENS_10bfloat16_tEfNS_4arch4Sm90ELb0ELb1ELb1ELb1ELb1ELb0ELb0ELb0ELb1ELb1ELb0ELb0EEENS1_21CollectiveEpilogueFwdINS6_IJSA_SC_SB_EEES9_SE_SG_Li384ELb1ELb1ELb0ELb0EEENS1_36VarlenDynamicPersistentTileSchedulerILi192ELi128ELi384ELi128ELb0ELb1ELb1ELb1ELb0ELb1EEEEEEEEEvNT_6ParamsE:
        .type           _ZN7cutlass13device_kernelIN5flash11enable_sm90INS1_16FlashAttnFwdSm90INS1_25CollectiveMainloopFwdSm90ILi2EN4cute5tupleIJNS5_1CILi1EEES8_S8_EEENS6_IJNS7_ILi192EEENS7_ILi128EEENS7_ILi96EEEEEELi96ENS_10bfloat16_tEfNS_4arch4Sm90ELb0ELb1ELb1ELb1ELb1ELb0ELb0ELb0ELb1ELb1ELb0ELb0EEENS1_21CollectiveEpilogueFwdINS6_IJSA_SC_SB_EEES9_SE_SG_Li384ELb1ELb1ELb0ELb0EEENS1_36VarlenDynamicPersistentTileSchedulerILi192ELi128ELi384ELi128ELb0ELb1ELb1ELb1ELb0ELb1EEEEEEEEEvNT_6ParamsE,@function
        .size           _ZN7cutlass13device_kernelIN5flash11enable_sm90INS1_16FlashAttnFwdSm90INS1_25CollectiveMainloopFwdSm90ILi2EN4cute5tupleIJNS5_1CILi1EEES8_S8_EEENS6_IJNS7_ILi192EEENS7_ILi128EEENS7_ILi96EEEEEELi96ENS_10bfloat16_tEfNS_4arch4Sm90ELb0ELb1ELb1ELb1ELb1ELb0ELb0ELb0ELb1ELb1ELb0ELb0EEENS1_21CollectiveEpilogueFwdINS6_IJSA_SC_SB_EEES9_SE_SG_Li384ELb1ELb1ELb0ELb0EEENS1_36VarlenDynamicPersistentTileSchedulerILi192ELi128ELi384ELi128ELb0ELb1ELb1ELb1ELb0ELb1EEEEEEEEEvNT_6ParamsE,(.L_x_76 - _ZN7cutlass13device_kernelIN5flash11enable_sm90INS1_16FlashAttnFwdSm90INS1_25CollectiveMainloopFwdSm90ILi2EN4cute5tupleIJNS5_1CILi1EEES8_S8_EEENS6_IJNS7_ILi192EEENS7_ILi128EEENS7_ILi96EEEEEELi96ENS_10bfloat16_tEfNS_4arch4Sm90ELb0ELb1ELb1ELb1ELb1ELb0ELb0ELb0ELb1ELb1ELb0ELb0EEENS1_21CollectiveEpilogueFwdINS6_IJSA_SC_SB_EEES9_SE_SG_Li384ELb1ELb1ELb0ELb0EEENS1_36VarlenDynamicPersistentTileSchedulerILi192ELi128ELi384ELi128ELb0ELb1ELb1ELb1ELb0ELb1EEEEEEEEEvNT_6ParamsE)
        .other          _ZN7cutlass13device_kernelIN5flash11enable_sm90INS1_16FlashAttnFwdSm90INS1_25CollectiveMainloopFwdSm90ILi2EN4cute5tupleIJNS5_1CILi1EEES8_S8_EEENS6_IJNS7_ILi192EEENS7_ILi128EEENS7_ILi96EEEEEELi96ENS_10bfloat16_tEfNS_4arch4Sm90ELb0ELb1ELb1ELb1ELb1ELb0ELb0ELb0ELb1ELb1ELb0ELb0EEENS1_21CollectiveEpilogueFwdINS6_IJSA_SC_SB_EEES9_SE_SG_Li384ELb1ELb1ELb0ELb0EEENS1_36VarlenDynamicPersistentTileSchedulerILi192ELi128ELi384ELi128ELb0ELb1ELb1ELb1ELb0ELb1EEEEEEEEEvNT_6ParamsE,@"STO_CUDA_ENTRY STV_DEFAULT"
_ZN7cutlass13device_kernelIN5flash11enable_sm90INS1_16FlashAttnFwdSm90INS1_25CollectiveMainloopFwdSm90ILi2EN4cute5tupleIJNS5_1CILi1EEES8_S8_EEENS6_IJNS7_ILi192EEENS7_ILi128EEENS7_ILi96EEEEEELi96ENS_10bfloat16_tEfNS_4arch4Sm90ELb0ELb1ELb1ELb1ELb1ELb0ELb0ELb0ELb1ELb1ELb0ELb0EEENS1_21CollectiveEpilogueFwdINS6_IJSA_SC_SB_EEES9_SE_SG_Li384ELb1ELb1ELb0ELb0EEENS1_36VarlenDynamicPersistentTileSchedulerILi192ELi128ELi384ELi128ELb0ELb1ELb1ELb1ELb0ELb1EEEEEEEEEvNT_6ParamsE:
[----:B------:R-:W-:Y:S01]  /*0000*/  LDC R1, c[0x0][0x37c] ;  /* 0x0000df00ff017b82 */ /* 0x000fe20000000800 */
[----:B------:R-:W-:Y:S05]  /*0010*/  EXIT ;  /* 0x000000000000794d */ /* 0x000fea0003800000 */
.L_x_31:
        /* <DEDUP_REMOVED lines=14> */
.L_x_76:


//--------------------- .text._ZN7cutlass13device_kernelIN5flash11enable_sm90INS1_16FlashAttnFwdSm90INS1_25CollectiveMainloopFwdSm90ILi2EN4cute5tupleIJNS5_1CILi1EEES8_S8_EEENS6_IJNS7_ILi192EEENS7_ILi128EEENS7_ILi96EEEEEELi96ENS_10bfloat16_tEfNS_4arch4Sm90ELb0ELb1ELb1ELb1ELb1ELb1ELb0ELb0ELb1ELb1ELb0ELb0EEENS1_21CollectiveEpilogueFwdINS6_IJSA_SC_SB_EEES9_SE_SG_Li384ELb1ELb1ELb0ELb0EEENS1_36VarlenDynamicPersistentTileSchedulerILi192ELi128ELi384ELi128ELb0ELb1ELb1ELb1ELb0ELb1EEEEEEEEEvNT_6ParamsE --------------------------
	.section	.text._ZN7cutlass13device_kernelIN5flash11enable_sm90INS1_16FlashAttnFwdSm90INS1_25CollectiveMainloopFwdSm90ILi2EN4cute5tupleIJNS5_1CILi1EEES8_S8_EEENS6_IJNS7_ILi192EEENS7_ILi128EEENS7_ILi96EEEEEELi96ENS_10bfloat16_tEfNS_4arch4Sm90ELb0ELb1ELb1ELb1ELb1ELb1ELb0ELb0ELb1ELb1ELb0ELb0EEENS1_21CollectiveEpilogueFwdINS6_IJSA_SC_SB_EEES9_SE_SG_Li384ELb1ELb1ELb0ELb0EEENS1_36VarlenDynamicPersistentTileSchedulerILi192ELi128ELi384ELi128ELb0ELb1ELb1ELb1ELb0ELb1EEEEEEEEEvNT_6ParamsE,"ax",@progbits
	.align	128
.text._ZN7cutlass13device_kernelIN5flash11enable_sm90INS1_16FlashAttnFwdSm90INS1_25CollectiveMainloopFwdSm90ILi2EN4cute5tupleIJNS5_1CILi1EEES8_S8_EEENS6_IJNS7_ILi192EEENS7_ILi128EEENS7_ILi96EEEEEELi96ENS_10bfloat16_tEfNS_4arch4Sm90ELb0ELb1ELb1ELb1ELb1ELb1ELb0ELb0ELb1ELb1ELb0ELb0EEENS1_21CollectiveEpilogueFwdINS6_IJSA_SC_SB_EEES9_SE_SG_Li384ELb1ELb1ELb0ELb0EEENS1_36VarlenDynamicPersistentTileSchedulerILi192ELi128ELi384ELi128ELb0ELb1ELb1ELb1ELb0ELb1EEEEEEEEEvNT_6ParamsE:
        .type           _ZN7cutlass13device_kernelIN5flash11enable_sm90INS1_16FlashAttnFwdSm90INS1_25CollectiveMainloopFwdSm90ILi2EN4cute5tupleIJNS5_1CILi1EEES8_S8_EEENS6_IJNS7_ILi192EEENS7_ILi128EEENS7_ILi96EEEEEELi96ENS_10bfloat16_tEfNS_4arch4Sm90ELb0ELb1ELb1ELb1ELb1ELb1ELb0ELb0ELb1ELb1ELb0ELb0EEENS1_21CollectiveEpilogueFwdINS6_IJSA_SC_SB_EEES9_SE_SG_Li384ELb1ELb1ELb0ELb0EEENS1_36VarlenDynamicPersistentTileSchedulerILi192ELi128ELi384ELi128ELb0ELb1ELb1ELb1ELb0ELb1EEEEEEEEEvNT_6ParamsE,@function
        .size           _ZN7cutlass13device_kernelIN5flash11enable_sm90INS1_16FlashAttnFwdSm90INS1_25CollectiveMainloopFwdSm90ILi2EN4cute5tupleIJNS5_1CILi1EEES8_S8_EEENS6_IJNS7_ILi192EEENS7_ILi128EEENS7_ILi96EEEEEELi96ENS_10bfloat16_tEfNS_4arch4Sm90ELb0ELb1ELb1ELb1ELb1ELb1ELb0ELb0ELb1ELb1ELb0ELb0EEENS1_21CollectiveEpilogueFwdINS6_IJSA_SC_SB_EEES9_SE_SG_Li384ELb1ELb1ELb0ELb0EEENS1_36VarlenDynamicPersistentTileSchedulerILi192ELi128ELi384ELi128ELb0ELb1ELb1ELb1ELb0ELb1EEEEEEEEEvNT_6ParamsE,(.L_x_77 - _ZN7cutlass13device_kernelIN5flash11enable_sm90INS1_16FlashAttnFwdSm90INS1_25CollectiveMainloopFwdSm90ILi2EN4cute5tupleIJNS5_1CILi1EEES8_S8_EEENS6_IJNS7_ILi192EEENS7_ILi128EEENS7_ILi96EEEEEELi96ENS_10bfloat16_tEfNS_4arch4Sm90ELb0ELb1ELb1ELb1ELb1ELb1ELb0ELb0ELb1ELb1ELb0ELb0EEENS1_21CollectiveEpilogueFwdINS6_IJSA_SC_SB_EEES9_SE_SG_Li384ELb1ELb1ELb0ELb0EEENS1_36VarlenDynamicPersistentTileSchedulerILi192ELi128ELi384ELi128ELb0ELb1ELb1ELb1ELb0ELb1EEEEEEEEEvNT_6ParamsE)
        .other          _ZN7cutlass13device_kernelIN5flash11enable_sm90INS1_16FlashAttnFwdSm90INS1_25CollectiveMainloopFwdSm90ILi2EN4cute5tupleIJNS5_1CILi1EEES8_S8_EEENS6_IJNS7_ILi192EEENS7_ILi128EEENS7_ILi96EEEEEELi96ENS_10bfloat16_tEfNS_4arch4Sm90ELb0ELb1ELb1ELb1ELb1ELb1ELb0ELb0ELb1ELb1ELb0ELb0EEENS1_21CollectiveEpilogueFwdINS6_IJSA_SC_SB_EEES9_SE_SG_Li384ELb1ELb1ELb0ELb0EEENS1_36VarlenDynamicPersistentTileSchedulerILi192ELi128ELi384ELi128ELb0ELb1ELb1ELb1ELb0ELb1EEEEEEEEEvNT_6ParamsE,@"STO_CUDA_ENTRY STV_DEFAULT"
_ZN7cutlass13device_kernelIN5flash11enable_sm90INS1_16FlashAttnFwdSm90INS1_25CollectiveMainloopFwdSm90ILi2EN4cute5tupleIJNS5_1CILi1EEES8_S8_EEENS6_IJNS7_ILi192EEENS7_ILi128EEENS7_ILi96EEEEEELi96ENS_10bfloat16_tEfNS_4arch4Sm90ELb0ELb1ELb1ELb1ELb1ELb1ELb0ELb0ELb1ELb1ELb0ELb0EEENS1_21CollectiveEpilogueFwdINS6_IJSA_SC_SB_EEES9_SE_SG_Li384ELb1ELb1ELb0ELb0EEENS1_36VarlenDynamicPersistentTileSchedulerILi192ELi128ELi384ELi128ELb0ELb1ELb1ELb1ELb0ELb1EEEEEEEEEvNT_6ParamsE:
[----:B------:R-:W-:Y:S01]  /*0000*/  LDC R1, c[0x0][0x37c] ;  /* 0x0000df00ff017b82 */ /* 0x000fe20000000800 */
[----:B------:R-:W-:Y:S05]  /*0010*/  EXIT ;  /* 0x000000000000794d */ /* 0x000fea0003800000 */
.L_x_32:
        /* <DEDUP_REMOVED lines=14> */
.L_x_77:


//--------------------- .text._ZN7cutlass13device_kernelIN5flash11enable_sm90INS1_16FlashAttnFwdSm90INS1_25CollectiveMainloopFwdSm90ILi2EN4cute5tupleIJNS5_1CILi1EEES8_S8_EEENS6_IJNS7_ILi192EEENS7_ILi128EEENS7_ILi96EEEEEELi96ENS_10bfloat16_tEfNS_4arch4Sm90ELb1ELb0ELb1ELb0ELb1ELb0ELb0ELb0ELb1ELb1ELb0ELb0EEENS1_21CollectiveEpilogueFwdINS6_IJSA_SC_SB_EEES9_SE_SG_Li384ELb0ELb1ELb0ELb0EEENS1_30DynamicPersistentTileSchedulerILi384ELi128ELb0ELb1ELb1EEEEEEEEEvNT_6ParamsE --------------------------
	.section	.text._ZN7cutlass13device_kernelIN5flash11enable_sm90INS1_16FlashAttnFwdSm90INS1_25CollectiveMainloopFwdSm90ILi2EN4cute5tupleIJNS5_1CILi1EEES8_S8_EEENS6_IJNS7_ILi192EEENS7_ILi128EEENS7_ILi96EEEEEELi96ENS_10bfloat16_tEfNS_4arch4Sm90ELb1ELb0ELb1ELb0ELb1ELb0ELb0ELb0ELb1ELb1ELb0ELb0EEENS1_21CollectiveEpilogueFwdINS6_IJSA_SC_SB_EEES9_SE_SG_Li384ELb0ELb1ELb0ELb0EEENS1_30DynamicPersistentTileSchedulerILi384ELi128ELb0ELb1ELb1EEEEEEEEEvNT_6ParamsE,"ax",@progbits
	.align	128
.text._ZN7cutlass13device_kernelIN5flash11enable_sm90INS1_16FlashAttnFwdSm90INS1_25CollectiveMainloopFwdSm90ILi2EN4cute5tupleIJNS5_1CILi1EEES8_S8_EEENS6_IJNS7_ILi192EEENS7_ILi128EEENS7_ILi96EEEEEELi96ENS_10bfloat16_tEfNS_4arch4Sm90ELb1ELb0ELb1ELb0ELb1ELb0ELb0ELb0ELb1ELb1ELb0ELb0EEENS1_21CollectiveEpilogueFwdINS6_IJSA_SC_SB_EEES9_SE_SG_Li384ELb0ELb1ELb0ELb0EEENS1_30DynamicPersistentTileSchedulerILi384ELi128ELb0ELb1ELb1EEEEEEEEEvNT_6ParamsE:
        .type           _ZN7cutlass13device_kernelIN5flash11enable_sm90INS1_16FlashAttnFwdSm90INS1_25CollectiveMainloopFwdSm90ILi2EN4cute5tupleIJNS5_1CILi1EEES8_S8_EEENS6_IJNS7_ILi192EEENS7_ILi128EEENS7_ILi96EEEEEELi96ENS_10bfloat16_tEfNS_4arch4Sm90ELb1ELb0ELb1ELb0ELb1ELb0ELb0ELb0ELb1ELb1ELb0ELb0EEENS1_21CollectiveEpilogueFwdINS6_IJSA_SC_SB_EEES9_SE_SG_Li384ELb0ELb1ELb0ELb0EEENS1_30DynamicPersistentTileSchedulerILi384ELi128ELb0ELb1ELb1EEEEEEEEEvNT_6ParamsE,@function
        .size           _ZN7cutlass13device_kernelIN5flash11enable_sm90INS1_16FlashAttnFwdSm90INS1_25CollectiveMainloopFwdSm90ILi2EN4cute5tupleIJNS5_1CILi1EEES8_S8_EEENS6_IJNS7_ILi192EEENS7_ILi128EEENS7_ILi96EEEEEELi96ENS_10bfloat16_tEfNS_4arch4Sm90ELb1ELb0ELb1ELb0ELb1ELb0ELb0ELb0ELb1ELb1ELb0ELb0EEENS1_21CollectiveEpilogueFwdINS6_IJSA_SC_SB_EEES9_SE_SG_Li384ELb0ELb1ELb0ELb0EEENS1_30DynamicPersistentTileSchedulerILi384ELi128ELb0ELb1ELb1EEEEEEEEEvNT_6ParamsE,(.L_x_78 - _ZN7cutlass13device_kernelIN5flash11enable_sm90INS1_16FlashAttnFwdSm90INS1_25CollectiveMainloopFwdSm90ILi2EN4cute5tupleIJNS5_1CILi1EEES8_S8_EEENS6_IJNS7_ILi192EEENS7_ILi128EEENS7_ILi96EEEEEELi96ENS_10bfloat16_tEfNS_4arch4Sm90ELb1ELb0ELb1ELb0ELb1ELb0ELb0ELb0ELb1ELb1ELb0ELb0EEENS1_21CollectiveEpilogueFwdINS6_IJSA_SC_SB_EEES9_SE_SG_Li384ELb0ELb1ELb0ELb0EEENS1_30DynamicPersistentTileSchedulerILi384ELi128ELb0ELb1ELb1EEEEEEEEEvNT_6ParamsE)
        .other          _ZN7cutlass13device_kernelIN5flash11enable_sm90INS1_16FlashAttnFwdSm90INS1_25CollectiveMainloopFwdSm90ILi2EN4cute5tupleIJNS5_1CILi1EEES8_S8_EEENS6_IJNS7_ILi192EEENS7_ILi128EEENS7_ILi96EEEEEELi96ENS_10bfloat16_tEfNS_4arch4Sm90ELb1ELb0ELb1ELb0ELb1ELb0ELb0ELb0ELb1ELb1ELb0ELb0EEENS1_21CollectiveEpilogueFwdINS6_IJSA_SC_SB_EEES9_SE_SG_Li384ELb0ELb1ELb0ELb0EEENS1_30DynamicPersistentTileSchedulerILi384ELi128ELb0ELb1ELb1EEEEEEEEEvNT_6ParamsE,@"STO_CUDA_ENTRY STV_DEFAULT"
_ZN7cutlass13device_kernelIN5flash11enable_sm90INS1_16FlashAttnFwdSm90INS1_25CollectiveMainloopFwdSm90ILi2EN4cute5tupleIJNS5_1CILi1EEES8_S8_EEENS6_IJNS7_ILi192EEENS7_ILi128EEENS7_ILi96EEEEEELi96ENS_10bfloat16_tEfNS_4arch4Sm90ELb1ELb0ELb1ELb0ELb1ELb0ELb0ELb0ELb1ELb1ELb0ELb0EEENS1_21CollectiveEpilogueFwdINS6_IJSA_SC_SB_EEES9_SE_SG_Li384ELb0ELb1ELb0ELb0EEENS1_30DynamicPersistentTileSchedulerILi384ELi128ELb0ELb1ELb1EEEEEEEEEvNT_6ParamsE:
[----:B------:R-:W-:Y:S01]  /*0000*/  LDC R1, c[0x0][0x37c] ;  /* 0x0000df00ff017b82 */ /* 0x000fe20000000800 */
[----:B------:R-:W-:Y:S05]  /*0010*/  EXIT ;  /* 0x000000000000794d */ /* 0x000fea0003800000 */
.L_x_33:
        /* <DEDUP_REMOVED lines=14> */
.L_x_78:


//--------------------- .text._ZN7cutlass13device_kernelIN5flash11enable_sm90INS1_16FlashAttnFwdSm90INS1_25CollectiveMainloopFwdSm90ILi2EN4cute5tupleIJNS5_1CILi1EEES8_S8_EEENS6_IJNS7_ILi192EEENS7_ILi128EEENS7_ILi96EEEEEELi96ENS_10bfloat16_tEfNS_4arch4Sm90ELb1ELb0ELb1ELb1ELb1ELb0ELb0ELb0ELb1ELb1ELb0ELb0EEENS1_21CollectiveEpilogueFwdINS6_IJSA_SC_SB_EEES9_SE_SG_Li384ELb1ELb1ELb0ELb0EEENS1_36VarlenDynamicPersistentTileSchedulerILi192ELi128ELi384ELi128ELb0ELb1ELb1ELb1ELb1ELb1EEEEEEEEEvNT_6ParamsE --------------------------
	.section	.text._ZN7cutlass13device_kernelIN5flash11enable_sm90INS1_16FlashAttnFwdSm90INS1_25CollectiveMainloopFwdSm90ILi2EN4cute5tupleIJNS5_1CILi1EEES8_S8_EEENS6_IJNS7_ILi192EEENS7_ILi128EEENS7_ILi96EEEEEELi96ENS_10bfloat16_tEfNS_4arch4Sm90ELb1ELb0ELb1ELb1ELb1ELb0ELb0ELb0ELb1ELb1ELb0ELb0EEENS1_21CollectiveEpilogueFwdINS6_IJSA_SC_SB_EEES9_SE_SG_Li384ELb1ELb1ELb0ELb0EEENS1_36VarlenDynamicPersistentTileSchedulerILi192ELi128ELi384ELi128ELb0ELb1ELb1ELb1ELb1ELb1EEEEEEEEEvNT_6ParamsE,"ax",@progbits
	.align	128
.text._ZN7cutlass13device_kernelIN5flash11enable_sm90INS1_16FlashAttnFwdSm90INS1_25CollectiveMainloopFwdSm90ILi2EN4cute5tupleIJNS5_1CILi1EEES8_S8_EEENS6_IJNS7_ILi192EEENS7_ILi128EEENS7_ILi96EEEEEELi96ENS_10bfloat16_tEfNS_4arch4Sm90ELb1ELb0ELb1ELb1ELb1ELb0ELb0ELb0ELb1ELb1ELb0ELb0EEENS1_21CollectiveEpilogueFwdINS6_IJSA_SC_SB_EEES9_SE_SG_Li384ELb1ELb1ELb0ELb0EEENS1_36VarlenDynamicPersistentTileSchedulerILi192ELi128ELi384ELi128ELb0ELb1ELb1ELb1ELb1ELb1EEEEEEEEEvNT_6ParamsE:
        .type           _ZN7cutlass13device_kernelIN5flash11enable_sm90INS1_16FlashAttnFwdSm90INS1_25CollectiveMainloopFwdSm90ILi2EN4cute5tupleIJNS5_1CILi1EEES8_S8_EEENS6_IJNS7_ILi192EEENS7_ILi128EEENS7_ILi96EEEEEELi96ENS_10bfloat16_tEfNS_4arch4Sm90ELb1ELb0ELb1ELb1ELb1ELb0ELb0ELb0ELb1ELb1ELb0ELb0EEENS1_21CollectiveEpilogueFwdINS6_IJSA_SC_SB_EEES9_SE_SG_Li384ELb1ELb1ELb0ELb0EEENS1_36VarlenDynamicPersistentTileSchedulerILi192ELi128ELi384ELi128ELb0ELb1ELb1ELb1ELb1ELb1EEEEEEEEEvNT_6ParamsE,@function
        .size           _ZN7cutlass13device_kernelIN5flash11enable_sm90INS1_16FlashAttnFwdSm90INS1_25CollectiveMainloopFwdSm90ILi2EN4cute5tupleIJNS5_1CILi1EEES8_S8_EEENS6_IJNS7_ILi192EEENS7_ILi128EEENS7_ILi96EEEEEELi96ENS_10bfloat16_tEfNS_4arch4Sm90ELb1ELb0ELb1ELb1ELb1ELb0ELb0ELb0ELb1ELb1ELb0ELb0EEENS1_21CollectiveEpilogueFwdINS6_IJSA_SC_SB_EEES9_SE_SG_Li384ELb1ELb1ELb0ELb0EEENS1_36VarlenDynamicPersistentTileSchedulerILi192ELi128ELi384ELi128ELb0ELb1ELb1ELb1ELb1ELb1EEEEEEEEEvNT_6ParamsE,(.L_x_79 - _ZN7cutlass13device_kernelIN5flash11enable_sm90INS1_16FlashAttnFwdSm90INS1_25CollectiveMainloopFwdSm90ILi2EN4cute5tupleIJNS5_1CILi1EEES8_S8_EEENS6_IJNS7_ILi192EEENS7_ILi128EEENS7_ILi96EEEEEELi96ENS_10bfloat16_tEfNS_4arch4Sm90ELb1ELb0ELb1ELb1ELb1ELb0ELb0ELb0ELb1ELb1ELb0ELb0EEENS1_21CollectiveEpilogueFwdINS6_IJSA_SC_SB_EEES9_SE_SG_Li384ELb1ELb1ELb0ELb0EEENS1_36VarlenDynamicPersistentTileSchedulerILi192ELi128ELi384ELi128ELb0ELb1ELb1ELb1ELb1ELb1EEEEEEEEEvNT_6ParamsE)
        .other          _ZN7cutlass13device_kernelIN5flash11enable_sm90INS1_16FlashAttnFwdSm90INS1_25CollectiveMainloopFwdSm90ILi2EN4cute5tupleIJNS5_1CILi1EEES8_S8_EEENS6_IJNS7_ILi192EEENS7_ILi128EEENS7_ILi96EEEEEELi96ENS_10bfloat16_tEfNS_4arch4Sm90ELb1ELb0ELb1ELb1ELb1ELb0ELb0ELb0ELb1ELb1ELb0ELb0EEENS1_21CollectiveEpilogueFwdINS6_IJSA_SC_SB_EEES9_SE_SG_Li384ELb1ELb1ELb0ELb0EEENS1_36VarlenDynamicPersistentTileSchedulerILi192ELi128ELi384ELi128ELb0ELb1ELb1ELb1ELb1ELb1EEEEEEEEEvNT_6ParamsE,@"STO_CUDA_ENTRY STV_DEFAULT"
_ZN7cutlass13device_kernelIN5flash11enable_sm90INS1_16FlashAttnFwdSm90INS1_25CollectiveMainloopFwdSm90ILi2EN4cute5tupleIJNS5_1CILi1EEES8_S8_EEENS6_IJNS7_ILi192EEENS7_ILi128EEENS7_ILi96EEEEEELi96ENS_10bfloat16_tEfNS_4arch4Sm90ELb1ELb0ELb1ELb1ELb1ELb0ELb0ELb0ELb1ELb1ELb0ELb0EEENS1_21CollectiveEpilogueFwdINS6_IJSA_SC_SB_EEES9_SE_SG_Li384ELb1ELb1ELb0ELb0EEENS1_36VarlenDynamicPersistentTileSchedulerILi192ELi128ELi384ELi128ELb0ELb1ELb1ELb1ELb1ELb1EEEEEEEEEvNT_6ParamsE:
[----:B------:R-:W-:Y:S01]  /*0000*/  LDC R1, c[0x0][0x37c] ;  /* 0x0000df00ff017b82 */ /* 0x000fe20000000800 */
[----:B------:R-:W-:Y:S05]  /*0010*/  EXIT ;  /* 0x000000000000794d */ /* 0x000fea0003800000 */
.L_x_34:
        /* <DEDUP_REMOVED lines=14> */
.L_x_79:


//--------------------- .text._ZN7cutlass13device_kernelIN5flash11enable_sm90INS1_16FlashAttnFwdSm90INS1_25CollectiveMainloopFwdSm90ILi2EN4cute5tupleIJNS5_1CILi1EEES8_S8_EEENS6_IJNS7_ILi192EEENS7_ILi128EEENS7_ILi96EEEEEELi96ENS_10bfloat16_tEfNS_4arch4Sm90ELb1ELb0ELb1ELb1ELb1ELb1ELb0ELb0ELb1ELb1ELb0ELb0EEENS1_21CollectiveEpilogueFwdINS6_IJSA_SC_SB_EEES9_SE_SG_Li384ELb1ELb1ELb0ELb0EEENS1_36VarlenDynamicPersistentTileSchedulerILi192ELi128ELi384ELi128ELb0ELb1ELb1ELb1ELb1ELb1EEEEEEEEEvNT_6ParamsE --------------------------
	.section	.text._ZN7cutlass13device_kernelIN5flash11enable_sm90INS1_16FlashAttnFwdSm90INS1_25CollectiveMainloopFwdSm90ILi2EN4cute5tupleIJNS5_1CILi1EEES8_S8_EEENS6_IJNS7_ILi192EEENS7_ILi128EEENS7_ILi96EEEEEELi96ENS_10bfloat16_tEfNS_4arch4Sm90ELb1ELb0ELb1ELb1ELb1ELb1ELb0ELb0ELb1ELb1ELb0ELb0EEENS1_21CollectiveEpilogueFwdINS6_IJSA_SC_SB_EEES9_SE_SG_Li384ELb1ELb1ELb0ELb0EEENS1_36VarlenDynamicPersistentTileSchedulerILi192ELi128ELi384ELi128ELb0ELb1ELb1ELb1ELb1ELb1EEEEEEEEEvNT_6ParamsE,"ax",@progbits
	.align	128
.text._ZN7cutlass13device_kernelIN5flash11enable_sm90INS1_16FlashAttnFwdSm90INS1_25CollectiveMainloopFwdSm90ILi2EN4cute5tupleIJNS5_1CILi1EEES8_S8_EEENS6_IJNS7_ILi192EEENS7_ILi128EEENS7_ILi96EEEEEELi96ENS_10bfloat16_tEfNS_4arch4Sm90ELb1ELb0ELb1ELb1ELb1ELb1ELb0ELb0ELb1ELb1ELb0ELb0EEENS1_21CollectiveEpilogueFwdINS6_IJSA_SC_SB_EEES9_SE_SG_Li384ELb1ELb1ELb0ELb0EEENS1_36VarlenDynamicPersistentTileSchedulerILi192ELi128ELi384ELi128ELb0ELb1ELb1ELb1ELb1ELb1EEEEEEEEEvNT_6ParamsE:
        .type           _ZN7cutlass13device_kernelIN5flash11enable_sm90INS1_16FlashAttnFwdSm90INS1_25CollectiveMainloopFwdSm90ILi2EN4cute5tupleIJNS5_1CILi1EEES8_S8_EEENS6_IJNS7_ILi192EEENS7_ILi128EEENS7_ILi96EEEEEELi96ENS_10bfloat16_tEfNS_4arch4Sm90ELb1ELb0ELb1ELb1ELb1ELb1ELb0ELb0ELb1ELb1ELb0ELb0EEENS1_21CollectiveEpilogueFwdINS6_IJSA_SC_SB_EEES9_SE_SG_Li384ELb1ELb1ELb0ELb0EEENS1_36VarlenDynamicPersistentTileSchedulerILi192ELi128ELi384ELi128ELb0ELb1ELb1ELb1ELb1ELb1EEEEEEEEEvNT_6ParamsE,@function
        .size           _ZN7cutlass13device_kernelIN5flash11enable_sm90INS1_16FlashAttnFwdSm90INS1_25CollectiveMainloopFwdSm90ILi2EN4cute5tupleIJNS5_1CILi1EEES8_S8_EEENS6_IJNS7_ILi192EEENS7_ILi128EEENS7_ILi96EEEEEELi96ENS_10bfloat16_tEfNS_4arch4Sm90ELb1ELb0ELb1ELb1ELb1ELb1ELb0ELb0ELb1ELb1ELb0ELb0EEENS1_21CollectiveEpilogueFwdINS6_IJSA_SC_SB_EEES9_SE_SG_Li384ELb1ELb1ELb0ELb0EEENS1_36VarlenDynamicPersistentTileSchedulerILi192ELi128ELi384ELi128ELb0ELb1ELb1ELb1ELb1ELb1EEEEEEEEEvNT_6ParamsE,(.L_x_80 - _ZN7cutlass13device_kernelIN5flash11enable_sm90INS1_16FlashAttnFwdSm90INS1_25CollectiveMainloopFwdSm90ILi2EN4cute5tupleIJNS5_1CILi1EEES8_S8_EEENS6_IJNS7_ILi192EEENS7_ILi128EEENS7_ILi96EEEEEELi96ENS_10bfloat16_tEfNS_4arch4Sm90ELb1ELb0ELb1ELb1ELb1ELb1ELb0ELb0ELb1ELb1ELb0ELb0EEENS1_21CollectiveEpilogueFwdINS6_IJSA_SC_SB_EEES9_SE_SG_Li384ELb1ELb1ELb0ELb0EEENS1_36VarlenDynamicPersistentTileSchedulerILi192ELi128ELi384ELi128ELb0ELb1ELb1ELb1ELb1ELb1EEEEEEEEEvNT_6ParamsE)
        .other          _ZN7cutlass13device_kernelIN5flash11enable_sm90INS1_16FlashAttnFwdSm90INS1_25CollectiveMainloopFwdSm90ILi2EN4cute5tupleIJNS5_1CILi1EEES8_S8_EEENS6_IJNS7_ILi192EEENS7_ILi128EEENS7_ILi96EEEEEELi96ENS_10bfloat16_tEfNS_4arch4Sm90ELb1ELb0ELb1ELb1ELb1ELb1ELb0ELb0ELb1ELb1ELb0ELb0EEENS1_21CollectiveEpilogueFwdINS6_IJSA_SC_SB_EEES9_SE_SG_Li384ELb1ELb1ELb0ELb0EEENS1_36VarlenDynamicPersistentTileSchedulerILi192ELi128ELi384ELi128ELb0ELb1ELb1ELb1ELb1ELb1EEEEEEEEEvNT_6ParamsE,@"STO_CUDA_ENTRY STV_DEFAULT"
_ZN7cutlass13device_kernelIN5flash11enable_sm90INS1_16FlashAttnFwdSm90INS1_25CollectiveMainloopFwdSm90ILi2EN4cute5tupleIJNS5_1CILi1EEES8_S8_EEENS6_IJNS7_ILi192EEENS7_ILi128EEENS7_ILi96EEEEEELi96ENS_10bfloat16_tEfNS_4arch4Sm90ELb1ELb0ELb1ELb1ELb1ELb1ELb0ELb0ELb1ELb1ELb0ELb0EEENS1_21CollectiveEpilogueFwdINS6_IJSA_SC_SB_EEES9_SE_SG_Li384ELb1ELb1ELb0ELb0EEENS1_36VarlenDynamicPersistentTileSchedulerILi192ELi128ELi384ELi128ELb0ELb1ELb1ELb1ELb1ELb1EEEEEEEEEvNT_6ParamsE:
[----:B------:R-:W-:Y:S01]  /*0000*/  LDC R1, c[0x0][0x37c] ;  /* 0x0000df00ff017b82 */ /* 0x000fe20000000800 */
[----:B------:R-:W-:Y:S05]  /*0010*/  EXIT ;  /* 0x000000000000794d */ /* 0x000fea0003800000 */
.L_x_35:
        /* <DEDUP_REMOVED lines=14> */
.L_x_80:


//--------------------- .text._ZN7cutlass13device_kernelIN5flash11enable_sm90INS1_16FlashAttnFwdSm90INS1_25CollectiveMainloopFwdSm90ILi2EN4cute5tupleIJNS5_1CILi1EEES8_S8_EEENS6_IJNS7_ILi192EEENS7_ILi128EEENS7_ILi64EEEEEELi64ENS_10bfloat16_tEfNS_4arch4Sm90ELb0ELb0ELb1ELb0ELb1ELb0ELb0ELb1ELb1ELb1ELb0ELb0EEENS1_21CollectiveEpilogueFwdINS6_IJSA_SC_SB_EEES9_SE_SG_Li384ELb0ELb1ELb0ELb0EEENS1_29StaticPersistentTileSchedulerILb0EEEEEEEEEvNT_6ParamsE --------------------------
	.section	.text._ZN7cutlass13device_kernelIN5flash11enable_sm90INS1_16FlashAttnFwdSm90INS1_25CollectiveMainloopFwdSm90ILi2EN4cute5tupleIJNS5_1CILi1EEES8_S8_EEENS6_IJNS7_ILi192EEENS7_ILi128EEENS7_ILi64EEEEEELi64ENS_10bfloat16_tEfNS_4arch4Sm90ELb0ELb0ELb1ELb0ELb1ELb0ELb0ELb1ELb1ELb1ELb0ELb0EEENS1_21CollectiveEpilogueFwdINS6_IJSA_SC_SB_EEES9_SE_SG_Li384ELb0ELb1ELb0ELb0EEENS1_29StaticPersistentTileSchedulerILb0EEEEEEEEEvNT_6ParamsE,"ax",@progbits
	.align	128
.text._ZN7cutlass13device_kernelIN5flash11enable_sm90INS1_16FlashAttnFwdSm90INS1_25CollectiveMainloopFwdSm90ILi2EN4cute5tupleIJNS5_1CILi1EEES8_S8_EEENS6_IJNS7_ILi192EEENS7_ILi128EEENS7_ILi64EEEEEELi64ENS_10bfloat16_tEfNS_4arch4Sm90ELb0ELb0ELb1ELb0ELb1ELb0ELb0ELb1ELb1ELb1ELb0ELb0EEENS1_21CollectiveEpilogueFwdINS6_IJSA_SC_SB_EEES9_SE_SG_Li384ELb0ELb1ELb0ELb0EEENS1_29StaticPersistentTileSchedulerILb0EEEEEEEEEvNT_6ParamsE:
        .type           _ZN7cutlass13device_kernelIN5flash11enable_sm90INS1_16FlashAttnFwdSm90INS1_25CollectiveMainloopFwdSm90ILi2EN4cute5tupleIJNS5_1CILi1EEES8_S8_EEENS6_IJNS7_ILi192EEENS7_ILi128EEENS7_ILi64EEEEEELi64ENS_10bfloat16_tEfNS_4arch4Sm90ELb0ELb0ELb1ELb0ELb1ELb0ELb0ELb1ELb1ELb1ELb0ELb0EEENS1_21CollectiveEpilogueFwdINS6_IJSA_SC_SB_EEES9_SE_SG_Li384ELb0ELb1ELb0ELb0EEENS1_29StaticPersistentTileSchedulerILb0EEEEEEEEEvNT_6ParamsE,@function
        .size           _ZN7cutlass13device_kernelIN5flash11enable_sm90INS1_16FlashAttnFwdSm90INS1_25CollectiveMainloopFwdSm90ILi2EN4cute5tupleIJNS5_1CILi1EEES8_S8_EEENS6_IJNS7_ILi192EEENS7_ILi128EEENS7_ILi64EEEEEELi64ENS_10bfloat16_tEfNS_4arch4Sm90ELb0ELb0ELb1ELb0ELb1ELb0ELb0ELb1ELb1ELb1ELb0ELb0EEENS1_21CollectiveEpilogueFwdINS6_IJSA_SC_SB_EEES9_SE_SG_Li384ELb0ELb1ELb0ELb0EEENS1_29StaticPersistentTileSchedulerILb0EEEEEEEEEvNT_6ParamsE,(.L_x_81 - _ZN7cutlass13device_kernelIN5flash11enable_sm90INS1_16FlashAttnFwdSm90INS1_25CollectiveMainloopFwdSm90ILi2EN4cute5tupleIJNS5_1CILi1EEES8_S8_EEENS6_IJNS7_ILi192EEENS7_ILi128EEENS7_ILi64EEEEEELi64ENS_10bfloat16_tEfNS_4arch4Sm90ELb0ELb0ELb1ELb0ELb1ELb0ELb0ELb1ELb1ELb1ELb0ELb0EEENS1_21CollectiveEpilogueFwdINS6_IJSA_SC_SB_EEES9_SE_SG_Li384ELb0ELb1ELb0ELb0EEENS1_29StaticPersistentTileSchedulerILb0EEEEEEEEEvNT_6ParamsE)
        .other          _ZN7cutlass13device_kernelIN5flash11enable_sm90INS1_16FlashAttnFwdSm90INS1_25CollectiveMainloopFwdSm90ILi2EN4cute5tupleIJNS5_1CILi1EEES8_S8_EEENS6_IJNS7_ILi192EEENS7_ILi128EEENS7_ILi64EEEEEELi64ENS_10bfloat16_tEfNS_4arch4Sm90ELb0ELb0ELb1ELb0ELb1ELb0ELb0ELb1ELb1ELb1ELb0ELb0EEENS1_21CollectiveEpilogueFwdINS6_IJSA_SC_SB_EEES9_SE_SG_Li384ELb0ELb1ELb0ELb0EEENS1_29StaticPersistentTileSchedulerILb0EEEEEEEEEvNT_6ParamsE,@"STO_CUDA_ENTRY STV_DEFAULT"
_ZN7cutlass13device_kernelIN5flash11enable_sm90INS1_16FlashAttnFwdSm90INS1_25CollectiveMainloopFwdSm90ILi2EN4cute5tupleIJNS5_1CILi1EEES8_S8_EEENS6_IJNS7_ILi192EEENS7_ILi128EEENS7_ILi64EEEEEELi64ENS_10bfloat16_tEfNS_4arch4Sm90ELb0ELb0ELb1ELb0ELb1ELb0ELb0ELb1ELb1ELb1ELb0ELb0EEENS1_21CollectiveEpilogueFwdINS6_IJSA_SC_SB_EEES9_SE_SG_Li384ELb0ELb1ELb0ELb0EEENS1_29StaticPersistentTileSchedulerILb0EEEEEEEEEvNT_6ParamsE:
[----:B------:R-:W-:Y:S01]  /*0000*/  LDC R1, c[0x0][0x37c] ;  /* 0x0000df00ff017b82 */ /* 0x000fe20000000800 */
[----:B------:R-:W-:Y:S05]  /*0010*/  EXIT ;  /* 0x000000000000794d */ /* 0x000fea0003800000 */
.L_x_36:
        /* <DEDUP_REMOVED lines=14> */
.L_x_81:


//--------------------- .text._ZN7cutlass13device_kernelIN5flash11enable_sm90INS1_16FlashAttnFwdSm90INS1_25CollectiveMainloopFwdSm90ILi2EN4cute5tupleIJNS5_1CILi1EEES8_S8_EEENS6_IJNS7_ILi192EEENS7_ILi128EEENS7_ILi64EEEEEELi64ENS_10bfloat16_tEfNS_4arch4Sm90ELb0ELb0ELb1ELb1ELb1ELb0ELb0ELb1ELb1ELb1ELb0ELb0EEENS1_21CollectiveEpilogueFwdINS6_IJSA_SC_SB_EEES9_SE_SG_Li384ELb1ELb1ELb0ELb0EEENS1_36VarlenDynamicPersistentTileSchedulerILi192ELi128ELi384ELi128ELb0ELb1ELb1ELb0ELb1ELb1EEEEEEEEEvNT_6ParamsE --------------------------
	.section	.text._ZN7cutlass13device_kernelIN5flash11enable_sm90INS1_16FlashAttnFwdSm90INS1_25CollectiveMainloopFwdSm90ILi2EN4cute5tupleIJNS5_1CILi1EEES8_S8_EEENS6_IJNS7_ILi192EEENS7_ILi128EEENS7_ILi64EEEEEELi64ENS_10bfloat16_tEfNS_4arch4Sm90ELb0ELb0ELb1ELb1ELb1ELb0ELb0ELb1ELb1ELb1ELb0ELb0EEENS1_21CollectiveEpilogueFwdINS6_IJSA_SC_SB_EEES9_SE_SG_Li384ELb1ELb1ELb0ELb0EEENS1_36VarlenDynamicPersistentTileSchedulerILi192ELi128ELi384ELi128ELb0ELb1ELb1ELb0ELb1ELb1EEEEEEEEEvNT_6ParamsE,"ax",@progbits
	.align	128
.text._ZN7cutlass13device_kernelIN5flash11enable_sm90INS1_16FlashAttnFwdSm90INS1_25CollectiveMainloopFwdSm90ILi2EN4cute5tupleIJNS5_1CILi1EEES8_S8_EEENS6_IJNS7_ILi192EEENS7_ILi128EEENS7_ILi64EEEEEELi64ENS_10bfloat16_tEfNS_4arch4Sm90ELb0ELb0ELb1ELb1ELb1ELb0ELb0ELb1ELb1ELb1ELb0ELb0EEENS1_21CollectiveEpilogueFwdINS6_IJSA_SC_SB_EEES9_SE_SG_Li384ELb1ELb1ELb0ELb0EEENS1_36VarlenDynamicPersistentTileSchedulerILi192ELi128ELi384ELi128ELb0ELb1ELb1ELb0ELb1ELb1EEEEEEEEEvNT_6ParamsE:
        .type           _ZN7cutlass13device_kernelIN5flash11enable_sm90INS1_16FlashAttnFwdSm90INS1_25CollectiveMainloopFwdSm90ILi2EN4cute5tupleIJNS5_1CILi1EEES8_S8_EEENS6_IJNS7_ILi192EEENS7_ILi128EEENS7_ILi64EEEEEELi64ENS_10bfloat16_tEfNS_4arch4Sm90ELb0ELb0ELb1ELb1ELb1ELb0ELb0ELb1ELb1ELb1ELb0ELb0EEENS1_21CollectiveEpilogueFwdINS6_IJSA_SC_SB_EEES9_SE_SG_Li384ELb1ELb1ELb0ELb0EEENS1_36VarlenDynamicPersistentTileSchedulerILi192ELi128ELi384ELi128ELb0ELb1ELb1ELb0ELb1ELb1EEEEEEEEEvNT_6ParamsE,@function
        .size           _ZN7cutlass13device_kernelIN5flash11enable_sm90INS1_16FlashAttnFwdSm90INS1_25CollectiveMainloopFwdSm90ILi2EN4cute5tupleIJNS5_1CILi1EEES8_S8_EEENS6_IJNS7_ILi192EEENS7_ILi128EEENS7_ILi64EEEEEELi64ENS_10bfloat16_tEfNS_4arch4Sm90ELb0ELb0ELb1ELb1ELb1ELb0ELb0ELb1ELb1ELb1ELb0ELb0EEENS1_21CollectiveEpilogueFwdINS6_IJSA_SC_SB_EEES9_SE_SG_Li384ELb1ELb1ELb0ELb0EEENS1_36VarlenDynamicPersistentTileSchedulerILi192ELi128ELi384ELi128ELb0ELb1ELb1ELb0ELb1ELb1EEEEEEEEEvNT_6ParamsE,(.L_x_82 - _ZN7cutlass13device_kernelIN5flash11enable_sm90INS1_16FlashAttnFwdSm90INS1_25CollectiveMainloopFwdSm90ILi2EN4cute5tupleIJNS5_1CILi1EEES8_S8_EEENS6_IJNS7_ILi192EEENS7_ILi128EEENS7_ILi64EEEEEELi64ENS_10bfloat16_tEfNS_4arch4Sm90ELb0ELb0ELb1ELb1ELb1ELb0ELb0ELb1ELb1ELb1ELb0ELb0EEENS1_21CollectiveEpilogueFwdINS6_IJSA_SC_SB_EEES9_SE_SG_Li384ELb1ELb1ELb0ELb0EEENS1_36VarlenDynamicPersistentTileSchedulerILi192ELi128ELi384ELi128ELb0ELb1ELb1ELb0ELb1ELb1EEEEEEEEEvNT_6ParamsE)
        .other          _ZN7cutlass13device_kernelIN5flash11enable_sm90INS1_16FlashAttnFwdSm90INS1_25CollectiveMainloopFwdSm90ILi2EN4cute5tupleIJNS5_1CILi1EEES8_S8_EEENS6_IJNS7_ILi192EEENS7_ILi128EEENS7_ILi64EEEEEELi64ENS_10bfloat16_tEfNS_4arch4Sm90ELb0ELb0ELb1ELb1ELb1ELb0ELb0ELb1ELb1ELb1ELb0ELb0EEENS1_21CollectiveEpilogueFwdINS6_IJSA_SC_SB_EEES9_SE_SG_Li384ELb1ELb1ELb0ELb0EEENS1_36VarlenDynamicPersistentTileSchedulerILi192ELi128ELi384ELi128ELb0ELb1ELb1ELb0ELb1ELb1EEEEEEEEEvNT_6ParamsE,@"STO_CUDA_ENTRY STV_DEFAULT"
_ZN7cutlass13device_kernelIN5flash11enable_sm90INS1_16FlashAttnFwdSm90INS1_25CollectiveMainloopFwdSm90ILi2EN4cute5tupleIJNS5_1CILi1EEES8_S8_EEENS6_IJNS7_ILi192EEENS7_ILi128EEENS7_ILi64EEEEEELi64ENS_10bfloat16_tEfNS_4arch4Sm90ELb0ELb0ELb1ELb1ELb1ELb0ELb0ELb1ELb1ELb1ELb0ELb0EEENS1_21CollectiveEpilogueFwdINS6_IJSA_SC_SB_EEES9_SE_SG_Li384ELb1ELb1ELb0ELb0EEENS1_36VarlenDynamicPersistentTileSchedulerILi192ELi128ELi384ELi128ELb0ELb1ELb1ELb0ELb1ELb1EEEEEEEEEvNT_6ParamsE:
[----:B------:R-:W-:Y:S01]  /*0000*/  LDC R1, c[0x0][0x37c] ;  /* 0x0000df00ff017b82 */ /* 0x000fe20000000800 */
[----:B------:R-:W-:Y:S05]  /*0010*/  EXIT ;  /* 0x000000000000794d */ /* 0x000fea0003800000 */
.L_x_37:
        /* <DEDUP_REMOVED lines=14> */
.L_x_82:


//--------------------- .text._ZN7cutlass13device_kernelIN5flash11enable_sm90INS1_16FlashAttnFwdSm90INS1_25CollectiveMainloopFwdSm90ILi2EN4cute5tupleIJNS5_1CILi1EEES8_S8_EEENS6_IJNS7_ILi192EEENS7_ILi128EEENS7_ILi64EEEEEELi64ENS_10bfloat16_tEfNS_4arch4Sm90ELb0ELb0ELb1ELb1ELb1ELb1ELb0ELb1ELb1ELb1ELb0ELb0EEENS1_21CollectiveEpilogueFwdINS6_IJSA_SC_SB_EEES9_SE_SG_Li384ELb1ELb1ELb0ELb0EEENS1_36VarlenDynamicPersistentTileSchedulerILi192ELi128ELi384ELi128ELb0ELb1ELb1ELb0ELb1ELb1EEEEEEEEEvNT_6ParamsE --------------------------
	.section	.text._ZN7cutlass13device_kernelIN5flash11enable_sm90INS1_16FlashAttnFwdSm90INS1_25CollectiveMainloopFwdSm90ILi2EN4cute5tupleIJNS5_1CILi1EEES8_S8_EEENS6_IJNS7_ILi192EEENS7_ILi128EEENS7_ILi64EEEEEELi64ENS_10bfloat16_tEfNS_4arch4Sm90ELb0ELb0ELb1ELb1ELb1ELb1ELb0ELb1ELb1ELb1ELb0ELb0EEENS1_21CollectiveEpilogueFwdINS6_IJSA_SC_SB_EEES9_SE_SG_Li384ELb1ELb1ELb0ELb0EEENS1_36VarlenDynamicPersistentTileSchedulerILi192ELi128ELi384ELi128ELb0ELb1ELb1ELb0ELb1ELb1EEEEEEEEEvNT_6ParamsE,"ax",@progbits
	.align	128
.text._ZN7cutlass13device_kernelIN5flash11enable_sm90INS1_16FlashAttnFwdSm90INS1_25CollectiveMainloopFwdSm90ILi2EN4cute5tupleIJNS5_1CILi1EEES8_S8_EEENS6_IJNS7_ILi192EEENS7_ILi128EEENS7_ILi64EEEEEELi64ENS_10bfloat16_tEfNS_4arch4Sm90ELb0ELb0ELb1ELb1ELb1ELb1ELb0ELb1ELb1ELb1ELb0ELb0EEENS1_21CollectiveEpilogueFwdINS6_IJSA_SC_SB_EEES9_SE_SG_Li384ELb1ELb1ELb0ELb0EEENS1_36VarlenDynamicPersistentTileSchedulerILi192ELi128ELi384ELi128ELb0ELb1ELb1ELb0ELb1ELb1EEEEEEEEEvNT_6ParamsE:
        .type           _ZN7cutlass13device_kernelIN5flash11enable_sm90INS1_16FlashAttnFwdSm90INS1_25CollectiveMainloopFwdSm90ILi2EN4cute5tupleIJNS5_1CILi1EEES8_S8_EEENS6_IJNS7_ILi192EEENS7_ILi128EEENS7_ILi64EEEEEELi64ENS_10bfloat16_tEfNS_4arch4Sm90ELb0ELb0ELb1ELb1ELb1ELb1ELb0ELb1ELb1ELb1ELb0ELb0EEENS1_21CollectiveEpilogueFwdINS6_IJSA_SC_SB_EEES9_SE_SG_Li384ELb1ELb1ELb0ELb0EEENS1_36VarlenDynamicPersistentTileSchedulerILi192ELi128ELi384ELi128ELb0ELb1ELb1ELb0ELb1ELb1EEEEEEEEEvNT_6ParamsE,@function
        .size           _ZN7cutlass13device_kernelIN5flash11enable_sm90INS1_16FlashAttnFwdSm90INS1_25CollectiveMainloopFwdSm90ILi2EN4cute5tupleIJNS5_1CILi1EEES8_S8_EEENS6_IJNS7_ILi192EEENS7_ILi128EEENS7_ILi64EEEEEELi64ENS_10bfloat16_tEfNS_4arch4Sm90ELb0ELb0ELb1ELb1ELb1ELb1ELb0ELb1ELb1ELb1ELb0ELb0EEENS1_21CollectiveEpilogueFwdINS6_IJSA_SC_SB_EEES9_SE_SG_Li384ELb1ELb1ELb0ELb0EEENS1_36VarlenDynamicPersistentTileSchedulerILi192ELi128ELi384ELi128ELb0ELb1ELb1ELb0ELb1ELb1EEEEEEEEEvNT_6ParamsE,(.L_x_83 - _ZN7cutlass13device_kernelIN5flash11enable_sm90INS1_16FlashAttnFwdSm90INS1_25CollectiveMainloopFwdSm90ILi2EN4cute5tupleIJNS5_1CILi1EEES8_S8_EEENS6_IJNS7_ILi192EEENS7_ILi128EEENS7_ILi64EEEEEELi64ENS_10bfloat16_tEfNS_4arch4Sm90ELb0ELb0ELb1ELb1ELb1ELb1ELb0ELb1ELb1ELb1ELb0ELb0EEENS1_21CollectiveEpilogueFwdINS6_IJSA_SC_SB_EEES9_SE_SG_Li384ELb1ELb1ELb0ELb0EEENS1_36VarlenDynamicPersistentTileSchedulerILi192ELi128ELi384ELi128ELb0ELb1ELb1ELb0ELb1ELb1EEEEEEEEEvNT_6ParamsE)
        .other          _ZN7cutlass13device_kernelIN5flash11enable_sm90INS1_16FlashAttnFwdSm90INS1_25CollectiveMainloopFwdSm90ILi2EN4cute5tupleIJNS5_1CILi1EEES8_S8_EEENS6_IJNS7_ILi192EEENS7_ILi128EEENS7_ILi64EEEEEELi64ENS_10bfloat16_tEfNS_4arch4Sm90ELb0ELb0ELb1ELb1ELb1ELb1ELb0ELb1ELb1ELb1ELb0ELb0EEENS1_21CollectiveEpilogueFwdINS6_IJSA_SC_SB_EEES9_SE_SG_Li384ELb1ELb1ELb0ELb0EEENS1_36VarlenDynamicPersistentTileSchedulerILi192ELi128ELi384ELi128ELb0ELb1ELb1ELb0ELb1ELb1EEEEEEEEEvNT_6ParamsE,@"STO_CUDA_ENTRY STV_DEFAULT"
_ZN7cutlass13device_kernelIN5flash11enable_sm90INS1_16FlashAttnFwdSm90INS1_25CollectiveMainloopFwdSm90ILi2EN4cute5tupleIJNS5_1CILi1EEES8_S8_EEENS6_IJNS7_ILi192EEENS7_ILi128EEENS7_ILi64EEEEEELi64ENS_10bfloat16_tEfNS_4arch4Sm90ELb0ELb0ELb1ELb1ELb1ELb1ELb0ELb1ELb1ELb1ELb0ELb0EEENS1_21CollectiveEpilogueFwdINS6_IJSA_SC_SB_EEES9_SE_SG_Li384ELb1ELb1ELb0ELb0EEENS1_36VarlenDynamicPersistentTileSchedulerILi192ELi128ELi384ELi128ELb0ELb1ELb1ELb0ELb1ELb1EEEEEEEEEvNT_6ParamsE:
[----:B------:R-:W-:Y:S01]  /*0000*/  LDC R1, c[0x0][0x37c] ;  /* 0x0000df00ff017b82 */ /* 0x000fe20000000800 */
[----:B------:R-:W-:Y:S05]  /*0010*/  EXIT ;  /* 0x000000000000794d */ /* 0x000fea0003800000 */
.L_x_38:
        /* <DEDUP_REMOVED lines=14> */
.L_x_83:


//--------------------- .text._ZN7cutlass13device_kernelIN5flash11enable_sm90INS1_16FlashAttnFwdSm90INS1_25CollectiveMainloopFwdSm90ILi2EN4cute5tupleIJNS5_1CILi1EEES8_S8_EEENS6_IJNS7_ILi192EEENS7_ILi128EEENS7_ILi64EEEEEELi64ENS_10bfloat16_tEfNS_4arch4Sm90ELb0ELb1ELb1ELb0ELb1ELb0ELb0ELb1ELb1ELb1ELb0ELb0EEENS1_21CollectiveEpilogueFwdINS6_IJSA_SC_SB_EEES9_SE_SG_Li384ELb0ELb1ELb0ELb0EEENS1_30DynamicPersistentTileSchedulerILi384ELi128ELb0ELb1ELb1EEEEEEEEEvNT_6ParamsE --------------------------
	.section	.text._ZN7cutlass13device_kernelIN5flash11enable_sm90INS1_16FlashAttnFwdSm90INS1_25CollectiveMainloopFwdSm90ILi2EN4cute5tupleIJNS5_1CILi1EEES8_S8_EEENS6_IJNS7_ILi192EEENS7_ILi128EEENS7_ILi64EEEEEELi64ENS_10bfloat16_tEfNS_4arch4Sm90ELb0ELb1ELb1ELb0ELb1ELb0ELb0ELb1ELb1ELb1ELb0ELb0EEENS1_21CollectiveEpilogueFwdINS6_IJSA_SC_SB_EEES9_SE_SG_Li384ELb0ELb1ELb0ELb0EEENS1_30DynamicPersistentTileSchedulerILi384ELi128ELb0ELb1ELb1EEEEEEEEEvNT_6ParamsE,"ax",@progbits
	.align	128
.text._ZN7cutlass13device_kernelIN5flash11enable_sm90INS1_16FlashAttnFwdSm90INS1_25CollectiveMainloopFwdSm90ILi2EN4cute5tupleIJNS5_1CILi1EEES8_S8_EEENS6_IJNS7_ILi192EEENS7_ILi128EEENS7_ILi64EEEEEELi64ENS_10bfloat16_tEfNS_4arch4Sm90ELb0ELb1ELb1ELb0ELb1ELb0ELb0ELb1ELb1ELb1ELb0ELb0EEENS1_21CollectiveEpilogueFwdINS6_IJSA_SC_SB_EEES9_SE_SG_Li384ELb0ELb1ELb0ELb0EEENS1_30DynamicPersistentTileSchedulerILi384ELi128ELb0ELb1ELb1EEEEEEEEEvNT_6ParamsE:
        .type           _ZN7cutlass13device_kernelIN5flash11enable_sm90INS1_16FlashAttnFwdSm90INS1_25CollectiveMainloopFwdSm90ILi2EN4cute5tupleIJNS5_1CILi1EEES8_S8_EEENS6_IJNS7_ILi192EEENS7_ILi128EEENS7_ILi64EEEEEELi64ENS_10bfloat16_tEfNS_4arch4Sm90ELb0ELb1ELb1ELb0ELb1ELb0ELb0ELb1ELb1ELb1ELb0ELb0EEENS1_21CollectiveEpilogueFwdINS6_IJSA_SC_SB_EEES9_SE_SG_Li384ELb0ELb1ELb0ELb0EEENS1_30DynamicPersistentTileSchedulerILi384ELi128ELb0ELb1ELb1EEEEEEEEEvNT_6ParamsE,@function
        .size           _ZN7cutlass13device_kernelIN5flash11enable_sm90INS1_16FlashAttnFwdSm90INS1_25CollectiveMainloopFwdSm90ILi2EN4cute5tupleIJNS5_1CILi1EEES8_S8_EEENS6_IJNS7_ILi192EEENS7_ILi128EEENS7_ILi64EEEEEELi64ENS_10bfloat16_tEfNS_4arch4Sm90ELb0ELb1ELb1ELb0ELb1ELb0ELb0ELb1ELb1ELb1ELb0ELb0EEENS1_21CollectiveEpilogueFwdINS6_IJSA_SC_SB_EEES9_SE_SG_Li384ELb0ELb1ELb0ELb0EEENS1_30DynamicPersistentTileSchedulerILi384ELi128ELb0ELb1ELb1EEEEEEEEEvNT_6ParamsE,(.L_x_84 - _ZN7cutlass13device_kernelIN5flash11enable_sm90INS1_16FlashAttnFwdSm90INS1_25CollectiveMainloopFwdSm90ILi2EN4cute5tupleIJNS5_1CILi1EEES8_S8_EEENS6_IJNS7_ILi192EEENS7_ILi128EEENS7_ILi64EEEEEELi64ENS_10bfloat16_tEfNS_4arch4Sm90ELb0ELb1ELb1ELb0ELb1ELb0ELb0ELb1ELb1ELb1ELb0ELb0EEENS1_21CollectiveEpilogueFwdINS6_IJSA_SC_SB_EEES9_SE_SG_Li384ELb0ELb1ELb0ELb0EEENS1_30DynamicPersistentTileSchedulerILi384ELi128ELb0ELb1ELb1EEEEEEEEEvNT_6ParamsE)
        .other          _ZN7cutlass13device_kernelIN5flash11enable_sm90INS1_16FlashAttnFwdSm90INS1_25CollectiveMainloopFwdSm90ILi2EN4cute5tupleIJNS5_1CILi1EEES8_S8_EEENS6_IJNS7_ILi192EEENS7_ILi128EEENS7_ILi64EEEEEELi64ENS_10bfloat16_tEfNS_4arch4Sm90ELb0ELb1ELb1ELb0ELb1ELb0ELb0ELb1ELb1ELb1ELb0ELb0EEENS1_21CollectiveEpilogueFwdINS6_IJSA_SC_SB_EEES9_SE_SG_Li384ELb0ELb1ELb0ELb0EEENS1_30DynamicPersistentTileSchedulerILi384ELi128ELb0ELb1ELb1EEEEEEEEEvNT_6ParamsE,@"STO_CUDA_ENTRY STV_DEFAULT"
_ZN7cutlass13device_kernelIN5flash11enable_sm90INS1_16FlashAttnFwdSm90INS1_25CollectiveMainloopFwdSm90ILi2EN4cute5tupleIJNS5_1CILi1EEES8_S8_EEENS6_IJNS7_ILi192EEENS7_ILi128EEENS7_ILi64EEEEEELi64ENS_10bfloat16_tEfNS_4arch4Sm90ELb0ELb1ELb1ELb0ELb1ELb0ELb0ELb1ELb1ELb1ELb0ELb0EEENS1_21CollectiveEpilogueFwdINS6_IJSA_SC_SB_EEES9_SE_SG_Li384ELb0ELb1ELb0ELb0EEENS1_30DynamicPersistentTileSchedulerILi384ELi128ELb0ELb1ELb1EEEEEEEEEvNT_6ParamsE:
[----:B------:R-:W-:Y:S01]  /*0000*/  LDC R1, c[0x0][0x37c] ;  /* 0x0000df00ff017b82 */ /* 0x000fe20000000800 */
[----:B------:R-:W-:Y:S05]  /*0010*/  EXIT ;  /* 0x000000000000794d */ /* 0x000fea0003800000 */
.L_x_39:
        /* <DEDUP_REMOVED lines=14> */
.L_x_84:


//--------------------- .text._ZN7cutlass13device_kernelIN5flash11enable_sm90INS1_16FlashAttnFwdSm90INS1_25CollectiveMainloopFwdSm90ILi2EN4cute5tupleIJNS5_1CILi1EEES8_S8_EEENS6_IJNS7_ILi192EEENS7_ILi128EEENS7_ILi64EEEEEELi64ENS_10bfloat16_tEfNS_4arch4Sm90ELb0ELb1ELb1ELb1ELb1ELb0ELb0ELb1ELb1ELb1ELb0ELb0EEENS1_21CollectiveEpilogueFwdINS6_IJSA_SC_SB_EEES9_SE_SG_Li384ELb1ELb1ELb0ELb0EEENS1_36VarlenDynamicPersistentTileSchedulerILi192ELi128ELi384ELi128ELb0ELb1ELb1ELb1ELb0ELb1EEEEEEEEEvNT_6ParamsE --------------------------
	.section	.text._ZN7cutlass13device_kernelIN5flash11enable_sm90INS1_16FlashAttnFwdSm90INS1_25CollectiveMainloopFwdSm90ILi2EN4cute5tupleIJNS5_1CILi1EEES8_S8_EEENS6_IJNS7_ILi192EEENS7_ILi128EEENS7_ILi64EEEEEELi64ENS_10bfloat16_tEfNS_4arch4Sm90ELb0ELb1ELb1ELb1ELb1ELb0ELb0ELb1ELb1ELb1ELb0ELb0EEENS1_21CollectiveEpilogueFwdINS6_IJSA_SC_SB_EEES9_SE_SG_Li384ELb1ELb1ELb0ELb0EEENS1_36VarlenDynamicPersistentTileSchedulerILi192ELi128ELi384ELi128ELb0ELb1ELb1ELb1ELb0ELb1EEEEEEEEEvNT_6ParamsE,"ax",@progbits
	.align	128
.text._ZN7cutlass13device_kernelIN5flash11enable_sm90INS1_16FlashAttnFwdSm90INS1_25CollectiveMainloopFwdSm90ILi2EN4cute5tupleIJNS5_1CILi1EEES8_S8_EEENS6_IJNS7_ILi192EEENS7_ILi128EEENS7_ILi64EEEEEELi64ENS_10bfloat16_tEfNS_4arch4Sm90ELb0ELb1ELb1ELb1ELb1ELb0ELb0ELb1ELb1ELb1ELb0ELb0EEENS1_21CollectiveEpilogueFwdINS6_IJSA_SC_SB_EEES9_SE_SG_Li384ELb1ELb1ELb0ELb0EEENS1_36VarlenDynamicPersistentTileSchedulerILi192ELi128ELi384ELi128ELb0ELb1ELb1ELb1ELb0ELb1EEEEEEEEEvNT_6ParamsE:
        .type           _ZN7cutlass13device_kernelIN5flash11enable_sm90INS1_16FlashAttnFwdSm90INS1_25CollectiveMainloopFwdSm90ILi2EN4cute5tupleIJNS5_1CILi1EEES8_S8_EEENS6_IJNS7_ILi192EEENS7_ILi128EEENS7_ILi64EEEEEELi64ENS_10bfloat16_tEfNS_4arch4Sm90ELb0ELb1ELb1ELb1ELb1ELb0ELb0ELb1ELb1ELb1ELb0ELb0EEENS1_21CollectiveEpilogueFwdINS6_IJSA_SC_SB_EEES9_SE_SG_Li384ELb1ELb1ELb0ELb0EEENS1_36VarlenDynamicPersistentTileSchedulerILi192ELi128ELi384ELi128ELb0ELb1ELb1ELb1ELb0ELb1EEEEEEEEEvNT_6ParamsE,@function
        .size           _ZN7cutlass13device_kernelIN5flash11enable_sm90INS1_16FlashAttnFwdSm90INS1_25CollectiveMainloopFwdSm90ILi2EN4cute5tupleIJNS5_1CILi1EEES8_S8_EEENS6_IJNS7_ILi192EEENS7_ILi128EEENS7_ILi64EEEEEELi64ENS_10bfloat16_tEfNS_4arch4Sm90ELb0ELb1ELb1ELb1ELb1ELb0ELb0ELb1ELb1ELb1ELb0ELb0EEENS1_21CollectiveEpilogueFwdINS6_IJSA_SC_SB_EEES9_SE_SG_Li384ELb1ELb1ELb0ELb0EEENS1_36VarlenDynamicPersistentTileSchedulerILi192ELi128ELi384ELi128ELb0ELb1ELb1ELb1ELb0ELb1EEEEEEEEEvNT_6ParamsE,(.L_x_85 - _ZN7cutlass13device_kernelIN5flash11enable_sm90INS1_16FlashAttnFwdSm90INS1_25CollectiveMainloopFwdSm90ILi2EN4cute5tupleIJNS5_1CILi1EEES8_S8_EEENS6_IJNS7_ILi192EEENS7_ILi128EEENS7_ILi64EEEEEELi64ENS_10bfloat16_tEfNS_4arch4Sm90ELb0ELb1ELb1ELb1ELb1ELb0ELb0ELb1ELb1ELb1ELb0ELb0EEENS1_21CollectiveEpilogueFwdINS6_IJSA_SC_SB_EEES9_SE_SG_Li384ELb1ELb1ELb0ELb0EEENS1_36VarlenDynamicPersistentTileSchedulerILi192ELi128ELi384ELi128ELb0ELb1ELb1ELb1ELb0ELb1EEEEEEEEEvNT_6ParamsE)
        .other          _ZN7cutlass13device_kernelIN5flash11enable_sm90INS1_16FlashAttnFwdSm90INS1_25CollectiveMainloopFwdSm90ILi2EN4cute5tupleIJNS5_1CILi1EEES8_S8_EEENS6_IJNS7_ILi192EEENS7_ILi128EEENS7_ILi64EEEEEELi64ENS_10bfloat16_tEfNS_4arch4Sm90ELb0ELb1ELb1ELb1ELb1ELb0ELb0ELb1ELb1ELb1ELb0ELb0EEENS1_21CollectiveEpilogueFwdINS6_IJSA_SC_SB_EEES9_SE_SG_Li384ELb1ELb1ELb0ELb0EEENS1_36VarlenDynamicPersistentTileSchedulerILi192ELi128ELi384ELi128ELb0ELb1ELb1ELb1ELb0ELb1EEEEEEEEEvNT_6ParamsE,@"STO_CUDA_ENTRY STV_DEFAULT"
_ZN7cutlass13device_kernelIN5flash11enable_sm90INS1_16FlashAttnFwdSm90INS1_25CollectiveMainloopFwdSm90ILi2EN4cute5tupleIJNS5_1CILi1EEES8_S8_EEENS6_IJNS7_ILi192EEENS7_ILi128EEENS7_ILi64EEEEEELi64ENS_10bfloat16_tEfNS_4arch4Sm90ELb0ELb1ELb1ELb1ELb1ELb0ELb0ELb1ELb1ELb1ELb0ELb0EEENS1_21CollectiveEpilogueFwdINS6_IJSA_SC_SB_EEES9_SE_SG_Li384ELb1ELb1ELb0ELb0EEENS1_36VarlenDynamicPersistentTileSchedulerILi192ELi128ELi384ELi128ELb0ELb1ELb1ELb1ELb0ELb1EEEEEEEEEvNT_6ParamsE:
[----:B------:R-:W-:Y:S01]  /*0000*/  LDC R1, c[0x0][0x37c] ;  /* 0x0000df00ff017b82 */ /* 0x000fe20000000800 */
[----:B------:R-:W-:Y:S05]  /*0010*/  EXIT ;  /* 0x000000000000794d */ /* 0x000fea0003800000 */
.L_x_40:
        /* <DEDUP_REMOVED lines=14> */
.L_x_85:


//--------------------- .text._ZN7cutlass13device_kernelIN5flash11enable_sm90INS1_16FlashAttnFwdSm90INS1_25CollectiveMainloopFwdSm90ILi2EN4cute5tupleIJNS5_1CILi1EEES8_S8_EEENS6_IJNS7_ILi192EEENS7_ILi128EEENS7_ILi64EEEEEELi64ENS_10bfloat16_tEfNS_4arch4Sm90ELb0ELb1ELb1ELb1ELb1ELb1ELb0ELb1ELb1ELb1ELb0ELb0EEENS1_21CollectiveEpilogueFwdINS6_IJSA_SC_SB_EEES9_SE_SG_Li384ELb1ELb1ELb0ELb0EEENS1_36VarlenDynamicPersistentTileSchedulerILi192ELi128ELi384ELi128ELb0ELb1ELb1ELb1ELb0ELb1EEEEEEEEEvNT_6ParamsE --------------------------
	.section	.text._ZN7cutlass13device_kernelIN5flash11enable_sm90INS1_16FlashAttnFwdSm90INS1_25CollectiveMainloopFwdSm90ILi2EN4cute5tupleIJNS5_1CILi1EEES8_S8_EEENS6_IJNS7_ILi192EEENS7_ILi128EEENS7_ILi64EEEEEELi64ENS_10bfloat16_tEfNS_4arch4Sm90ELb0ELb1ELb1ELb1ELb1ELb1ELb0ELb1ELb1ELb1ELb0ELb0EEENS1_21CollectiveEpilogueFwdINS6_IJSA_SC_SB_EEES9_SE_SG_Li384ELb1ELb1ELb0ELb0EEENS1_36VarlenDynamicPersistentTileSchedulerILi192ELi128ELi384ELi128ELb0ELb1ELb1ELb1ELb0ELb1EEEEEEEEEvNT_6ParamsE,"ax",@progbits
	.align	128
.text._ZN7cutlass13device_kernelIN5flash11enable_sm90INS1_16FlashAttnFwdSm90INS1_25CollectiveMainloopFwdSm90ILi2EN4cute5tupleIJNS5_1CILi1EEES8_S8_EEENS6_IJNS7_ILi192EEENS7_ILi128EEENS7_ILi64EEEEEELi64ENS_10bfloat16_tEfNS_4arch4Sm90ELb0ELb1ELb1ELb1ELb1ELb1ELb0ELb1ELb1ELb1ELb0ELb0EEENS1_21CollectiveEpilogueFwdINS6_IJSA_SC_SB_EEES9_SE_SG_Li384ELb1ELb1ELb0ELb0EEENS1_36VarlenDynamicPersistentTileSchedulerILi192ELi128ELi384ELi128ELb0ELb1ELb1ELb1ELb0ELb1EEEEEEEEEvNT_6ParamsE:
        .type           _ZN7cutlass13device_kernelIN5flash11enable_sm90INS1_16FlashAttnFwdSm90INS1_25CollectiveMainloopFwdSm90ILi2EN4cute5tupleIJNS5_1CILi1EEES8_S8_EEENS6_IJNS7_ILi192EEENS7_ILi128EEENS7_ILi64EEEEEELi64ENS_10bfloat16_tEfNS_4arch4Sm90ELb0ELb1ELb1ELb1ELb1ELb1ELb0ELb1ELb1ELb1ELb0ELb0EEENS1_21CollectiveEpilogueFwdINS6_IJSA_SC_SB_EEES9_SE_SG_Li384ELb1ELb1ELb0ELb0EEENS1_36VarlenDynamicPersistentTileSchedulerILi192ELi128ELi384ELi128ELb0ELb1ELb1ELb1ELb0ELb1EEEEEEEEEvNT_6ParamsE,@function
        .size           _ZN7cutlass13device_kernelIN5flash11enable_sm90INS1_16FlashAttnFwdSm90INS1_25CollectiveMainloopFwdSm90ILi2EN4cute5tupleIJNS5_1CILi1EEES8_S8_EEENS6_IJNS7_ILi192EEENS7_ILi128EEENS7_ILi64EEEEEELi64ENS_10bfloat16_tEfNS_4arch4Sm90ELb0ELb1ELb1ELb1ELb1ELb1ELb0ELb1ELb1ELb1ELb0ELb0EEENS1_21CollectiveEpilogueFwdINS6_IJSA_SC_SB_EEES9_SE_SG_Li384ELb1ELb1ELb0ELb0EEENS1_36VarlenDynamicPersistentTileSchedulerILi192ELi128ELi384ELi128ELb0ELb1ELb1ELb1ELb0ELb1EEEEEEEEEvNT_6ParamsE,(.L_x_86 - _ZN7cutlass13device_kernelIN5flash11enable_sm90INS1_16FlashAttnFwdSm90INS1_25CollectiveMainloopFwdSm90ILi2EN4cute5tupleIJNS5_1CILi1EEES8_S8_EEENS6_IJNS7_ILi192EEENS7_ILi128EEENS7_ILi64EEEEEELi64ENS_10bfloat16_tEfNS_4arch4Sm90ELb0ELb1ELb1ELb1ELb1ELb1ELb0ELb1ELb1ELb1ELb0ELb0EEENS1_21CollectiveEpilogueFwdINS6_IJSA_SC_SB_EEES9_SE_SG_Li384ELb1ELb1ELb0ELb0EEENS1_36VarlenDynamicPersistentTileSchedulerILi192ELi128ELi384ELi128ELb0ELb1ELb1ELb1ELb0ELb1EEEEEEEEEvNT_6ParamsE)
        .other          _ZN7cutlass13device_kernelIN5flash11enable_sm90INS1_16FlashAttnFwdSm90INS1_25CollectiveMainloopFwdSm90ILi2EN4cute5tupleIJNS5_1CILi1EEES8_S8_EEENS6_IJNS7_ILi192EEENS7_ILi128EEENS7_ILi64EEEEEELi64ENS_10bfloat16_tEfNS_4arch4Sm90ELb0ELb1ELb1ELb1ELb1ELb1ELb0ELb1ELb1ELb1ELb0ELb0EEENS1_21CollectiveEpilogueFwdINS6_IJSA_SC_SB_EEES9_SE_SG_Li384ELb1ELb1ELb0ELb0EEENS1_36VarlenDynamicPersistentTileSchedulerILi192ELi128ELi384ELi128ELb0ELb1ELb1ELb1ELb0ELb1EEEEEEEEEvNT_6ParamsE,@"STO_CUDA_ENTRY STV_DEFAULT"
_ZN7cutlass13device_kernelIN5flash11enable_sm90INS1_16FlashAttnFwdSm90INS1_25CollectiveMainloopFwdSm90ILi2EN4cute5tupleIJNS5_1CILi1EEES8_S8_EEENS6_IJNS7_ILi192EEENS7_ILi128EEENS7_ILi64EEEEEELi64ENS_10bfloat16_tEfNS_4arch4Sm90ELb0ELb1ELb1ELb1ELb1ELb1ELb0ELb1ELb1ELb1ELb0ELb0EEENS1_21CollectiveEpilogueFwdINS6_IJSA_SC_SB_EEES9_SE_SG_Li384ELb1ELb1ELb0ELb0EEENS1_36VarlenDynamicPersistentTileSchedulerILi192ELi128ELi384ELi128ELb0ELb1ELb1ELb1ELb0ELb1EEEEEEEEEvNT_6ParamsE:
[----:B------:R-:W-:Y:S01]  /*0000*/  LDC R1, c[0x0][0x37c] ;  /* 0x0000df00ff017b82 */ /* 0x000fe20000000800 */
[----:B------:R-:W-:Y:S05]  /*0010*/  EXIT ;  /* 0x000000000000794d */ /* 0x000fea0003800000 */
.L_x_41:
        /* <DEDUP_REMOVED lines=14> */
.L_x_86:


//--------------------- .text._ZN7cutlass13device_kernelIN5flash11enable_sm90INS1_16FlashAttnFwdSm90INS1_25CollectiveMainloopFwdSm90ILi2EN4cute5tupleIJNS5_1CILi1EEES8_S8_EEENS6_IJNS7_ILi192EEENS7_ILi128EEENS7_ILi64EEEEEELi64ENS_10bfloat16_tEfNS_4arch4Sm90ELb1ELb0ELb1ELb0ELb1ELb0ELb0ELb1ELb1ELb1ELb0ELb0EEENS1_21CollectiveEpilogueFwdINS6_IJSA_SC_SB_EEES9_SE_SG_Li384ELb0ELb1ELb0ELb0EEENS1_30DynamicPersistentTileSchedulerILi384ELi128ELb0ELb1ELb1EEEEEEEEEvNT_6ParamsE --------------------------
	.section	.text._ZN7cutlass13device_kernelIN5flash11enable_sm90INS1_16FlashAttnFwdSm90INS1_25CollectiveMainloopFwdSm90ILi2EN4cute5tupleIJNS5_1CILi1EEES8_S8_EEENS6_IJNS7_ILi192EEENS7_ILi128EEENS7_ILi64EEEEEELi64ENS_10bfloat16_tEfNS_4arch4Sm90ELb1ELb0ELb1ELb0ELb1ELb0ELb0ELb1ELb1ELb1ELb0ELb0EEENS1_21CollectiveEpilogueFwdINS6_IJSA_SC_SB_EEES9_SE_SG_Li384ELb0ELb1ELb0ELb0EEENS1_30DynamicPersistentTileSchedulerILi384ELi128ELb0ELb1ELb1EEEEEEEEEvNT_6ParamsE,"ax",@progbits
	.align	128
.text._ZN7cutlass13device_kernelIN5flash11enable_sm90INS1_16FlashAttnFwdSm90INS1_25CollectiveMainloopFwdSm90ILi2EN4cute5tupleIJNS5_1CILi1EEES8_S8_EEENS6_IJNS7_ILi192EEENS7_ILi128EEENS7_ILi64EEEEEELi64ENS_10bfloat16_tEfNS_4arch4Sm90ELb1ELb0ELb1ELb0ELb1ELb0ELb0ELb1ELb1ELb1ELb0ELb0EEENS1_21CollectiveEpilogueFwdINS6_IJSA_SC_SB_EEES9_SE_SG_Li384ELb0ELb1ELb0ELb0EEENS1_30DynamicPersistentTileSchedulerILi384ELi128ELb0ELb1ELb1EEEEEEEEEvNT_6ParamsE:
        .type           _ZN7cutlass13device_kernelIN5flash11enable_sm90INS1_16FlashAttnFwdSm90INS1_25CollectiveMainloopFwdSm90ILi2EN4cute5tupleIJNS5_1CILi1EEES8_S8_EEENS6_IJNS7_ILi192EEENS7_ILi128EEENS7_ILi64EEEEEELi64ENS_10bfloat16_tEfNS_4arch4Sm90ELb1ELb0ELb1ELb0ELb1ELb0ELb0ELb1ELb1ELb1ELb0ELb0EEENS1_21CollectiveEpilogueFwdINS6_IJSA_SC_SB_EEES9_SE_SG_Li384ELb0ELb1ELb0ELb0EEENS1_30DynamicPersistentTileSchedulerILi384ELi128ELb0ELb1ELb1EEEEEEEEEvNT_6ParamsE,@function
        .size           _ZN7cutlass13device_kernelIN5flash11enable_sm90INS1_16FlashAttnFwdSm90INS1_25CollectiveMainloopFwdSm90ILi2EN4cute5tupleIJNS5_1CILi1EEES8_S8_EEENS6_IJNS7_ILi192EEENS7_ILi128EEENS7_ILi64EEEEEELi64ENS_10bfloat16_tEfNS_4arch4Sm90ELb1ELb0ELb1ELb0ELb1ELb0ELb0ELb1ELb1ELb1ELb0ELb0EEENS1_21CollectiveEpilogueFwdINS6_IJSA_SC_SB_EEES9_SE_SG_Li384ELb0ELb1ELb0ELb0EEENS1_30DynamicPersistentTileSchedulerILi384ELi128ELb0ELb1ELb1EEEEEEEEEvNT_6ParamsE,(.L_x_87 - _ZN7cutlass13device_kernelIN5flash11enable_sm90INS1_16FlashAttnFwdSm90INS1_25CollectiveMainloopFwdSm90ILi2EN4cute5tupleIJNS5_1CILi1EEES8_S8_EEENS6_IJNS7_ILi192EEENS7_ILi128EEENS7_ILi64EEEEEELi64ENS_10bfloat16_tEfNS_4arch4Sm90ELb1ELb0ELb1ELb0ELb1ELb0ELb0ELb1ELb1ELb1ELb0ELb0EEENS1_21CollectiveEpilogueFwdINS6_IJSA_SC_SB_EEES9_SE_SG_Li384ELb0ELb1ELb0ELb0EEENS1_30DynamicPersistentTileSchedulerILi384ELi128ELb0ELb1ELb1EEEEEEEEEvNT_6ParamsE)
        .other          _ZN7cutlass13device_kernelIN5flash11enable_sm90INS1_16FlashAttnFwdSm90INS1_25CollectiveMainloopFwdSm90ILi2EN4cute5tupleIJNS5_1CILi1EEES8_S8_EEENS6_IJNS7_ILi192EEENS7_ILi128EEENS7_ILi64EEEEEELi64ENS_10bfloat16_tEfNS_4arch4Sm90ELb1ELb0ELb1ELb0ELb1ELb0ELb0ELb1ELb1ELb1ELb0ELb0EEENS1_21CollectiveEpilogueFwdINS6_IJSA_SC_SB_EEES9_SE_SG_Li384ELb0ELb1ELb0ELb0EEENS1_30DynamicPersistentTileSchedulerILi384ELi128ELb0ELb1ELb1EEEEEEEEEvNT_6ParamsE,@"STO_CUDA_ENTRY STV_DEFAULT"
_ZN7cutlass13device_kernelIN5flash11enable_sm90INS1_16FlashAttnFwdSm90INS1_25CollectiveMainloopFwdSm90ILi2EN4cute5tupleIJNS5_1CILi1EEES8_S8_EEENS6_IJNS7_ILi192EEENS7_ILi128EEENS7_ILi64EEEEEELi64ENS_10bfloat16_tEfNS_4arch4Sm90ELb1ELb0ELb1ELb0ELb1ELb0ELb0ELb1ELb1ELb1ELb0ELb0EEENS1_21CollectiveEpilogueFwdINS6_IJSA_SC_SB_EEES9_SE_SG_Li384ELb0ELb1ELb0ELb0EEENS1_30DynamicPersistentTileSchedulerILi384ELi128ELb0ELb1ELb1EEEEEEEEEvNT_6ParamsE:
[----:B------:R-:W-:Y:S01]  /*0000*/  LDC R1, c[0x0][0x37c] ;  /* 0x0000df00ff017b82 */ /* 0x000fe20000000800 */
[----:B------:R-:W-:Y:S05]  /*0010*/  EXIT ;  /* 0x000000000000794d */ /* 0x000fea0003800000 */
.L_x_42:
        /* <DEDUP_REMOVED lines=14> */
.L_x_87:


//--------------------- .text._ZN7cutlass13device_kernelIN5flash11enable_sm90INS1_16FlashAttnFwdSm90INS1_25CollectiveMainloopFwdSm90ILi2EN4cute5tupleIJNS5_1CILi1EEES8_S8_EEENS6_IJNS7_ILi192EEENS7_ILi128EEENS7_ILi64EEEEEELi64ENS_10bfloat16_tEfNS_4arch4Sm90ELb1ELb0ELb1ELb1ELb1ELb0ELb0ELb1ELb1ELb1ELb0ELb0EEENS1_21CollectiveEpilogueFwdINS6_IJSA_SC_SB_EEES9_SE_SG_Li384ELb1ELb1ELb0ELb0EEENS1_36VarlenDynamicPersistentTileSchedulerILi192ELi128ELi384ELi128ELb0ELb1ELb1ELb1ELb1ELb1EEEEEEEEEvNT_6ParamsE --------------------------
	.section	.text._ZN7cutlass13device_kernelIN5flash11enable_sm90INS1_16FlashAttnFwdSm90INS1_25CollectiveMainloopFwdSm90ILi2EN4cute5tupleIJNS5_1CILi1EEES8_S8_EEENS6_IJNS7_ILi192EEENS7_ILi128EEENS7_ILi64EEEEEELi64ENS_10bfloat16_tEfNS_4arch4Sm90ELb1ELb0ELb1ELb1ELb1ELb0ELb0ELb1ELb1ELb1ELb0ELb0EEENS1_21CollectiveEpilogueFwdINS6_IJSA_SC_SB_EEES9_SE_SG_Li384ELb1ELb1ELb0ELb0EEENS1_36VarlenDynamicPersistentTileSchedulerILi192ELi128ELi384ELi128ELb0ELb1ELb1ELb1ELb1ELb1EEEEEEEEEvNT_6ParamsE,"ax",@progbits
	.align	128
.text._ZN7cutlass13device_kernelIN5flash11enable_sm90INS1_16FlashAttnFwdSm90INS1_25CollectiveMainloopFwdSm90ILi2EN4cute5tupleIJNS5_1CILi1EEES8_S8_EEENS6_IJNS7_ILi192EEENS7_ILi128EEENS7_ILi64EEEEEELi64ENS_10bfloat16_tEfNS_4arch4Sm90ELb1ELb0ELb1ELb1ELb1ELb0ELb0ELb1ELb1ELb1ELb0ELb0EEENS1_21CollectiveEpilogueFwdINS6_IJSA_SC_SB_EEES9_SE_SG_Li384ELb1ELb1ELb0ELb0EEENS1_36VarlenDynamicPersistentTileSchedulerILi192ELi128ELi384ELi128ELb0ELb1ELb1ELb1ELb1ELb1EEEEEEEEEvNT_6ParamsE:
        .type           _ZN7cutlass13device_kernelIN5flash11enable_sm90INS1_16FlashAttnFwdSm90INS1_25CollectiveMainloopFwdSm90ILi2EN4cute5tupleIJNS5_1CILi1EEES8_S8_EEENS6_IJNS7_ILi192EEENS7_ILi128EEENS7_ILi64EEEEEELi64ENS_10bfloat16_tEfNS_4arch4Sm90ELb1ELb0ELb1ELb1ELb1ELb0ELb0ELb1ELb1ELb1ELb0ELb0EEENS1_21CollectiveEpilogueFwdINS6_IJSA_SC_SB_EEES9_SE_SG_Li384ELb1ELb1ELb0ELb0EEENS1_36VarlenDynamicPersistentTileSchedulerILi192ELi128ELi384ELi128ELb0ELb1ELb1ELb1ELb1ELb1EEEEEEEEEvNT_6ParamsE,@function
        .size           _ZN7cutlass13device_kernelIN5flash11enable_sm90INS1_16FlashAttnFwdSm90INS1_25CollectiveMainloopFwdSm90ILi2EN4cute5tupleIJNS5_1CILi1EEES8_S8_EEENS6_IJNS7_ILi192EEENS7_ILi128EEENS7_ILi64EEEEEELi64ENS_10bfloat16_tEfNS_4arch4Sm90ELb1ELb0ELb1ELb1ELb1ELb0ELb0ELb1ELb1ELb1ELb0ELb0EEENS1_21CollectiveEpilogueFwdINS6_IJSA_SC_SB_EEES9_SE_SG_Li384ELb1ELb1ELb0ELb0EEENS1_36VarlenDynamicPersistentTileSchedulerILi192ELi128ELi384ELi128ELb0ELb1ELb1ELb1ELb1ELb1EEEEEEEEEvNT_6ParamsE,(.L_x_88 - _ZN7cutlass13device_kernelIN5flash11enable_sm90INS1_16FlashAttnFwdSm90INS1_25CollectiveMainloopFwdSm90ILi2EN4cute5tupleIJNS5_1CILi1EEES8_S8_EEENS6_IJNS7_ILi192EEENS7_ILi128EEENS7_ILi64EEEEEELi64ENS_10bfloat16_tEfNS_4arch4Sm90ELb1ELb0ELb1ELb1ELb1ELb0ELb0ELb1ELb1ELb1ELb0ELb0EEENS1_21CollectiveEpilogueFwdINS6_IJSA_SC_SB_EEES9_SE_SG_Li384ELb1ELb1ELb0ELb0EEENS1_36VarlenDynamicPersistentTileSchedulerILi192ELi128ELi384ELi128ELb0ELb1ELb1ELb1ELb1ELb1EEEEEEEEEvNT_6ParamsE)
        .other          _ZN7cutlass13device_kernelIN5flash11enable_sm90INS1_16FlashAttnFwdSm90INS1_25CollectiveMainloopFwdSm90ILi2EN4cute5tupleIJNS5_1CILi1EEES8_S8_EEENS6_IJNS7_ILi192EEENS7_ILi128EEENS7_ILi64EEEEEELi64ENS_10bfloat16_tEfNS_4arch4Sm90ELb1ELb0ELb1ELb1ELb1ELb0ELb0ELb1ELb1ELb1ELb0ELb0EEENS1_21CollectiveEpilogueFwdINS6_IJSA_SC_SB_EEES9_SE_SG_Li384ELb1ELb1ELb0ELb0EEENS1_36VarlenDynamicPersistentTileSchedulerILi192ELi128ELi384ELi128ELb0ELb1ELb1ELb1ELb1ELb1EEEEEEEEEvNT_6ParamsE,@"STO_CUDA_ENTRY STV_DEFAULT"
_ZN7cutlass13device_kernelIN5flash11enable_sm90INS1_16FlashAttnFwdSm90INS1_25CollectiveMainloopFwdSm90ILi2EN4cute5tupleIJNS5_1CILi1EEES8_S8_EEENS6_IJNS7_ILi192EEENS7_ILi128EEENS7_ILi64EEEEEELi64ENS_10bfloat16_tEfNS_4arch4Sm90ELb1ELb0ELb1ELb1ELb1ELb0ELb0ELb1ELb1ELb1ELb0ELb0EEENS1_21CollectiveEpilogueFwdINS6_IJSA_SC_SB_EEES9_SE_SG_Li384ELb1ELb1ELb0ELb0EEENS1_36VarlenDynamicPersistentTileSchedulerILi192ELi128ELi384ELi128ELb0ELb1ELb1ELb1ELb1ELb1EEEEEEEEEvNT_6ParamsE:
[----:B------:R-:W-:Y:S01]  /*0000*/  LDC R1, c[0x0][0x37c] ;  /* 0x0000df00ff017b82 */ /* 0x000fe20000000800 */
[----:B------:R-:W-:Y:S05]  /*0010*/  EXIT ;  /* 0x000000000000794d */ /* 0x000fea0003800000 */
.L_x_43:
        /* <DEDUP_REMOVED lines=14> */
.L_x_88:


//--------------------- .text._ZN7cutlass13device_kernelIN5flash11enable_sm90INS1_16FlashAttnFwdSm90INS1_25CollectiveMainloopFwdSm90ILi2EN4cute5tupleIJNS5_1CILi1EEES8_S8_EEENS6_IJNS7_ILi192EEENS7_ILi128EEENS7_ILi64EEEEEELi64ENS_10bfloat16_tEfNS_4arch4Sm90ELb1ELb0ELb1ELb1ELb1ELb1ELb0ELb1ELb1ELb1ELb0ELb0EEENS1_21CollectiveEpilogueFwdINS6_IJSA_SC_SB_EEES9_SE_SG_Li384ELb1ELb1ELb0ELb0EEENS1_36VarlenDynamicPersistentTileSchedulerILi192ELi128ELi384ELi128ELb0ELb1ELb1ELb1ELb1ELb1EEEEEEEEEvNT_6ParamsE --------------------------
	.section	.text._ZN7cutlass13device_kernelIN5flash11enable_sm90INS1_16FlashAttnFwdSm90INS1_25CollectiveMainloopFwdSm90ILi2EN4cute5tupleIJNS5_1CILi1EEES8_S8_EEENS6_IJNS7_ILi192EEENS7_ILi128EEENS7_ILi64EEEEEELi64ENS_10bfloat16_tEfNS_4arch4Sm90ELb1ELb0ELb1ELb1ELb1ELb1ELb0ELb1ELb1ELb1ELb0ELb0EEENS1_21CollectiveEpilogueFwdINS6_IJSA_SC_SB_EEES9_SE_SG_Li384ELb1ELb1ELb0ELb0EEENS1_36VarlenDynamicPersistentTileSchedulerILi192ELi128ELi384ELi128ELb0ELb1ELb1ELb1ELb1ELb1EEEEEEEEEvNT_6ParamsE,"ax",@progbits
	.align	128
.text._ZN7cutlass13device_kernelIN5flash11enable_sm90INS1_16FlashAttnFwdSm90INS1_25CollectiveMainloopFwdSm90ILi2EN4cute5tupleIJNS5_1CILi1EEES8_S8_EEENS6_IJNS7_ILi192EEENS7_ILi128EEENS7_ILi64EEEEEELi64ENS_10bfloat16_tEfNS_4arch4Sm90ELb1ELb0ELb1ELb1ELb1ELb1ELb0ELb1ELb1ELb1ELb0ELb0EEENS1_21CollectiveEpilogueFwdINS6_IJSA_SC_SB_EEES9_SE_SG_Li384ELb1ELb1ELb0ELb0EEENS1_36VarlenDynamicPersistentTileSchedulerILi192ELi128ELi384ELi128ELb0ELb1ELb1ELb1ELb1ELb1EEEEEEEEEvNT_6ParamsE:
        .type           _ZN7cutlass13device_kernelIN5flash11enable_sm90INS1_16FlashAttnFwdSm90INS1_25CollectiveMainloopFwdSm90ILi2EN4cute5tupleIJNS5_1CILi1EEES8_S8_EEENS6_IJNS7_ILi192EEENS7_ILi128EEENS7_ILi64EEEEEELi64ENS_10bfloat16_tEfNS_4arch4Sm90ELb1ELb0ELb1ELb1ELb1ELb1ELb0ELb1ELb1ELb1ELb0ELb0EEENS1_21CollectiveEpilogueFwdINS6_IJSA_SC_SB_EEES9_SE_SG_Li384ELb1ELb1ELb0ELb0EEENS1_36VarlenDynamicPersistentTileSchedulerILi192ELi128ELi384ELi128ELb0ELb1ELb1ELb1ELb1ELb1EEEEEEEEEvNT_6ParamsE,@function
        .size           _ZN7cutlass13device_kernelIN5flash11enable_sm90INS1_16FlashAttnFwdSm90INS1_25CollectiveMainloopFwdSm90ILi2EN4cute5tupleIJNS5_1CILi1EEES8_S8_EEENS6_IJNS7_ILi192EEENS7_ILi128EEENS7_ILi64EEEEEELi64ENS_10bfloat16_tEfNS_4arch4Sm90ELb1ELb0ELb1ELb1ELb1ELb1ELb0ELb1ELb1ELb1ELb0ELb0EEENS1_21CollectiveEpilogueFwdINS6_IJSA_SC_SB_EEES9_SE_SG_Li384ELb1ELb1ELb0ELb0EEENS1_36VarlenDynamicPersistentTileSchedulerILi192ELi128ELi384ELi128ELb0ELb1ELb1ELb1ELb1ELb1EEEEEEEEEvNT_6ParamsE,(.L_x_89 - _ZN7cutlass13device_kernelIN5flash11enable_sm90INS1_16FlashAttnFwdSm90INS1_25CollectiveMainloopFwdSm90ILi2EN4cute5tupleIJNS5_1CILi1EEES8_S8_EEENS6_IJNS7_ILi192EEENS7_ILi128EEENS7_ILi64EEEEEELi64ENS_10bfloat16_tEfNS_4arch4Sm90ELb1ELb0ELb1ELb1ELb1ELb1ELb0ELb1ELb1ELb1ELb0ELb0EEENS1_21CollectiveEpilogueFwdINS6_IJSA_SC_SB_EEES9_SE_SG_Li384ELb1ELb1ELb0ELb0EEENS1_36VarlenDynamicPersistentTileSchedulerILi192ELi128ELi384ELi128ELb0ELb1ELb1ELb1ELb1ELb1EEEEEEEEEvNT_6ParamsE)
        .other          _ZN7cutlass13device_kernelIN5flash11enable_sm90INS1_16FlashAttnFwdSm90INS1_25CollectiveMainloopFwdSm90ILi2EN4cute5tupleIJNS5_1CILi1EEES8_S8_EEENS6_IJNS7_ILi192EEENS7_ILi128EEENS7_ILi64EEEEEELi64ENS_10bfloat16_tEfNS_4arch4Sm90ELb1ELb0ELb1ELb1ELb1ELb1ELb0ELb1ELb1ELb1ELb0ELb0EEENS1_21CollectiveEpilogueFwdINS6_IJSA_SC_SB_EEES9_SE_SG_Li384ELb1ELb1ELb0ELb0EEENS1_36VarlenDynamicPersistentTileSchedulerILi192ELi128ELi384ELi128ELb0ELb1ELb1ELb1ELb1ELb1EEEEEEEEEvNT_6ParamsE,@"STO_CUDA_ENTRY STV_DEFAULT"
_ZN7cutlass13device_kernelIN5flash11enable_sm90INS1_16FlashAttnFwdSm90INS1_25CollectiveMainloopFwdSm90ILi2EN4cute5tupleIJNS5_1CILi1EEES8_S8_EEENS6_IJNS7_ILi192EEENS7_ILi128EEENS7_ILi64EEEEEELi64ENS_10bfloat16_tEfNS_4arch4Sm90ELb1ELb0ELb1ELb1ELb1ELb1ELb0ELb1ELb1ELb1ELb0ELb0EEENS1_21CollectiveEpilogueFwdINS6_IJSA_SC_SB_EEES9_SE_SG_Li384ELb1ELb1ELb0ELb0EEENS1_36VarlenDynamicPersistentTileSchedulerILi192ELi128ELi384ELi128ELb0ELb1ELb1ELb1ELb1ELb1EEEEEEEEEvNT_6ParamsE:
[----:B------:R-:W-:Y:S01]  /*0000*/  LDC R1, c[0x0][0x37c] ;  /* 0x0000df00ff017b82 */ /* 0x000fe20000000800 */
[----:B------:R-:W-:Y:S05]  /*0010*/  EXIT ;  /* 0x000000000000794d */ /* 0x000fea0003800000 */
.L_x_44:
        /* <DEDUP_REMOVED lines=14> */
.L_x_89:


//--------------------- .nv.shared.reserved.0     --------------------------
	.section	.nv.shared.reserved.0,"aw",@nobits
	.weak		__nv_reservedSMEM_offset_0_alias
	.size		__nv_reservedSMEM_offset_0_alias, 0, 64
	.other		__nv_reservedSMEM_offset_0_alias,@"STO_CUDA_RESERVED_SHARED STV_DEFAULT"
__nv_reservedSMEM_offset_0_alias:
	.zero		0
	.zero		64


//--------------------- .nv.global                --------------------------
	.section	.nv.global,"aw",@nobits
.nv.global:
	.type		_ZN80_INTERNAL_84ccdedb_44_flash_fwd_hdimall_bf16_paged_softcap_sm90_cu_9d2915ae_34614cute1_E,@object
	.size		_ZN80_INTERNAL_84ccdedb_44_flash_fwd_hdimall_bf16_paged_softcap_sm90_cu_9d2915ae_34614cute1_E,(_ZN80_INTERNAL_84ccdedb_44_flash_fwd_hdimall_bf16_paged_softcap_sm90_cu_9d2915ae_34614cuda3std3__45__cpo6cbeginE - _ZN80_INTERNAL_84ccdedb_44_flash_fwd_hdimall_bf16_paged_softcap_sm90_cu_9d2915ae_34614cute1_E)
_ZN80_INTERNAL_84ccdedb_44_flash_fwd_hdimall_bf16_paged_softcap_sm90_cu_9d2915ae_34614cute1_E:
	.zero		1
	.type		_ZN80_INTERNAL_84ccdedb_44_flash_fwd_hdimall_bf16_paged_softcap_sm90_cu_9d2915ae_34614cuda3std3__45__cpo6cbeginE,@object
	.size		_ZN80_INTERNAL_84ccdedb_44_flash_fwd_hdimall_bf16_paged_softcap_sm90_cu_9d2915ae_34614cuda3std3__45__cpo6cbeginE,(_ZN80_INTERNAL_84ccdedb_44_flash_fwd_hdimall_bf16_paged_softcap_sm90_cu_9d2915ae_34614cuda3std3__48in_placeE - _ZN80_INTERNAL_84ccdedb_44_flash_fwd_hdimall_bf16_paged_softcap_sm90_cu_9d2915ae_34614cuda3std3__45__cpo6cbeginE)
_ZN80_INTERNAL_84ccdedb_44_flash_fwd_hdimall_bf16_paged_softcap_sm90_cu_9d2915ae_34614cuda3std3__45__cpo6cbeginE:
	.zero		1
	.type		_ZN80_INTERNAL_84ccdedb_44_flash_fwd_hdimall_bf16_paged_softcap_sm90_cu_9d2915ae_34614cuda3std3__48in_placeE,@object
	.size		_ZN80_INTERNAL_84ccdedb_44_flash_fwd_hdimall_bf16_paged_softcap_sm90_cu_9d2915ae_34614cuda3std3__48in_placeE,(_ZN80_INTERNAL_84ccdedb_44_flash_fwd_hdimall_bf16_paged_softcap_sm90_cu_9d2915ae_34614cuda3std6ranges3__45__cpo9iter_moveE - _ZN80_INTERNAL_84ccdedb_44_flash_fwd_hdimall_bf16_paged_softcap_sm90_cu_9d2915ae_34614cuda3std3__48in_placeE)
_ZN80_INTERNAL_84ccdedb_44_flash_fwd_hdimall_bf16_paged_softcap_sm90_cu_9d2915ae_34614cuda3std3__48in_placeE:
	.zero		1
	.type		_ZN80_INTERNAL_84ccdedb_44_flash_fwd_hdimall_bf16_paged_softcap_sm90_cu_9d2915ae_34614cuda3std6ranges3__45__cpo9iter_moveE,@object
	.size		_ZN80_INTERNAL_84ccdedb_44_flash_fwd_hdimall_bf16_paged_softcap_sm90_cu_9d2915ae_34614cuda3std6ranges3__45__cpo9iter_moveE,(_ZN80_INTERNAL_84ccdedb_44_flash_fwd_hdimall_bf16_paged_softcap_sm90_cu_9d2915ae_34614cuda3std3__45__cpo5beginE - _ZN80_INTERNAL_84ccdedb_44_flash_fwd_hdimall_bf16_paged_softcap_sm90_cu_9d2915ae_34614cuda3std6ranges3__45__cpo9iter_moveE)
_ZN80_INTERNAL_84ccdedb_44_flash_fwd_hdimall_bf16_paged_softcap_sm90_cu_9d2915ae_34614cuda3std6ranges3__45__cpo9iter_moveE:
	.zero		1
	.type		_ZN80_INTERNAL_84ccdedb_44_flash_fwd_hdimall_bf16_paged_softcap_sm90_cu_9d2915ae_34614cuda3std3__45__cpo5beginE,@object
	.size		_ZN80_INTERNAL_84ccdedb_44_flash_fwd_hdimall_bf16_paged_softcap_sm90_cu_9d2915ae_34614cuda3std3__45__cpo5beginE,(_ZN80_INTERNAL_84ccdedb_44_flash_fwd_hdimall_bf16_paged_softcap_sm90_cu_9d2915ae_34614cuda3std3__482_GLOBAL__N__84ccdedb_44_flash_fwd_hdimall_bf16_paged_softcap_sm90_cu_9d2915ae_34616ignoreE - _ZN80_INTERNAL_84ccdedb_44_flash_fwd_hdimall_bf16_paged_softcap_sm90_cu_9d2915ae_34614cuda3std3__45__cpo5beginE)
_ZN80_INTERNAL_84ccdedb_44_flash_fwd_hdimall_bf16_paged_softcap_sm90_cu_9d2915ae_34614cuda3std3__45__cpo5beginE:
	.zero		1
	.type		_ZN80_INTERNAL_84ccdedb_44_flash_fwd_hdimall_bf16_paged_softcap_sm90_cu_9d2915ae_34614cuda3std3__482_GLOBAL__N__84ccdedb_44_flash_fwd_hdimall_bf16_paged_softcap_sm90_cu_9d2915ae_34616ignoreE,@object
	.size		_ZN80_INTERNAL_84ccdedb_44_flash_fwd_hdimall_bf16_paged_softcap_sm90_cu_9d2915ae_34614cuda3std3__482_GLOBAL__N__84ccdedb_44_flash_fwd_hdimall_bf16_paged_softcap_sm90_cu_9d2915ae_34616ignoreE,(_ZN80_INTERNAL_84ccdedb_44_flash_fwd_hdimall_bf16_paged_softcap_sm90_cu_9d2915ae_34614cute7productE - _ZN80_INTERNAL_84ccdedb_44_flash_fwd_hdimall_bf16_paged_softcap_sm90_cu_9d2915ae_34614cuda3std3__482_GLOBAL__N__84ccdedb_44_flash_fwd_hdimall_bf16_paged_softcap_sm90_cu_9d2915ae_34616ignoreE)
_ZN80_INTERNAL_84ccdedb_44_flash_fwd_hdimall_bf16_paged_softcap_sm90_cu_9d2915ae_34614cuda3std3__482_GLOBAL__N__84ccdedb_44_flash_fwd_hdimall_bf16_paged_softcap_sm90_cu_9d2915ae_34616ignoreE:
	.zero		1
	.type		_ZN80_INTERNAL_84ccdedb_44_flash_fwd_hdimall_bf16_paged_softcap_sm90_cu_9d2915ae_34614cute7productE,@object
	.size		_ZN80_INTERNAL_84ccdedb_44_flash_fwd_hdimall_bf16_paged_softcap_sm90_cu_9d2915ae_34614cute7productE,(_ZN80_INTERNAL_84ccdedb_44_flash_fwd_hdimall_bf16_paged_softcap_sm90_cu_9d2915ae_34614cuda3std3__45__cpo3endE - _ZN80_INTERNAL_84ccdedb_44_flash_fwd_hdimall_bf16_paged_softcap_sm90_cu_9d2915ae_34614cute7productE)
_ZN80_INTERNAL_84ccdedb_44_flash_fwd_hdimall_bf16_paged_softcap_sm90_cu_9d2915ae_34614cute7productE:
	.zero		1
	.type		_ZN80_INTERNAL_84ccdedb_44_flash_fwd_hdimall_bf16_paged_softcap_sm90_cu_9d2915ae_34614cuda3std3__45__cpo3endE,@object
	.size		_ZN80_INTERNAL_84ccdedb_44_flash_fwd_hdimall_bf16_paged_softcap_sm90_cu_9d2915ae_34614cuda3std3__45__cpo3endE,(_ZN80_INTERNAL_84ccdedb_44_flash_fwd_hdimall_bf16_paged_softcap_sm90_cu_9d2915ae_34614cuda3std3__419piecewise_constructE - _ZN80_INTERNAL_84ccdedb_44_flash_fwd_hdimall_bf16_paged_softcap_sm90_cu_9d2915ae_34614cuda3std3__45__cpo3endE)
_ZN80_INTERNAL_84ccdedb_44_flash_fwd_hdimall_bf16_paged_softcap_sm90_cu_9d2915ae_34614cuda3std3__45__cpo3endE:
	.zero		1
	.type		_ZN80_INTERNAL_84ccdedb_44_flash_fwd_hdimall_bf16_paged_softcap_sm90_cu_9d2915ae_34614cuda3std3__419piecewise_constructE,@object
	.size		_ZN80_INTERNAL_84ccdedb_44_flash_fwd_hdimall_bf16_paged_softcap_sm90_cu_9d2915ae_34614cuda3std3__419piecewise_constructE,(_ZN80_INTERNAL_84ccdedb_44_flash_fwd_hdimall_bf16_paged_softcap_sm90_cu_9d2915ae_34614cuda3std3__45__cpo4cendE - _ZN80_INTERNAL_84ccdedb_44_flash_fwd_hdimall_bf16_paged_softcap_sm90_cu_9d2915ae_34614cuda3std3__419piecewise_constructE)
_ZN80_INTERNAL_84ccdedb_44_flash_fwd_hdimall_bf16_paged_softcap_sm90_cu_9d2915ae_34614cuda3std3__419piecewise_constructE:
	.zero		1
	.type		_ZN80_INTERNAL_84ccdedb_44_flash_fwd_hdimall_bf16_paged_softcap_sm90_cu_9d2915ae_34614cuda3std3__45__cpo4cendE,@object
	.size		_ZN80_INTERNAL_84ccdedb_44_flash_fwd_hdimall_bf16_paged_softcap_sm90_cu_9d2915ae_34614cuda3std3__45__cpo4cendE,(_ZN80_INTERNAL_84ccdedb_44_flash_fwd_hdimall_bf16_paged_softcap_sm90_cu_9d2915ae_34614cuda3std6ranges3__45__cpo4swapE - _ZN80_INTERNAL_84ccdedb_44_flash_fwd_hdimall_bf16_paged_softcap_sm90_cu_9d2915ae_34614cuda3std3__45__cpo4cendE)
_ZN80_INTERNAL_84ccdedb_44_flash_fwd_hdimall_bf16_paged_softcap_sm90_cu_9d2915ae_34614cuda3std3__45__cpo4cendE:
	.zero		1
	.type		_ZN80_INTERNAL_84ccdedb_44_flash_fwd_hdimall_bf16_paged_softcap_sm90_cu_9d2915ae_34614cuda3std6ranges3__45__cpo4swapE,@object
	.size		_ZN80_INTERNAL_84ccdedb_44_flash_fwd_hdimall_bf16_paged_softcap_sm90_cu_9d2915ae_34614cuda3std6ranges3__45__cpo4swapE,(.L_7 - _ZN80_INTERNAL_84ccdedb_44_flash_fwd_hdimall_bf16_paged_softcap_sm90_cu_9d2915ae_34614cuda3std6ranges3__45__cpo4swapE)
_ZN80_INTERNAL_84ccdedb_44_flash_fwd_hdimall_bf16_paged_softcap_sm90_cu_9d2915ae_34614cuda3std6ranges3__45__cpo4swapE:
	.zero		1
.L_7:


//--------------------- .nv.constant0._ZN7cutlass13device_kernelIN5flash11enable_sm90INS1_16FlashAttnFwdSm90INS1_25CollectiveMainloopFwdSm90ILi2EN4cute5tupleIJNS5_1CILi1EEES8_S8_EEENS6_IJNS7_ILi128EEENS7_ILi80EEENS7_ILi256EEEEEELi256ENS_10bfloat16_tEfNS_4arch4Sm90ELb0ELb0ELb1ELb0ELb1ELb0ELb0ELb1ELb1ELb1ELb0ELb0EEENS1_21CollectiveEpilogueFwdINS6_IJSA_SC_SB_EEES9_SE_SG_Li256ELb0ELb1ELb0ELb0EEENS1_29StaticPersistentTileSchedulerILb0EEEEEEEEEvNT_6ParamsE --------------------------
	.section	.nv.constant0._ZN7cutlass13device_kernelIN5flash11enable_sm90INS1_16FlashAttnFwdSm90INS1_25CollectiveMainloopFwdSm90ILi2EN4cute5tupleIJNS5_1CILi1EEES8_S8_EEENS6_IJNS7_ILi128EEENS7_ILi80EEENS7_ILi256EEEEEELi256ENS_10bfloat16_tEfNS_4arch4Sm90ELb0ELb0ELb1ELb0ELb1ELb0ELb0ELb1ELb1ELb1ELb0ELb0EEENS1_21CollectiveEpilogueFwdINS6_IJSA_SC_SB_EEES9_SE_SG_Li256ELb0ELb1ELb0ELb0EEENS1_29StaticPersistentTileSchedulerILb0EEEEEEEEEvNT_6ParamsE,"a",@progbits
	.sectionflags	@""
	.align	4
.nv.constant0._ZN7cutlass13device_kernelIN5flash11enable_sm90INS1_16FlashAttnFwdSm90INS1_25CollectiveMainloopFwdSm90ILi2EN4cute5tupleIJNS5_1CILi1EEES8_S8_EEENS6_IJNS7_ILi128EEENS7_ILi80EEENS7_ILi256EEEEEELi256ENS_10bfloat16_tEfNS_4arch4Sm90ELb0ELb0ELb1ELb0ELb1ELb0ELb0ELb1ELb1ELb1ELb0ELb0EEENS1_21CollectiveEpilogueFwdINS6_IJSA_SC_SB_EEES9_SE_SG_Li256ELb0ELb1ELb0ELb0EEENS1_29StaticPersistentTileSchedulerILb0EEEEEEEEEvNT_6ParamsE:
	.zero		3456


//--------------------- .nv.constant0._ZN7cutlass13device_kernelIN5flash11enable_sm90INS1_16FlashAttnFwdSm90INS1_25CollectiveMainloopFwdSm90ILi2EN4cute5tupleIJNS5_1CILi1EEES8_S8_EEENS6_IJNS7_ILi128EEENS7_ILi80EEENS7_ILi256EEEEEELi256ENS_10bfloat16_tEfNS_4arch4Sm90ELb0ELb0ELb1ELb1ELb1ELb0ELb0ELb1ELb1ELb1ELb0ELb0EEENS1_21CollectiveEpilogueFwdINS6_IJSA_SC_SB_EEES9_SE_SG_Li256ELb1ELb1ELb0ELb0EEENS1_36VarlenDynamicPersistentTileSchedulerILi128ELi80ELi256ELi128ELb0ELb1ELb1ELb0ELb1ELb1EEEEEEEEEvNT_6ParamsE --------------------------
	.section	.nv.constant0._ZN7cutlass13device_kernelIN5flash11enable_sm90INS1_16FlashAttnFwdSm90INS1_25CollectiveMainloopFwdSm90ILi2EN4cute5tupleIJNS5_1CILi1EEES8_S8_EEENS6_IJNS7_ILi128EEENS7_ILi80EEENS7_ILi256EEEEEELi256ENS_10bfloat16_tEfNS_4arch4Sm90ELb0ELb0ELb1ELb1ELb1ELb0ELb0ELb1ELb1ELb1ELb0ELb0EEENS1_21CollectiveEpilogueFwdINS6_IJSA_SC_SB_EEES9_SE_SG_Li256ELb1ELb1ELb0ELb0EEENS1_36VarlenDynamicPersistentTileSchedulerILi128ELi80ELi256ELi128ELb0ELb1ELb1ELb0ELb1ELb1EEEEEEEEEvNT_6ParamsE,"a",@progbits
	.sectionflags	@""
	.align	4
.nv.constant0._ZN7cutlass13device_kernelIN5flash11enable_sm90INS1_16FlashAttnFwdSm90INS1_25CollectiveMainloopFwdSm90ILi2EN4cute5tupleIJNS5_1CILi1EEES8_S8_EEENS6_IJNS7_ILi128EEENS7_ILi80EEENS7_ILi256EEEEEELi256ENS_10bfloat16_tEfNS_4arch4Sm90ELb0ELb0ELb1ELb1ELb1ELb0ELb0ELb1ELb1ELb1ELb0ELb0EEENS1_21CollectiveEpilogueFwdINS6_IJSA_SC_SB_EEES9_SE_SG_Li256ELb1ELb1ELb0ELb0EEENS1_36VarlenDynamicPersistentTileSchedulerILi128ELi80ELi256ELi128ELb0ELb1ELb1ELb0ELb1ELb1EEEEEEEEEvNT_6ParamsE:
	.zero		3584


//--------------------- .nv.constant0._ZN7cutlass13device_kernelIN5flash11enable_sm90INS1_16FlashAttnFwdSm90INS1_25CollectiveMainloopFwdSm90ILi2EN4cute5tupleIJNS5_1CILi1EEES8_S8_EEENS6_IJNS7_ILi128EEENS7_ILi80EEENS7_ILi256EEEEEELi256ENS_10bfloat16_tEfNS_4arch4Sm90ELb0ELb0ELb1ELb1ELb1ELb1ELb0ELb1ELb1ELb1ELb0ELb0EEENS1_21CollectiveEpilogueFwdINS6_IJSA_SC_SB_EEES9_SE_SG_Li256ELb1ELb1ELb0ELb0EEENS1_36VarlenDynamicPersistentTileSchedulerILi128ELi80ELi256ELi128ELb0ELb1ELb1ELb0ELb1ELb1EEEEEEEEEvNT_6ParamsE --------------------------
	.section	.nv.constant0._ZN7cutlass13device_kernelIN5flash11enable_sm90INS1_16FlashAttnFwdSm90INS1_25CollectiveMainloopFwdSm90ILi2EN4cute5tupleIJNS5_1CILi1EEES8_S8_EEENS6_IJNS7_ILi128EEENS7_ILi80EEENS7_ILi256EEEEEELi256ENS_10bfloat16_tEfNS_4arch4Sm90ELb0ELb0ELb1ELb1ELb1ELb1ELb0ELb1ELb1ELb1ELb0ELb0EEENS1_21CollectiveEpilogueFwdINS6_IJSA_SC_SB_EEES9_SE_SG_Li256ELb1ELb1ELb0ELb0EEENS1_36VarlenDynamicPersistentTileSchedulerILi128ELi80ELi256ELi128ELb0ELb1ELb1ELb0ELb1ELb1EEEEEEEEEvNT_6ParamsE,"a",@progbits
	.sectionflags	@""
	.align	4
.nv.constant0._ZN7cutlass13device_kernelIN5flash11enable_sm90INS1_16FlashAttnFwdSm90INS1_25CollectiveMainloopFwdSm90ILi2EN4cute5tupleIJNS5_1CILi1EEES8_S8_EEENS6_IJNS7_ILi128EEENS7_ILi80EEENS7_ILi256EEEEEELi256ENS_10bfloat16_tEfNS_4arch4Sm90ELb0ELb0ELb1ELb1ELb1ELb1ELb0ELb1ELb1ELb1ELb0ELb0EEENS1_21CollectiveEpilogueFwdINS6_IJSA_SC_SB_EEES9_SE_SG_Li256ELb1ELb1ELb0ELb0EEENS1_36VarlenDynamicPersistentTileSchedulerILi128ELi80ELi256ELi128ELb0ELb1ELb1ELb0ELb1ELb1EEEEEEEEEvNT_6ParamsE:
	.zero		3584


//--------------------- .nv.constant0._ZN7cutlass13device_kernelIN5flash11enable_sm90INS1_16FlashAttnFwdSm90INS1_25CollectiveMainloopFwdSm90ILi2EN4cute5tupleIJNS5_1CILi1EEES8_S8_EEENS6_IJNS7_ILi128EEENS7_ILi64EEENS7_ILi256EEEEEELi256ENS_10bfloat16_tEfNS_4arch4Sm90ELb0ELb1ELb1ELb0ELb1ELb0ELb0ELb1ELb1ELb1ELb0ELb0EEENS1_21CollectiveEpilogueFwdINS6_IJSA_SC_SB_EEES9_SE_SG_Li256ELb0ELb1ELb0ELb0EEENS1_30DynamicPersistentTileSchedulerILi256ELi128ELb0ELb1ELb1EEEEEEEEEvNT_6ParamsE --------------------------
	.section	.nv.constant0._ZN7cutlass13device_kernelIN5flash11enable_sm90INS1_16FlashAttnFwdSm90INS1_25CollectiveMainloopFwdSm90ILi2EN4cute5tupleIJNS5_1CILi1EEES8_S8_EEENS6_IJNS7_ILi128EEENS7_ILi64EEENS7_ILi256EEEEEELi256ENS_10bfloat16_tEfNS_4arch4Sm90ELb0ELb1ELb1ELb0ELb1ELb0ELb0ELb1ELb1ELb1ELb0ELb0EEENS1_21CollectiveEpilogueFwdINS6_IJSA_SC_SB_EEES9_SE_SG_Li256ELb0ELb1ELb0ELb0EEENS1_30DynamicPersistentTileSchedulerILi256ELi128ELb0ELb1ELb1EEEEEEEEEvNT_6ParamsE,"a",@progbits
	.sectionflags	@""
	.align	4
.nv.constant0._ZN7cutlass13device_kernelIN5flash11enable_sm90INS1_16FlashAttnFwdSm90INS1_25CollectiveMainloopFwdSm90ILi2EN4cute5tupleIJNS5_1CILi1EEES8_S8_EEENS6_IJNS7_ILi128EEENS7_ILi64EEENS7_ILi256EEEEEELi256ENS_10bfloat16_tEfNS_4arch4Sm90ELb0ELb1ELb1ELb0ELb1ELb0ELb0ELb1ELb1ELb1ELb0ELb0EEENS1_21CollectiveEpilogueFwdINS6_IJSA_SC_SB_EEES9_SE_SG_Li256ELb0ELb1ELb0ELb0EEENS1_30DynamicPersistentTileSchedulerILi256ELi128ELb0ELb1ELb1EEEEEEEEEvNT_6ParamsE:
	.zero		3584


//--------------------- .nv.constant0._ZN7cutlass13device_kernelIN5flash11enable_sm90INS1_16FlashAttnFwdSm90INS1_25CollectiveMainloopFwdSm90ILi2EN4cute5tupleIJNS5_1CILi1EEES8_S8_EEENS6_IJNS7_ILi128EEENS7_ILi64EEENS7_ILi256EEEEEELi256ENS_10bfloat16_tEfNS_4arch4Sm90ELb0ELb1ELb1ELb1ELb1ELb0ELb0ELb1ELb1ELb1ELb0ELb0EEENS1_21CollectiveEpilogueFwdINS6_IJSA_SC_SB_EEES9_SE_SG_Li256ELb1ELb1ELb0ELb0EEENS1_36VarlenDynamicPersistentTileSchedulerILi128ELi64ELi256ELi128ELb0ELb1ELb1ELb1ELb0ELb1EEEEEEEEEvNT_6ParamsE --------------------------
	.section	.nv.constant0._ZN7cutlass13device_kernelIN5flash11enable_sm90INS1_16FlashAttnFwdSm90INS1_25CollectiveMainloopFwdSm90ILi2EN4cute5tupleIJNS5_1CILi1EEES8_S8_EEENS6_IJNS7_ILi128EEENS7_ILi64EEENS7_ILi256EEEEEELi256ENS_10bfloat16_tEfNS_4arch4Sm90ELb0ELb1ELb1ELb1ELb1ELb0ELb0ELb1ELb1ELb1ELb0ELb0EEENS1_21CollectiveEpilogueFwdINS6_IJSA_SC_SB_EEES9_SE_SG_Li256ELb1ELb1ELb0ELb0EEENS1_36VarlenDynamicPersistentTileSchedulerILi128ELi64ELi256ELi128ELb0ELb1ELb1ELb1ELb0ELb1EEEEEEEEEvNT_6ParamsE,"a",@progbits
	.sectionflags	@""
	.align	4
.nv.constant0._ZN7cutlass13device_kernelIN5flash11enable_sm90INS1_16FlashAttnFwdSm90INS1_25CollectiveMainloopFwdSm90ILi2EN4cute5tupleIJNS5_1CILi1EEES8_S8_EEENS6_IJNS7_ILi128EEENS7_ILi64EEENS7_ILi256EEEEEELi256ENS_10bfloat16_tEfNS_4arch4Sm90ELb0ELb1ELb1ELb1ELb1ELb0ELb0ELb1ELb1ELb1ELb0ELb0EEENS1_21CollectiveEpilogueFwdINS6_IJSA_SC_SB_EEES9_SE_SG_Li256ELb1ELb1ELb0ELb0EEENS1_36VarlenDynamicPersistentTileSchedulerILi128ELi64ELi256ELi128ELb0ELb1ELb1ELb1ELb0ELb1EEEEEEEEEvNT_6ParamsE:
	.zero		3584


//--------------------- .nv.constant0._ZN7cutlass13device_kernelIN5flash11enable_sm90INS1_16FlashAttnFwdSm90INS1_25CollectiveMainloopFwdSm90ILi2EN4cute5tupleIJNS5_1CILi1EEES8_S8_EEENS6_IJNS7_ILi128EEENS7_ILi64EEENS7_ILi256EEEEEELi256ENS_10bfloat16_tEfNS_4arch4Sm90ELb0ELb1ELb1ELb1ELb1ELb1ELb0ELb1ELb1ELb1ELb0ELb0EEENS1_21CollectiveEpilogueFwdINS6_IJSA_SC_SB_EEES9_SE_SG_Li256ELb1ELb1ELb0ELb0EEENS1_36VarlenDynamicPersistentTileSchedulerILi128ELi64ELi256ELi128ELb0ELb1ELb1ELb1ELb0ELb1EEEEEEEEEvNT_6ParamsE --------------------------
	.section	.nv.constant0._ZN7cutlass13device_kernelIN5flash11enable_sm90INS1_16FlashAttnFwdSm90INS1_25CollectiveMainloopFwdSm90ILi2EN4cute5tupleIJNS5_1CILi1EEES8_S8_EEENS6_IJNS7_ILi128EEENS7_ILi64EEENS7_ILi256EEEEEELi256ENS_10bfloat16_tEfNS_4arch4Sm90ELb0ELb1ELb1ELb1ELb1ELb1ELb0ELb1ELb1ELb1ELb0ELb0EEENS1_21CollectiveEpilogueFwdINS6_IJSA_SC_SB_EEES9_SE_SG_Li256ELb1ELb1ELb0ELb0EEENS1_36VarlenDynamicPersistentTileSchedulerILi128ELi64ELi256ELi128ELb0ELb1ELb1ELb1ELb0ELb1EEEEEEEEEvNT_6ParamsE,"a",@progbits
	.sectionflags	@""
	.align	4
.nv.constant0._ZN7cutlass13device_kernelIN5flash11enable_sm90INS1_16FlashAttnFwdSm90INS1_25CollectiveMainloopFwdSm90ILi2EN4cute5tupleIJNS5_1CILi1EEES8_S8_EEENS6_IJNS7_ILi128EEENS7_ILi64EEENS7_ILi256EEEEEELi256ENS_10bfloat16_tEfNS_4arch4Sm90ELb0ELb1ELb1ELb1ELb1ELb1ELb0ELb1ELb1ELb1ELb0ELb0EEENS1_21CollectiveEpilogueFwdINS6_IJSA_SC_SB_EEES9_SE_SG_Li256ELb1ELb1ELb0ELb0EEENS1_36VarlenDynamicPersistentTileSchedulerILi128ELi64ELi256ELi128ELb0ELb1ELb1ELb1ELb0ELb1EEEEEEEEEvNT_6ParamsE:
	.zero		3584


//--------------------- .nv.constant0._ZN7cutlass13device_kernelIN5flash11enable_sm90INS1_16FlashAttnFwdSm90INS1_25CollectiveMainloopFwdSm90ILi2EN4cute5tupleIJNS5_1CILi1EEES8_S8_EEENS6_IJNS7_ILi128EEENS7_ILi80EEENS7_ILi256EEEEEELi256ENS_10bfloat16_tEfNS_4arch4Sm90ELb1ELb0ELb1ELb0ELb1ELb0ELb0ELb1ELb1ELb1ELb0ELb0EEENS1_21CollectiveEpilogueFwdINS6_IJSA_SC_SB_EEES9_SE_SG_Li256ELb0ELb1ELb0ELb0EEENS1_30DynamicPersistentTileSchedulerILi256ELi128ELb0ELb1ELb1EEEEEEEEEvNT_6ParamsE --------------------------
	.section	.nv.constant0._ZN7cutlass13device_kernelIN5flash11enable_sm90INS1_16FlashAttnFwdSm90INS1_25CollectiveMainloopFwdSm90ILi2EN4cute5tupleIJNS5_1CILi1EEES8_S8_EEENS6_IJNS7_ILi128EEENS7_ILi80EEENS7_ILi256EEEEEELi256ENS_10bfloat16_tEfNS_4arch4Sm90ELb1ELb0ELb1ELb0ELb1ELb0ELb0ELb1ELb1ELb1ELb0ELb0EEENS1_21CollectiveEpilogueFwdINS6_IJSA_SC_SB_EEES9_SE_SG_Li256ELb0ELb1ELb0ELb0EEENS1_30DynamicPersistentTileSchedulerILi256ELi128ELb0ELb1ELb1EEEEEEEEEvNT_6ParamsE,"a",@progbits
	.sectionflags	@""
	.align	4
.nv.constant0._ZN7cutlass13device_kernelIN5flash11enable_sm90INS1_16FlashAttnFwdSm90INS1_25CollectiveMainloopFwdSm90ILi2EN4cute5tupleIJNS5_1CILi1EEES8_S8_EEENS6_IJNS7_ILi128EEENS7_ILi80EEENS7_ILi256EEEEEELi256ENS_10bfloat16_tEfNS_4arch4Sm90ELb1ELb0ELb1ELb0ELb1ELb0ELb0ELb1ELb1ELb1ELb0ELb0EEENS1_21CollectiveEpilogueFwdINS6_IJSA_SC_SB_EEES9_SE_SG_Li256ELb0ELb1ELb0ELb0EEENS1_30DynamicPersistentTileSchedulerILi256ELi128ELb0ELb1ELb1EEEEEEEEEvNT_6ParamsE:
	.zero		3584


//--------------------- .nv.constant0._ZN7cutlass13device_kernelIN5flash11enable_sm90INS1_16FlashAttnFwdSm90INS1_25CollectiveMainloopFwdSm90ILi2EN4cute5tupleIJNS5_1CILi1EEES8_S8_EEENS6_IJNS7_ILi128EEENS7_ILi80EEENS7_ILi256EEEEEELi256ENS_10bfloat16_tEfNS_4arch4Sm90ELb1ELb0ELb1ELb1ELb1ELb0ELb0ELb1ELb1ELb1ELb0ELb0EEENS1_21CollectiveEpilogueFwdINS6_IJSA_SC_SB_EEES9_SE_SG_Li256ELb1ELb1ELb0ELb0EEENS1_36VarlenDynamicPersistentTileSchedulerILi128ELi80ELi256ELi128ELb0ELb1ELb1ELb1ELb1ELb1EEEEEEEEEvNT_6ParamsE --------------------------
	.section	.nv.constant0._ZN7cutlass13device_kernelIN5flash11enable_sm90INS1_16FlashAttnFwdSm90INS1_25CollectiveMainloopFwdSm90ILi2EN4cute5tupleIJNS5_1CILi1EEES8_S8_EEENS6_IJNS7_ILi128EEENS7_ILi80EEENS7_ILi256EEEEEELi256ENS_10bfloat16_tEfNS_4arch4Sm90ELb1ELb0ELb1ELb1ELb1ELb0ELb0ELb1ELb1ELb1ELb0ELb0EEENS1_21CollectiveEpilogueFwdINS6_IJSA_SC_SB_EEES9_SE_SG_Li256ELb1ELb1ELb0ELb0EEENS1_36VarlenDynamicPersistentTileSchedulerILi128ELi80ELi256ELi128ELb0ELb1ELb1ELb1ELb1ELb1EEEEEEEEEvNT_6ParamsE,"a",@progbits
	.sectionflags	@""
	.align	4
.nv.constant0._ZN7cutlass13device_kernelIN5flash11enable_sm90INS1_16FlashAttnFwdSm90INS1_25CollectiveMainloopFwdSm90ILi2EN4cute5tupleIJNS5_1CILi1EEES8_S8_EEENS6_IJNS7_ILi128EEENS7_ILi80EEENS7_ILi256EEEEEELi256ENS_10bfloat16_tEfNS_4arch4Sm90ELb1ELb0ELb1ELb1ELb1ELb0ELb0ELb1ELb1ELb1ELb0ELb0EEENS1_21CollectiveEpilogueFwdINS6_IJSA_SC_SB_EEES9_SE_SG_Li256ELb1ELb1ELb0ELb0EEENS1_36VarlenDynamicPersistentTileSchedulerILi128ELi80ELi256ELi128ELb0ELb1ELb1ELb1ELb1ELb1EEEEEEEEEvNT_6ParamsE:
	.zero		3584


//--------------------- .nv.constant0._ZN7cutlass13device_kernelIN5flash11enable_sm90INS1_16FlashAttnFwdSm90INS1_25CollectiveMainloopFwdSm90ILi2EN4cute5tupleIJNS5_1CILi1EEES8_S8_EEENS6_IJNS7_ILi128EEENS7_ILi80EEENS7_ILi256EEEEEELi256ENS_10bfloat16_tEfNS_4arch4Sm90ELb1ELb0ELb1ELb1ELb1ELb1ELb0ELb1ELb1ELb1ELb0ELb0EEENS1_21CollectiveEpilogueFwdINS6_IJSA_SC_SB_EEES9_SE_SG_Li256ELb1ELb1ELb0ELb0EEENS1_36VarlenDynamicPersistentTileSchedulerILi128ELi80ELi256ELi128ELb0ELb1ELb1ELb1ELb1ELb1EEEEEEEEEvNT_6ParamsE --------------------------
	.section	.nv.constant0._ZN7cutlass13device_kernelIN5flash11enable_sm90INS1_16FlashAttnFwdSm90INS1_25CollectiveMainloopFwdSm90ILi2EN4cute5tupleIJNS5_1CILi1EEES8_S8_EEENS6_IJNS7_ILi128EEENS7_ILi80EEENS7_ILi256EEEEEELi256ENS_10bfloat16_tEfNS_4arch4Sm90ELb1ELb0ELb1ELb1ELb1ELb1ELb0ELb1ELb1ELb1ELb0ELb0EEENS1_21CollectiveEpilogueFwdINS6_IJSA_SC_SB_EEES9_SE_SG_Li256ELb1ELb1ELb0ELb0EEENS1_36VarlenDynamicPersistentTileSchedulerILi128ELi80ELi256ELi128ELb0ELb1ELb1ELb1ELb1ELb1EEEEEEEEEvNT_6ParamsE,"a",@progbits
	.sectionflags	@""
	.align	4
.nv.constant0._ZN7cutlass13device_kernelIN5flash11enable_sm90INS1_16FlashAttnFwdSm90INS1_25CollectiveMainloopFwdSm90ILi2EN4cute5tupleIJNS5_1CILi1EEES8_S8_EEENS6_IJNS7_ILi128EEENS7_ILi80EEENS7_ILi256EEEEEELi256ENS_10bfloat16_tEfNS_4arch4Sm90ELb1ELb0ELb1ELb1ELb1ELb1ELb0ELb1ELb1ELb1ELb0ELb0EEENS1_21CollectiveEpilogueFwdINS6_IJSA_SC_SB_EEES9_SE_SG_Li256ELb1ELb1ELb0ELb0EEENS1_36VarlenDynamicPersistentTileSchedulerILi128ELi80ELi256ELi128ELb0ELb1ELb1ELb1ELb1ELb1EEEEEEEEEvNT_6ParamsE:
	.zero		3584


//--------------------- .nv.constant0._ZN7cutlass13device_kernelIN5flash11enable_sm90INS1_16FlashAttnFwdSm90INS1_25CollectiveMainloopFwdSm90ILi2EN4cute5tupleIJNS5_1CILi1EEES8_S8_EEENS6_IJNS7_ILi128EEENS7_ILi96EEENS7_ILi192EEEEEELi192ENS_10bfloat16_tEfNS_4arch4Sm90ELb0ELb0ELb1ELb0ELb1ELb0ELb0ELb1ELb1ELb1ELb0ELb0EEENS1_21CollectiveEpilogueFwdINS6_IJSA_SC_SB_EEES9_SE_SG_Li256ELb0ELb1ELb0ELb0EEENS1_29StaticPersistentTileSchedulerILb0EEEEEEEEEvNT_6ParamsE --------------------------
	.section	.nv.constant0._ZN7cutlass13device_kernelIN5flash11enable_sm90INS1_16FlashAttnFwdSm90INS1_25CollectiveMainloopFwdSm90ILi2EN4cute5tupleIJNS5_1CILi1EEES8_S8_EEENS6_IJNS7_ILi128EEENS7_ILi96EEENS7_ILi192EEEEEELi192ENS_10bfloat16_tEfNS_4arch4Sm90ELb0ELb0ELb1ELb0ELb1ELb0ELb0ELb1ELb1ELb1ELb0ELb0EEENS1_21CollectiveEpilogueFwdINS6_IJSA_SC_SB_EEES9_SE_SG_Li256ELb0ELb1ELb0ELb0EEENS1_29StaticPersistentTileSchedulerILb0EEEEEEEEEvNT_6ParamsE,"a",@progbits
	.sectionflags	@""
	.align	4
.nv.constant0._ZN7cutlass13device_kernelIN5flash11enable_sm90INS1_16FlashAttnFwdSm90INS1_25CollectiveMainloopFwdSm90ILi2EN4cute5tupleIJNS5_1CILi1EEES8_S8_EEENS6_IJNS7_ILi128EEENS7_ILi96EEENS7_ILi192EEEEEELi192ENS_10bfloat16_tEfNS_4arch4Sm90ELb0ELb0ELb1ELb0ELb1ELb0ELb0ELb1ELb1ELb1ELb0ELb0EEENS1_21CollectiveEpilogueFwdINS6_IJSA_SC_SB_EEES9_SE_SG_Li256ELb0ELb1ELb0ELb0EEENS1_29StaticPersistentTileSchedulerILb0EEEEEEEEEvNT_6ParamsE:
	.zero		3456


//--------------------- .nv.constant0._ZN7cutlass13device_kernelIN5flash11enable_sm90INS1_16FlashAttnFwdSm90INS1_25CollectiveMainloopFwdSm90ILi2EN4cute5tupleIJNS5_1CILi1EEES8_S8_EEENS6_IJNS7_ILi128EEENS7_ILi96EEENS7_ILi192EEEEEELi192ENS_10bfloat16_tEfNS_4arch4Sm90ELb0ELb0ELb1ELb1ELb1ELb0ELb0ELb1ELb1ELb1ELb0ELb0EEENS1_21CollectiveEpilogueFwdINS6_IJSA_SC_SB_EEES9_SE_SG_Li256ELb1ELb1ELb0ELb0EEENS1_36VarlenDynamicPersistentTileSchedulerILi128ELi96ELi256ELi128ELb0ELb1ELb1ELb0ELb1ELb1EEEEEEEEEvNT_6ParamsE --------------------------
	.section	.nv.constant0._ZN7cutlass13device_kernelIN5flash11enable_sm90INS1_16FlashAttnFwdSm90INS1_25CollectiveMainloopFwdSm90ILi2EN4cute5tupleIJNS5_1CILi1EEES8_S8_EEENS6_IJNS7_ILi128EEENS7_ILi96EEENS7_ILi192EEEEEELi192ENS_10bfloat16_tEfNS_4arch4Sm90ELb0ELb0ELb1ELb1ELb1ELb0ELb0ELb1ELb1ELb1ELb0ELb0EEENS1_21CollectiveEpilogueFwdINS6_IJSA_SC_SB_EEES9_SE_SG_Li256ELb1ELb1ELb0ELb0EEENS1_36VarlenDynamicPersistentTileSchedulerILi128ELi96ELi256ELi128ELb0ELb1ELb1ELb0ELb1ELb1EEEEEEEEEvNT_6ParamsE,"a",@progbits
	.sectionflags	@""
	.align	4
.nv.constant0._ZN7cutlass13device_kernelIN5flash11enable_sm90INS1_16FlashAttnFwdSm90INS1_25CollectiveMainloopFwdSm90ILi2EN4cute5tupleIJNS5_1CILi1EEES8_S8_EEENS6_IJNS7_ILi128EEENS7_ILi96EEENS7_ILi192EEEEEELi192ENS_10bfloat16_tEfNS_4arch4Sm90ELb0ELb0ELb1ELb1ELb1ELb0ELb0ELb1ELb1ELb1ELb0ELb0EEENS1_21CollectiveEpilogueFwdINS6_IJSA_SC_SB_EEES9_SE_SG_Li256ELb1ELb1ELb0ELb0EEENS1_36VarlenDynamicPersistentTileSchedulerILi128ELi96ELi256ELi128ELb0ELb1ELb1ELb0ELb1ELb1EEEEEEEEEvNT_6ParamsE:
	.zero		3584


//--------------------- .nv.constant0._ZN7cutlass13device_kernelIN5flash11enable_sm90INS1_16FlashAttnFwdSm90INS1_25CollectiveMainloopFwdSm90ILi2EN4cute5tupleIJNS5_1CILi1EEES8_S8_EEENS6_IJNS7_ILi128EEENS7_ILi96EEENS7_ILi192EEEEEELi192ENS_10bfloat16_tEfNS_4arch4Sm90ELb0ELb0ELb1ELb1ELb1ELb1ELb0ELb1ELb1ELb1ELb0ELb0EEENS1_21CollectiveEpilogueFwdINS6_IJSA_SC_SB_EEES9_SE_SG_Li256ELb1ELb1ELb0ELb0EEENS1_36VarlenDynamicPersistentTileSchedulerILi128ELi96ELi256ELi128ELb0ELb1ELb1ELb0ELb1ELb1EEEEEEEEEvNT_6ParamsE --------------------------
	.section	.nv.constant0._ZN7cutlass13device_kernelIN5flash11enable_sm90INS1_16FlashAttnFwdSm90INS1_25CollectiveMainloopFwdSm90ILi2EN4cute5tupleIJNS5_1CILi1EEES8_S8_EEENS6_IJNS7_ILi128EEENS7_ILi96EEENS7_ILi192EEEEEELi192ENS_10bfloat16_tEfNS_4arch4Sm90ELb0ELb0ELb1ELb1ELb1ELb1ELb0ELb1ELb1ELb1ELb0ELb0EEENS1_21CollectiveEpilogueFwdINS6_IJSA_SC_SB_EEES9_SE_SG_Li256ELb1ELb1ELb0ELb0EEENS1_36VarlenDynamicPersistentTileSchedulerILi128ELi96ELi256ELi128ELb0ELb1ELb1ELb0ELb1ELb1EEEEEEEEEvNT_6ParamsE,"a",@progbits
	.sectionflags	@""
	.align	4
.nv.constant0._ZN7cutlass13device_kernelIN5flash11enable_sm90INS1_16FlashAttnFwdSm90INS1_25CollectiveMainloopFwdSm90ILi2EN4cute5tupleIJNS5_1CILi1EEES8_S8_EEENS6_IJNS7_ILi128EEENS7_ILi96EEENS7_ILi192EEEEEELi192ENS_10bfloat16_tEfNS_4arch4Sm90ELb0ELb0ELb1ELb1ELb1ELb1ELb0ELb1ELb1ELb1ELb0ELb0EEENS1_21CollectiveEpilogueFwdINS6_IJSA_SC_SB_EEES9_SE_SG_Li256ELb1ELb1ELb0ELb0EEENS1_36VarlenDynamicPersistentTileSchedulerILi128ELi96ELi256ELi128ELb0ELb1ELb1ELb0ELb1ELb1EEEEEEEEEvNT_6ParamsE:
	.zero		3584


//--------------------- .nv.constant0._ZN7cutlass13device_kernelIN5flash11enable_sm90INS1_16FlashAttnFwdSm90INS1_25CollectiveMainloopFwdSm90ILi2EN4cute5tupleIJNS5_1CILi1EEES8_S8_EEENS6_IJNS7_ILi128EEENS7_ILi96EEENS7_ILi192EEEEEELi192ENS_10bfloat16_tEfNS_4arch4Sm90ELb0ELb1ELb1ELb0ELb1ELb0ELb0ELb1ELb1ELb1ELb0ELb0EEENS1_21CollectiveEpilogueFwdINS6_IJSA_SC_SB_EEES9_SE_SG_Li256ELb0ELb1ELb0ELb0EEENS1_30DynamicPersistentTileSchedulerILi256ELi128ELb0ELb1ELb1EEEEEEEEEvNT_6ParamsE --------------------------
	.section	.nv.constant0._ZN7cutlass13device_kernelIN5flash11enable_sm90INS1_16FlashAttnFwdSm90INS1_25CollectiveMainloopFwdSm90ILi2EN4cute5tupleIJNS5_1CILi1EEES8_S8_EEENS6_IJNS7_ILi128EEENS7_ILi96EEENS7_ILi192EEEEEELi192ENS_10bfloat16_tEfNS_4arch4Sm90ELb0ELb1ELb1ELb0ELb1ELb0ELb0ELb1ELb1ELb1ELb0ELb0EEENS1_21CollectiveEpilogueFwdINS6_IJSA_SC_SB_EEES9_SE_SG_Li256ELb0ELb1ELb0ELb0EEENS1_30DynamicPersistentTileSchedulerILi256ELi128ELb0ELb1ELb1EEEEEEEEEvNT_6ParamsE,"a",@progbits
	.sectionflags	@""
	.align	4
.nv.constant0._ZN7cutlass13device_kernelIN5flash11enable_sm90INS1_16FlashAttnFwdSm90INS1_25CollectiveMainloopFwdSm90ILi2EN4cute5tupleIJNS5_1CILi1EEES8_S8_EEENS6_IJNS7_ILi128EEENS7_ILi96EEENS7_ILi192EEEEEELi192ENS_10bfloat16_tEfNS_4arch4Sm90ELb0ELb1ELb1ELb0ELb1ELb0ELb0ELb1ELb1ELb1ELb0ELb0EEENS1_21CollectiveEpilogueFwdINS6_IJSA_SC_SB_EEES9_SE_SG_Li256ELb0ELb1ELb0ELb0EEENS1_30DynamicPersistentTileSchedulerILi256ELi128ELb0ELb1ELb1EEEEEEEEEvNT_6ParamsE:
	.zero		3584


//--------------------- .nv.constant0._ZN7cutlass13device_kernelIN5flash11enable_sm90INS1_16FlashAttnFwdSm90INS1_25CollectiveMainloopFwdSm90ILi2EN4cute5tupleIJNS5_1CILi1EEES8_S8_EEENS6_IJNS7_ILi128EEENS7_ILi96EEENS7_ILi192EEEEEELi192ENS_10bfloat16_tEfNS_4arch4Sm90ELb0ELb1ELb1ELb1ELb1ELb0ELb0ELb1ELb1ELb1ELb0ELb0EEENS1_21CollectiveEpilogueFwdINS6_IJSA_SC_SB_EEES9_SE_SG_Li256ELb1ELb1ELb0ELb0EEENS1_36VarlenDynamicPersistentTileSchedulerILi128ELi96ELi256ELi128ELb0ELb1ELb1ELb1ELb0ELb1EEEEEEEEEvNT_6ParamsE --------------------------
	.section	.nv.constant0._ZN7cutlass13device_kernelIN5flash11enable_sm90INS1_16FlashAttnFwdSm90INS1_25CollectiveMainloopFwdSm90ILi2EN4cute5tupleIJNS5_1CILi1EEES8_S8_EEENS6_IJNS7_ILi128EEENS7_ILi96EEENS7_ILi192EEEEEELi192ENS_10bfloat16_tEfNS_4arch4Sm90ELb0ELb1ELb1ELb1ELb1ELb0ELb0ELb1ELb1ELb1ELb0ELb0EEENS1_21CollectiveEpilogueFwdINS6_IJSA_SC_SB_EEES9_SE_SG_Li256ELb1ELb1ELb0ELb0EEENS1_36VarlenDynamicPersistentTileSchedulerILi128ELi96ELi256ELi128ELb0ELb1ELb1ELb1ELb0ELb1EEEEEEEEEvNT_6ParamsE,"a",@progbits
	.sectionflags	@""
	.align	4
.nv.constant0._ZN7cutlass13device_kernelIN5flash11enable_sm90INS1_16FlashAttnFwdSm90INS1_25CollectiveMainloopFwdSm90ILi2EN4cute5tupleIJNS5_1CILi1EEES8_S8_EEENS6_IJNS7_ILi128EEENS7_ILi96EEENS7_ILi192EEEEEELi192ENS_10bfloat16_tEfNS_4arch4Sm90ELb0ELb1ELb1ELb1ELb1ELb0ELb0ELb1ELb1ELb1ELb0ELb0EEENS1_21CollectiveEpilogueFwdINS6_IJSA_SC_SB_EEES9_SE_SG_Li256ELb1ELb1ELb0ELb0EEENS1_36VarlenDynamicPersistentTileSchedulerILi128ELi96ELi256ELi128ELb0ELb1ELb1ELb1ELb0ELb1EEEEEEEEEvNT_6ParamsE:
	.zero		3584


//--------------------- .nv.constant0._ZN7cutlass13device_kernelIN5flash11enable_sm90INS1_16FlashAttnFwdSm90INS1_25CollectiveMainloopFwdSm90ILi2EN4cute5tupleIJNS5_1CILi1EEES8_S8_EEENS6_IJNS7_ILi128EEENS7_ILi96EEENS7_ILi192EEEEEELi192ENS_10bfloat16_tEfNS_4arch4Sm90ELb0ELb1ELb1ELb1ELb1ELb1ELb0ELb1ELb1ELb1ELb0ELb0EEENS1_21CollectiveEpilogueFwdINS6_IJSA_SC_SB_EEES9_SE_SG_Li256ELb1ELb1ELb0ELb0EEENS1_36VarlenDynamicPersistentTileSchedulerILi128ELi96ELi256ELi128ELb0ELb1ELb1ELb1ELb0ELb1EEEEEEEEEvNT_6ParamsE --------------------------
	.section	.nv.constant0._ZN7cutlass13device_kernelIN5flash11enable_sm90INS1_16FlashAttnFwdSm90INS1_25CollectiveMainloopFwdSm90ILi2EN4cute5tupleIJNS5_1CILi1EEES8_S8_EEENS6_IJNS7_ILi128EEENS7_ILi96EEENS7_ILi192EEEEEELi192ENS_10bfloat16_tEfNS_4arch4Sm90ELb0ELb1ELb1ELb1ELb1ELb1ELb0ELb1ELb1ELb1ELb0ELb0EEENS1_21CollectiveEpilogueFwdINS6_IJSA_SC_SB_EEES9_SE_SG_Li256ELb1ELb1ELb0ELb0EEENS1_36VarlenDynamicPersistentTileSchedulerILi128ELi96ELi256ELi128ELb0ELb1ELb1ELb1ELb0ELb1EEEEEEEEEvNT_6ParamsE,"a",@progbits
	.sectionflags	@""
	.align	4
.nv.constant0._ZN7cutlass13device_kernelIN5flash11enable_sm90INS1_16FlashAttnFwdSm90INS1_25CollectiveMainloopFwdSm90ILi2EN4cute5tupleIJNS5_1CILi1EEES8_S8_EEENS6_IJNS7_ILi128EEENS7_ILi96EEENS7_ILi192EEEEEELi192ENS_10bfloat16_tEfNS_4arch4Sm90ELb0ELb1ELb1ELb1ELb1ELb1ELb0ELb1ELb1ELb1ELb0ELb0EEENS1_21CollectiveEpilogueFwdINS6_IJSA_SC_SB_EEES9_SE_SG_Li256ELb1ELb1ELb0ELb0EEENS1_36VarlenDynamicPersistentTileSchedulerILi128ELi96ELi256ELi128ELb0ELb1ELb1ELb1ELb0ELb1EEEEEEEEEvNT_6ParamsE:
	.zero		3584


//--------------------- .nv.constant0._ZN7cutlass13device_kernelIN5flash11enable_sm90INS1_16FlashAttnFwdSm90INS1_25CollectiveMainloopFwdSm90ILi2EN4cute5tupleIJNS5_1CILi1EEES8_S8_EEENS6_IJNS7_ILi128EEENS7_ILi96EEENS7_ILi192EEEEEELi192ENS_10bfloat16_tEfNS_4arch4Sm90ELb1ELb0ELb1ELb0ELb1ELb0ELb0ELb1ELb1ELb1ELb0ELb0EEENS1_21CollectiveEpilogueFwdINS6_IJSA_SC_SB_EEES9_SE_SG_Li256ELb0ELb1ELb0ELb0EEENS1_30DynamicPersistentTileSchedulerILi256ELi128ELb0ELb1ELb1EEEEEEEEEvNT_6ParamsE --------------------------
	.section	.nv.constant0._ZN7cutlass13device_kernelIN5flash11enable_sm90INS1_16FlashAttnFwdSm90INS1_25CollectiveMainloopFwdSm90ILi2EN4cute5tupleIJNS5_1CILi1EEES8_S8_EEENS6_IJNS7_ILi128EEENS7_ILi96EEENS7_ILi192EEEEEELi192ENS_10bfloat16_tEfNS_4arch4Sm90ELb1ELb0ELb1ELb0ELb1ELb0ELb0ELb1ELb1ELb1ELb0ELb0EEENS1_21CollectiveEpilogueFwdINS6_IJSA_SC_SB_EEES9_SE_SG_Li256ELb0ELb1ELb0ELb0EEENS1_30DynamicPersistentTileSchedulerILi256ELi128ELb0ELb1ELb1EEEEEEEEEvNT_6ParamsE,"a",@progbits
	.sectionflags	@""
	.align	4
.nv.constant0._ZN7cutlass13device_kernelIN5flash11enable_sm90INS1_16FlashAttnFwdSm90INS1_25CollectiveMainloopFwdSm90ILi2EN4cute5tupleIJNS5_1CILi1EEES8_S8_EEENS6_IJNS7_ILi128EEENS7_ILi96EEENS7_ILi192EEEEEELi192ENS_10bfloat16_tEfNS_4arch4Sm90ELb1ELb0ELb1ELb0ELb1ELb0ELb0ELb1ELb1ELb1ELb0ELb0EEENS1_21CollectiveEpilogueFwdINS6_IJSA_SC_SB_EEES9_SE_SG_Li256ELb0ELb1ELb0ELb0EEENS1_30DynamicPersistentTileSchedulerILi256ELi128ELb0ELb1ELb1EEEEEEEEEvNT_6ParamsE:
	.zero		3584


//--------------------- .nv.constant0._ZN7cutlass13device_kernelIN5flash11enable_sm90INS1_16FlashAttnFwdSm90INS1_25CollectiveMainloopFwdSm90ILi2EN4cute5tupleIJNS5_1CILi1EEES8_S8_EEENS6_IJNS7_ILi128EEENS7_ILi96EEENS7_ILi192EEEEEELi192ENS_10bfloat16_tEfNS_4arch4Sm90ELb1ELb0ELb1ELb1ELb1ELb0ELb0ELb1ELb1ELb1ELb0ELb0EEENS1_21CollectiveEpilogueFwdINS6_IJSA_SC_SB_EEES9_SE_SG_Li256ELb1ELb1ELb0ELb0EEENS1_36VarlenDynamicPersistentTileSchedulerILi128ELi96ELi256ELi128ELb0ELb1ELb1ELb1ELb1ELb1EEEEEEEEEvNT_6ParamsE --------------------------
	.section	.nv.constant0._ZN7cutlass13device_kernelIN5flash11enable_sm90INS1_16FlashAttnFwdSm90INS1_25CollectiveMainloopFwdSm90ILi2EN4cute5tupleIJNS5_1CILi1EEES8_S8_EEENS6_IJNS7_ILi128EEENS7_ILi96EEENS7_ILi192EEEEEELi192ENS_10bfloat16_tEfNS_4arch4Sm90ELb1ELb0ELb1ELb1ELb1ELb0ELb0ELb1ELb1ELb1ELb0ELb0EEENS1_21CollectiveEpilogueFwdINS6_IJSA_SC_SB_EEES9_SE_SG_Li256ELb1ELb1ELb0ELb0EEENS1_36VarlenDynamicPersistentTileSchedulerILi128ELi96ELi256ELi128ELb0ELb1ELb1ELb1ELb1ELb1EEEEEEEEEvNT_6ParamsE,"a",@progbits
	.sectionflags	@""
	.align	4
.nv.constant0._ZN7cutlass13device_kernelIN5flash11enable_sm90INS1_16FlashAttnFwdSm90INS1_25CollectiveMainloopFwdSm90ILi2EN4cute5tupleIJNS5_1CILi1EEES8_S8_EEENS6_IJNS7_ILi128EEENS7_ILi96EEENS7_ILi192EEEEEELi192ENS_10bfloat16_tEfNS_4arch4Sm90ELb1ELb0ELb1ELb1ELb1ELb0ELb0ELb1ELb1ELb1ELb0ELb0EEENS1_21CollectiveEpilogueFwdINS6_IJSA_SC_SB_EEES9_SE_SG_Li256ELb1ELb1ELb0ELb0EEENS1_36VarlenDynamicPersistentTileSchedulerILi128ELi96ELi256ELi128ELb0ELb1ELb1ELb1ELb1ELb1EEEEEEEEEvNT_6ParamsE:
	.zero		3584


//--------------------- .nv.constant0._ZN7cutlass13device_kernelIN5flash11enable_sm90INS1_16FlashAttnFwdSm90INS1_25CollectiveMainloopFwdSm90ILi2EN4cute5tupleIJNS5_1CILi1EEES8_S8_EEENS6_IJNS7_ILi128EEENS7_ILi96EEENS7_ILi192EEEEEELi192ENS_10bfloat16_tEfNS_4arch4Sm90ELb1ELb0ELb1ELb1ELb1ELb1ELb0ELb1ELb1ELb1ELb0ELb0EEENS1_21CollectiveEpilogueFwdINS6_IJSA_SC_SB_EEES9_SE_SG_Li256ELb1ELb1ELb0ELb0EEENS1_36VarlenDynamicPersistentTileSchedulerILi128ELi96ELi256ELi128ELb0ELb1ELb1ELb1ELb1ELb1EEEEEEEEEvNT_6ParamsE --------------------------
	.section	.nv.constant0._ZN7cutlass13device_kernelIN5flash11enable_sm90INS1_16FlashAttnFwdSm90INS1_25CollectiveMainloopFwdSm90ILi2EN4cute5tupleIJNS5_1CILi1EEES8_S8_EEENS6_IJNS7_ILi128EEENS7_ILi96EEENS7_ILi192EEEEEELi192ENS_10bfloat16_tEfNS_4arch4Sm90ELb1ELb0ELb1ELb1ELb1ELb1ELb0ELb1ELb1ELb1ELb0ELb0EEENS1_21CollectiveEpilogueFwdINS6_IJSA_SC_SB_EEES9_SE_SG_Li256ELb1ELb1ELb0ELb0EEENS1_36VarlenDynamicPersistentTileSchedulerILi128ELi96ELi256ELi128ELb0ELb1ELb1ELb1ELb1ELb1EEEEEEEEEvNT_6ParamsE,"a",@progbits
	.sectionflags	@""
	.align	4
.nv.constant0._ZN7cutlass13device_kernelIN5flash11enable_sm90INS1_16FlashAttnFwdSm90INS1_25CollectiveMainloopFwdSm90ILi2EN4cute5tupleIJNS5_1CILi1EEES8_S8_EEENS6_IJNS7_ILi128EEENS7_ILi96EEENS7_ILi192EEEEEELi192ENS_10bfloat16_tEfNS_4arch4Sm90ELb1ELb0ELb1ELb1ELb1ELb1ELb0ELb1ELb1ELb1ELb0ELb0EEENS1_21CollectiveEpilogueFwdINS6_IJSA_SC_SB_EEES9_SE_SG_Li256ELb1ELb1ELb0ELb0EEENS1_36VarlenDynamicPersistentTileSchedulerILi128ELi96ELi256ELi128ELb0ELb1ELb1ELb1ELb1ELb1EEEEEEEEEvNT_6ParamsE:
	.zero		3584


//--------------------- .nv.constant0._ZN7cutlass13device_kernelIN5flash11enable_sm90INS1_16FlashAttnFwdSm90INS1_25CollectiveMainloopFwdSm90ILi2EN4cute5tupleIJNS5_1CILi1EEES8_S8_EEENS6_IJNS7_ILi128EEESA_SA_EEELi128ENS_10bfloat16_tEfNS_4arch4Sm90ELb0ELb0ELb1ELb0ELb1ELb0ELb0ELb1ELb1ELb1ELb0ELb0EEENS1_21CollectiveEpilogueFwdISB_S9_SC_SE_Li256ELb0ELb1ELb0ELb0EEENS1_29StaticPersistentTileSchedulerILb0EEEEEEEEEvNT_6ParamsE --------------------------
	.section	.nv.constant0._ZN7cutlass13device_kernelIN5flash11enable_sm90INS1_16FlashAttnFwdSm90INS1_25CollectiveMainloopFwdSm90ILi2EN4cute5tupleIJNS5_1CILi1EEES8_S8_EEENS6_IJNS7_ILi128EEESA_SA_EEELi128ENS_10bfloat16_tEfNS_4arch4Sm90ELb0ELb0ELb1ELb0ELb1ELb0ELb0ELb1ELb1ELb1ELb0ELb0EEENS1_21CollectiveEpilogueFwdISB_S9_SC_SE_Li256ELb0ELb1ELb0ELb0EEENS1_29StaticPersistentTileSchedulerILb0EEEEEEEEEvNT_6ParamsE,"a",@progbits
	.sectionflags	@""
	.align	4
.nv.constant0._ZN7cutlass13device_kernelIN5flash11enable_sm90INS1_16FlashAttnFwdSm90INS1_25CollectiveMainloopFwdSm90ILi2EN4cute5tupleIJNS5_1CILi1EEES8_S8_EEENS6_IJNS7_ILi128EEESA_SA_EEELi128ENS_10bfloat16_tEfNS_4arch4Sm90ELb0ELb0ELb1ELb0ELb1ELb0ELb0ELb1ELb1ELb1ELb0ELb0EEENS1_21CollectiveEpilogueFwdISB_S9_SC_SE_Li256ELb0ELb1ELb0ELb0EEENS1_29StaticPersistentTileSchedulerILb0EEEEEEEEEvNT_6ParamsE:
	.zero		3456


//--------------------- .nv.constant0._ZN7cutlass13device_kernelIN5flash11enable_sm90INS1_16FlashAttnFwdSm90INS1_25CollectiveMainloopFwdSm90ILi2EN4cute5tupleIJNS5_1CILi1EEES8_S8_EEENS6_IJNS7_ILi128EEESA_SA_EEELi128ENS_10bfloat16_tEfNS_4arch4Sm90ELb0ELb0ELb1ELb1ELb1ELb0ELb0ELb1ELb1ELb1ELb0ELb0EEENS1_21CollectiveEpilogueFwdISB_S9_SC_SE_Li256ELb1ELb1ELb0ELb0EEENS1_36VarlenDynamicPersistentTileSchedulerILi128ELi128ELi256ELi128ELb0ELb1ELb1ELb0ELb1ELb1EEEEEEEEEvNT_6ParamsE --------------------------
	.section	.nv.constant0._ZN7cutlass13device_kernelIN5flash11enable_sm90INS1_16FlashAttnFwdSm90INS1_25CollectiveMainloopFwdSm90ILi2EN4cute5tupleIJNS5_1CILi1EEES8_S8_EEENS6_IJNS7_ILi128EEESA_SA_EEELi128ENS_10bfloat16_tEfNS_4arch4Sm90ELb0ELb0ELb1ELb1ELb1ELb0ELb0ELb1ELb1ELb1ELb0ELb0EEENS1_21CollectiveEpilogueFwdISB_S9_SC_SE_Li256ELb1ELb1ELb0ELb0EEENS1_36VarlenDynamicPersistentTileSchedulerILi128ELi128ELi256ELi128ELb0ELb1ELb1ELb0ELb1ELb1EEEEEEEEEvNT_6ParamsE,"a",@progbits
	.sectionflags	@""
	.align	4
.nv.constant0._ZN7cutlass13device_kernelIN5flash11enable_sm90INS1_16FlashAttnFwdSm90INS1_25CollectiveMainloopFwdSm90ILi2EN4cute5tupleIJNS5_1CILi1EEES8_S8_EEENS6_IJNS7_ILi128EEESA_SA_EEELi128ENS_10bfloat16_tEfNS_4arch4Sm90ELb0ELb0ELb1ELb1ELb1ELb0ELb0ELb1ELb1ELb1ELb0ELb0EEENS1_21CollectiveEpilogueFwdISB_S9_SC_SE_Li256ELb1ELb1ELb0ELb0EEENS1_36VarlenDynamicPersistentTileSchedulerILi128ELi128ELi256ELi128ELb0ELb1ELb1ELb0ELb1ELb1EEEEEEEEEvNT_6ParamsE:
	.zero		3584


//--------------------- .nv.constant0._ZN7cutlass13device_kernelIN5flash11enable_sm90INS1_16FlashAttnFwdSm90INS1_25CollectiveMainloopFwdSm90ILi2EN4cute5tupleIJNS5_1CILi1EEES8_S8_EEENS6_IJNS7_ILi128EEESA_SA_EEELi128ENS_10bfloat16_tEfNS_4arch4Sm90ELb0ELb0ELb1ELb1ELb1ELb1ELb0ELb1ELb1ELb1ELb0ELb0EEENS1_21CollectiveEpilogueFwdISB_S9_SC_SE_Li256ELb1ELb1ELb0ELb0EEENS1_36VarlenDynamicPersistentTileSchedulerILi128ELi128ELi256ELi128ELb0ELb1ELb1ELb0ELb1ELb1EEEEEEEEEvNT_6ParamsE --------------------------
	.section	.nv.constant0._ZN7cutlass13device_kernelIN5flash11enable_sm90INS1_16FlashAttnFwdSm90INS1_25CollectiveMainloopFwdSm90ILi2EN4cute5tupleIJNS5_1CILi1EEES8_S8_EEENS6_IJNS7_ILi128EEESA_SA_EEELi128ENS_10bfloat16_tEfNS_4arch4Sm90ELb0ELb0ELb1ELb1ELb1ELb1ELb0ELb1ELb1ELb1ELb0ELb0EEENS1_21CollectiveEpilogueFwdISB_S9_SC_SE_Li256ELb1ELb1ELb0ELb0EEENS1_36VarlenDynamicPersistentTileSchedulerILi128ELi128ELi256ELi128ELb0ELb1ELb1ELb0ELb1ELb1EEEEEEEEEvNT_6ParamsE,"a",@progbits
	.sectionflags	@""
	.align	4
.nv.constant0._ZN7cutlass13device_kernelIN5flash11enable_sm90INS1_16FlashAttnFwdSm90INS1_25CollectiveMainloopFwdSm90ILi2EN4cute5tupleIJNS5_1CILi1EEES8_S8_EEENS6_IJNS7_ILi128EEESA_SA_EEELi128ENS_10bfloat16_tEfNS_4arch4Sm90ELb0ELb0ELb1ELb1ELb1ELb1ELb0ELb1ELb1ELb1ELb0ELb0EEENS1_21CollectiveEpilogueFwdISB_S9_SC_SE_Li256ELb1ELb1ELb0ELb0EEENS1_36VarlenDynamicPersistentTileSchedulerILi128ELi128ELi256ELi128ELb0ELb1ELb1ELb0ELb1ELb1EEEEEEEEEvNT_6ParamsE:
	.zero		3584


//--------------------- .nv.constant0._ZN7cutlass13device_kernelIN5flash11enable_sm90INS1_16FlashAttnFwdSm90INS1_25CollectiveMainloopFwdSm90ILi2EN4cute5tupleIJNS5_1CILi1EEES8_S8_EEENS6_IJNS7_ILi128EEESA_SA_EEELi128ENS_10bfloat16_tEfNS_4arch4Sm90ELb0ELb1ELb1ELb0ELb1ELb0ELb0ELb1ELb1ELb1ELb0ELb0EEENS1_21CollectiveEpilogueFwdISB_S9_SC_SE_Li256ELb0ELb1ELb0ELb0EEENS1_30DynamicPersistentTileSchedulerILi256ELi128ELb0ELb1ELb1EEEEEEEEEvNT_6ParamsE --------------------------
	.section	.nv.constant0._ZN7cutlass13device_kernelIN5flash11enable_sm90INS1_16FlashAttnFwdSm90INS1_25CollectiveMainloopFwdSm90ILi2EN4cute5tupleIJNS5_1CILi1EEES8_S8_EEENS6_IJNS7_ILi128EEESA_SA_EEELi128ENS_10bfloat16_tEfNS_4arch4Sm90ELb0ELb1ELb1ELb0ELb1ELb0ELb0ELb1ELb1ELb1ELb0ELb0EEENS1_21CollectiveEpilogueFwdISB_S9_SC_SE_Li256ELb0ELb1ELb0ELb0EEENS1_30DynamicPersistentTileSchedulerILi256ELi128ELb0ELb1ELb1EEEEEEEEEvNT_6ParamsE,"a",@progbits
	.sectionflags	@""
	.align	4
.nv.constant0._ZN7cutlass13device_kernelIN5flash11enable_sm90INS1_16FlashAttnFwdSm90INS1_25CollectiveMainloopFwdSm90ILi2EN4cute5tupleIJNS5_1CILi1EEES8_S8_EEENS6_IJNS7_ILi128EEESA_SA_EEELi128ENS_10bfloat16_tEfNS_4arch4Sm90ELb0ELb1ELb1ELb0ELb1ELb0ELb0ELb1ELb1ELb1ELb0ELb0EEENS1_21CollectiveEpilogueFwdISB_S9_SC_SE_Li256ELb0ELb1ELb0ELb0EEENS1_30DynamicPersistentTileSchedulerILi256ELi128ELb0ELb1ELb1EEEEEEEEEvNT_6ParamsE:
	.zero		3584


//--------------------- .nv.constant0._ZN7cutlass13device_kernelIN5flash11enable_sm90INS1_16FlashAttnFwdSm90INS1_25CollectiveMainloopFwdSm90ILi2EN4cute5tupleIJNS5_1CILi1EEES8_S8_EEENS6_IJNS7_ILi128EEESA_SA_EEELi128ENS_10bfloat16_tEfNS_4arch4Sm90ELb0ELb1ELb1ELb1ELb1ELb0ELb0ELb1ELb1ELb1ELb0ELb0EEENS1_21CollectiveEpilogueFwdISB_S9_SC_SE_Li256ELb1ELb1ELb0ELb0EEENS1_36VarlenDynamicPersistentTileSchedulerILi128ELi128ELi256ELi128ELb0ELb1ELb1ELb1ELb0ELb1EEEEEEEEEvNT_6ParamsE --------------------------
	.section	.nv.constant0._ZN7cutlass13device_kernelIN5flash11enable_sm90INS1_16FlashAttnFwdSm90INS1_25CollectiveMainloopFwdSm90ILi2EN4cute5tupleIJNS5_1CILi1EEES8_S8_EEENS6_IJNS7_ILi128EEESA_SA_EEELi128ENS_10bfloat16_tEfNS_4arch4Sm90ELb0ELb1ELb1ELb1ELb1ELb0ELb0ELb1ELb1ELb1ELb0ELb0EEENS1_21CollectiveEpilogueFwdISB_S9_SC_SE_Li256ELb1ELb1ELb0ELb0EEENS1_36VarlenDynamicPersistentTileSchedulerILi128ELi128ELi256ELi128ELb0ELb1ELb1ELb1ELb0ELb1EEEEEEEEEvNT_6ParamsE,"a",@progbits
	.sectionflags	@""
	.align	4
.nv.constant0._ZN7cutlass13device_kernelIN5flash11enable_sm90INS1_16FlashAttnFwdSm90INS1_25CollectiveMainloopFwdSm90ILi2EN4cute5tupleIJNS5_1CILi1EEES8_S8_EEENS6_IJNS7_ILi128EEESA_SA_EEELi128ENS_10bfloat16_tEfNS_4arch4Sm90ELb0ELb1ELb1ELb1ELb1ELb0ELb0ELb1ELb1ELb1ELb0ELb0EEENS1_21CollectiveEpilogueFwdISB_S9_SC_SE_Li256ELb1ELb1ELb0ELb0EEENS1_36VarlenDynamicPersistentTileSchedulerILi128ELi128ELi256ELi128ELb0ELb1ELb1ELb1ELb0ELb1EEEEEEEEEvNT_6ParamsE:
	.zero		3584


//--------------------- .nv.constant0._ZN7cutlass13device_kernelIN5flash11enable_sm90INS1_16FlashAttnFwdSm90INS1_25CollectiveMainloopFwdSm90ILi2EN4cute5tupleIJNS5_1CILi1EEES8_S8_EEENS6_IJNS7_ILi128EEESA_SA_EEELi128ENS_10bfloat16_tEfNS_4arch4Sm90ELb0ELb1ELb1ELb1ELb1ELb1ELb0ELb1ELb1ELb1ELb0ELb0EEENS1_21CollectiveEpilogueFwdISB_S9_SC_SE_Li256ELb1ELb1ELb0ELb0EEENS1_36VarlenDynamicPersistentTileSchedulerILi128ELi128ELi256ELi128ELb0ELb1ELb1ELb1ELb0ELb1EEEEEEEEEvNT_6ParamsE --------------------------
	.section	.nv.constant0._ZN7cutlass13device_kernelIN5flash11enable_sm90INS1_16FlashAttnFwdSm90INS1_25CollectiveMainloopFwdSm90ILi2EN4cute5tupleIJNS5_1CILi1EEES8_S8_EEENS6_IJNS7_ILi128EEESA_SA_EEELi128ENS_10bfloat16_tEfNS_4arch4Sm90ELb0ELb1ELb1ELb1ELb1ELb1ELb0ELb1ELb1ELb1ELb0ELb0EEENS1_21CollectiveEpilogueFwdISB_S9_SC_SE_Li256ELb1ELb1ELb0ELb0EEENS1_36VarlenDynamicPersistentTileSchedulerILi128ELi128ELi256ELi128ELb0ELb1ELb1ELb1ELb0ELb1EEEEEEEEEvNT_6ParamsE,"a",@progbits
	.sectionflags	@""
	.align	4
.nv.constant0._ZN7cutlass13device_kernelIN5flash11enable_sm90INS1_16FlashAttnFwdSm90INS1_25CollectiveMainloopFwdSm90ILi2EN4cute5tupleIJNS5_1CILi1EEES8_S8_EEENS6_IJNS7_ILi128EEESA_SA_EEELi128ENS_10bfloat16_tEfNS_4arch4Sm90ELb0ELb1ELb1ELb1ELb1ELb1ELb0ELb1ELb1ELb1ELb0ELb0EEENS1_21CollectiveEpilogueFwdISB_S9_SC_SE_Li256ELb1ELb1ELb0ELb0EEENS1_36VarlenDynamicPersistentTileSchedulerILi128ELi128ELi256ELi128ELb0ELb1ELb1ELb1ELb0ELb1EEEEEEEEEvNT_6ParamsE:
	.zero		3584


//--------------------- .nv.constant0._ZN7cutlass13device_kernelIN5flash11enable_sm90INS1_16FlashAttnFwdSm90INS1_25CollectiveMainloopFwdSm90ILi2EN4cute5tupleIJNS5_1CILi1EEES8_S8_EEENS6_IJNS7_ILi128EEESA_SA_EEELi128ENS_10bfloat16_tEfNS_4arch4Sm90ELb1ELb0ELb1ELb0ELb1ELb0ELb0ELb1ELb1ELb1ELb0ELb0EEENS1_21CollectiveEpilogueFwdISB_S9_SC_SE_Li256ELb0ELb1ELb0ELb0EEENS1_30DynamicPersistentTileSchedulerILi256ELi128ELb0ELb1ELb1EEEEEEEEEvNT_6ParamsE --------------------------
	.section	.nv.constant0._ZN7cutlass13device_kernelIN5flash11enable_sm90INS1_16FlashAttnFwdSm90INS1_25CollectiveMainloopFwdSm90ILi2EN4cute5tupleIJNS5_1CILi1EEES8_S8_EEENS6_IJNS7_ILi128EEESA_SA_EEELi128ENS_10bfloat16_tEfNS_4arch4Sm90ELb1ELb0ELb1ELb0ELb1ELb0ELb0ELb1ELb1ELb1ELb0ELb0EEENS1_21CollectiveEpilogueFwdISB_S9_SC_SE_Li256ELb0ELb1ELb0ELb0EEENS1_30DynamicPersistentTileSchedulerILi256ELi128ELb0ELb1ELb1EEEEEEEEEvNT_6ParamsE,"a",@progbits
	.sectionflags	@""
	.align	4
.nv.constant0._ZN7cutlass13device_kernelIN5flash11enable_sm90INS1_16FlashAttnFwdSm90INS1_25CollectiveMainloopFwdSm90ILi2EN4cute5tupleIJNS5_1CILi1EEES8_S8_EEENS6_IJNS7_ILi128EEESA_SA_EEELi128ENS_10bfloat16_tEfNS_4arch4Sm90ELb1ELb0ELb1ELb0ELb1ELb0ELb0ELb1ELb1ELb1ELb0ELb0EEENS1_21CollectiveEpilogueFwdISB_S9_SC_SE_Li256ELb0ELb1ELb0ELb0EEENS1_30DynamicPersistentTileSchedulerILi256ELi128ELb0ELb1ELb1EEEEEEEEEvNT_6ParamsE:
	.zero		3584


//--------------------- .nv.constant0._ZN7cutlass13device_kernelIN5flash11enable_sm90INS1_16FlashAttnFwdSm90INS1_25CollectiveMainloopFwdSm90ILi2EN4cute5tupleIJNS5_1CILi1EEES8_S8_EEENS6_IJNS7_ILi128EEESA_SA_EEELi128ENS_10bfloat16_tEfNS_4arch4Sm90ELb1ELb0ELb1ELb1ELb1ELb0ELb0ELb1ELb1ELb1ELb0ELb0EEENS1_21CollectiveEpilogueFwdISB_S9_SC_SE_Li256ELb1ELb1ELb0ELb0EEENS1_36VarlenDynamicPersistentTileSchedulerILi128ELi128ELi256ELi128ELb0ELb1ELb1ELb1ELb1ELb1EEEEEEEEEvNT_6ParamsE --------------------------
	.section	.nv.constant0._ZN7cutlass13device_kernelIN5flash11enable_sm90INS1_16FlashAttnFwdSm90INS1_25CollectiveMainloopFwdSm90ILi2EN4cute5tupleIJNS5_1CILi1EEES8_S8_EEENS6_IJNS7_ILi128EEESA_SA_EEELi128ENS_10bfloat16_tEfNS_4arch4Sm90ELb1ELb0ELb1ELb1ELb1ELb0ELb0ELb1ELb1ELb1ELb0ELb0EEENS1_21CollectiveEpilogueFwdISB_S9_SC_SE_Li256ELb1ELb1ELb0ELb0EEENS1_36VarlenDynamicPersistentTileSchedulerILi128ELi128ELi256ELi128ELb0ELb1ELb1ELb1ELb1ELb1EEEEEEEEEvNT_6ParamsE,"a",@progbits
	.sectionflags	@""
	.align	4
.nv.constant0._ZN7cutlass13device_kernelIN5flash11enable_sm90INS1_16FlashAttnFwdSm90INS1_25CollectiveMainloopFwdSm90ILi2EN4cute5tupleIJNS5_1CILi1EEES8_S8_EEENS6_IJNS7_ILi128EEESA_SA_EEELi128ENS_10bfloat16_tEfNS_4arch4Sm90ELb1ELb0ELb1ELb1ELb1ELb0ELb0ELb1ELb1ELb1ELb0ELb0EEENS1_21CollectiveEpilogueFwdISB_S9_SC_SE_Li256ELb1ELb1ELb0ELb0EEENS1_36VarlenDynamicPersistentTileSchedulerILi128ELi128ELi256ELi128ELb0ELb1ELb1ELb1ELb1ELb1EEEEEEEEEvNT_6ParamsE:
	.zero		3584


//--------------------- .nv.constant0._ZN7cutlass13device_kernelIN5flash11enable_sm90INS1_16FlashAttnFwdSm90INS1_25CollectiveMainloopFwdSm90ILi2EN4cute5tupleIJNS5_1CILi1EEES8_S8_EEENS6_IJNS7_ILi128EEESA_SA_EEELi128ENS_10bfloat16_tEfNS_4arch4Sm90ELb1ELb0ELb1ELb1ELb1ELb1ELb0ELb1ELb1ELb1ELb0ELb0EEENS1_21CollectiveEpilogueFwdISB_S9_SC_SE_Li256ELb1ELb1ELb0ELb0EEENS1_36VarlenDynamicPersistentTileSchedulerILi128ELi128ELi256ELi128ELb0ELb1ELb1ELb1ELb1ELb1EEEEEEEEEvNT_6ParamsE --------------------------
	.section	.nv.constant0._ZN7cutlass13device_kernelIN5flash11enable_sm90INS1_16FlashAttnFwdSm90INS1_25CollectiveMainloopFwdSm90ILi2EN4cute5tupleIJNS5_1CILi1EEES8_S8_EEENS6_IJNS7_ILi128EEESA_SA_EEELi128ENS_10bfloat16_tEfNS_4arch4Sm90ELb1ELb0ELb1ELb1ELb1ELb1ELb0ELb1ELb1ELb1ELb0ELb0EEENS1_21CollectiveEpilogueFwdISB_S9_SC_SE_Li256ELb1ELb1ELb0ELb0EEENS1_36VarlenDynamicPersistentTileSchedulerILi128ELi128ELi256ELi128ELb0ELb1ELb1ELb1ELb1ELb1EEEEEEEEEvNT_6ParamsE,"a",@progbits
	.sectionflags	@""
	.align	4
.nv.constant0._ZN7cutlass13device_kernelIN5flash11enable_sm90INS1_16FlashAttnFwdSm90INS1_25CollectiveMainloopFwdSm90ILi2EN4cute5tupleIJNS5_1CILi1EEES8_S8_EEENS6_IJNS7_ILi128EEESA_SA_EEELi128ENS_10bfloat16_tEfNS_4arch4Sm90ELb1ELb0ELb1ELb1ELb1ELb1ELb0ELb1ELb1ELb1ELb0ELb0EEENS1_21CollectiveEpilogueFwdISB_S9_SC_SE_Li256ELb1ELb1ELb0ELb0EEENS1_36VarlenDynamicPersistentTileSchedulerILi128ELi128ELi256ELi128ELb0ELb1ELb1ELb1ELb1ELb1EEEEEEEEEvNT_6ParamsE:
	.zero		3584


//--------------------- .nv.constant0._ZN7cutlass13device_kernelIN5flash11enable_sm90INS1_16FlashAttnFwdSm90INS1_25CollectiveMainloopFwdSm90ILi2EN4cute5tupleIJNS5_1CILi1EEES8_S8_EEENS6_IJNS7_ILi192EEENS7_ILi128EEENS7_ILi96EEEEEELi96ENS_10bfloat16_tEfNS_4arch4Sm90ELb0ELb0ELb1ELb0ELb1ELb0ELb0ELb0ELb1ELb1ELb0ELb0EEENS1_21CollectiveEpilogueFwdINS6_IJSA_SC_SB_EEES9_SE_SG_Li384ELb0ELb1ELb0ELb0EEENS1_29StaticPersistentTileSchedulerILb0EEEEEEEEEvNT_6ParamsE --------------------------
	.section	.nv.constant0._ZN7cutlass13device_kernelIN5flash11enable_sm90INS1_16FlashAttnFwdSm90INS1_25CollectiveMainloopFwdSm90ILi2EN4cute5tupleIJNS5_1CILi1EEES8_S8_EEENS6_IJNS7_ILi192EEENS7_ILi128EEENS7_ILi96EEEEEELi96ENS_10bfloat16_tEfNS_4arch4Sm90ELb0ELb0ELb1ELb0ELb1ELb0ELb0ELb0ELb1ELb1ELb0ELb0EEENS1_21CollectiveEpilogueFwdINS6_IJSA_SC_SB_EEES9_SE_SG_Li384ELb0ELb1ELb0ELb0EEENS1_29StaticPersistentTileSchedulerILb0EEEEEEEEEvNT_6ParamsE,"a",@progbits
	.sectionflags	@""
	.align	4
.nv.constant0._ZN7cutlass13device_kernelIN5flash11enable_sm90INS1_16FlashAttnFwdSm90INS1_25CollectiveMainloopFwdSm90ILi2EN4cute5tupleIJNS5_1CILi1EEES8_S8_EEENS6_IJNS7_ILi192EEENS7_ILi128EEENS7_ILi96EEEEEELi96ENS_10bfloat16_tEfNS_4arch4Sm90ELb0ELb0ELb1ELb0ELb1ELb0ELb0ELb0ELb1ELb1ELb0ELb0EEENS1_21CollectiveEpilogueFwdINS6_IJSA_SC_SB_EEES9_SE_SG_Li384ELb0ELb1ELb0ELb0EEENS1_29StaticPersistentTileSchedulerILb0EEEEEEEEEvNT_6ParamsE:
	.zero		3456


//--------------------- .nv.constant0._ZN7cutlass13device_kernelIN5flash11enable_sm90INS1_16FlashAttnFwdSm90INS1_25CollectiveMainloopFwdSm90ILi2EN4cute5tupleIJNS5_1CILi1EEES8_S8_EEENS6_IJNS7_ILi192EEENS7_ILi128EEENS7_ILi96EEEEEELi96ENS_10bfloat16_tEfNS_4arch4Sm90ELb0ELb0ELb1ELb1ELb1ELb0ELb0ELb0ELb1ELb1ELb0ELb0EEENS1_21CollectiveEpilogueFwdINS6_IJSA_SC_SB_EEES9_SE_SG_Li384ELb1ELb1ELb0ELb0EEENS1_36VarlenDynamicPersistentTileSchedulerILi192ELi128ELi384ELi128ELb0ELb1ELb1ELb0ELb1ELb1EEEEEEEEEvNT_6ParamsE --------------------------
	.section	.nv.constant0._ZN7cutlass13device_kernelIN5flash11enable_sm90INS1_16FlashAttnFwdSm90INS1_25CollectiveMainloopFwdSm90ILi2EN4cute5tupleIJNS5_1CILi1EEES8_S8_EEENS6_IJNS7_ILi192EEENS7_ILi128EEENS7_ILi96EEEEEELi96ENS_10bfloat16_tEfNS_4arch4Sm90ELb0ELb0ELb1ELb1ELb1ELb0ELb0ELb0ELb1ELb1ELb0ELb0EEENS1_21CollectiveEpilogueFwdINS6_IJSA_SC_SB_EEES9_SE_SG_Li384ELb1ELb1ELb0ELb0EEENS1_36VarlenDynamicPersistentTileSchedulerILi192ELi128ELi384ELi128ELb0ELb1ELb1ELb0ELb1ELb1EEEEEEEEEvNT_6ParamsE,"a",@progbits
	.sectionflags	@""
	.align	4
.nv.constant0._ZN7cutlass13device_kernelIN5flash11enable_sm90INS1_16FlashAttnFwdSm90INS1_25CollectiveMainloopFwdSm90ILi2EN4cute5tupleIJNS5_1CILi1EEES8_S8_EEENS6_IJNS7_ILi192EEENS7_ILi128EEENS7_ILi96EEEEEELi96ENS_10bfloat16_tEfNS_4arch4Sm90ELb0ELb0ELb1ELb1ELb1ELb0ELb0ELb0ELb1ELb1ELb0ELb0EEENS1_21CollectiveEpilogueFwdINS6_IJSA_SC_SB_EEES9_SE_SG_Li384ELb1ELb1ELb0ELb0EEENS1_36VarlenDynamicPersistentTileSchedulerILi192ELi128ELi384ELi128ELb0ELb1ELb1ELb0ELb1ELb1EEEEEEEEEvNT_6ParamsE:
	.zero		3584


//--------------------- .nv.constant0._ZN7cutlass13device_kernelIN5flash11enable_sm90INS1_16FlashAttnFwdSm90INS1_25CollectiveMainloopFwdSm90ILi2EN4cute5tupleIJNS5_1CILi1EEES8_S8_EEENS6_IJNS7_ILi192EEENS7_ILi128EEENS7_ILi96EEEEEELi96ENS_10bfloat16_tEfNS_4arch4Sm90ELb0ELb0ELb1ELb1ELb1ELb1ELb0ELb0ELb1ELb1ELb0ELb0EEENS1_21CollectiveEpilogueFwdINS6_IJSA_SC_SB_EEES9_SE_SG_Li384ELb1ELb1ELb0ELb0EEENS1_36VarlenDynamicPersistentTileSchedulerILi192ELi128ELi384ELi128ELb0ELb1ELb1ELb0ELb1ELb1EEEEEEEEEvNT_6ParamsE --------------------------
	.section	.nv.constant0._ZN7cutlass13device_kernelIN5flash11enable_sm90INS1_16FlashAttnFwdSm90INS1_25CollectiveMainloopFwdSm90ILi2EN4cute5tupleIJNS5_1CILi1EEES8_S8_EEENS6_IJNS7_ILi192EEENS7_ILi128EEENS7_ILi96EEEEEELi96ENS_10bfloat16_tEfNS_4arch4Sm90ELb0ELb0ELb1ELb1ELb1ELb1ELb0ELb0ELb1ELb1ELb0ELb0EEENS1_21CollectiveEpilogueFwdINS6_IJSA_SC_SB_EEES9_SE_SG_Li384ELb1ELb1ELb0ELb0EEENS1_36VarlenDynamicPersistentTileSchedulerILi192ELi128ELi384ELi128ELb0ELb1ELb1ELb0ELb1ELb1EEEEEEEEEvNT_6ParamsE,"a",@progbits
	.sectionflags	@""
	.align	4
.nv.constant0._ZN7cutlass13device_kernelIN5flash11enable_sm90INS1_16FlashAttnFwdSm90INS1_25CollectiveMainloopFwdSm90ILi2EN4cute5tupleIJNS5_1CILi1EEES8_S8_EEENS6_IJNS7_ILi192EEENS7_ILi128EEENS7_ILi96EEEEEELi96ENS_10bfloat16_tEfNS_4arch4Sm90ELb0ELb0ELb1ELb1ELb1ELb1ELb0ELb0ELb1ELb1ELb0ELb0EEENS1_21CollectiveEpilogueFwdINS6_IJSA_SC_SB_EEES9_SE_SG_Li384ELb1ELb1ELb0ELb0EEENS1_36VarlenDynamicPersistentTileSchedulerILi192ELi128ELi384ELi128ELb0ELb1ELb1ELb0ELb1ELb1EEEEEEEEEvNT_6ParamsE:
	.zero		3584


//--------------------- .nv.constant0._ZN7cutlass13device_kernelIN5flash11enable_sm90INS1_16FlashAttnFwdSm90INS1_25CollectiveMainloopFwdSm90ILi2EN4cute5tupleIJNS5_1CILi1EEES8_S8_EEENS6_IJNS7_ILi192EEENS7_ILi128EEENS7_ILi96EEEEEELi96ENS_10bfloat16_tEfNS_4arch4Sm90ELb0ELb1ELb1ELb0ELb1ELb0ELb0ELb0ELb1ELb1ELb0ELb0EEENS1_21CollectiveEpilogueFwdINS6_IJSA_SC_SB_EEES9_SE_SG_Li384ELb0ELb1ELb0ELb0EEENS1_30DynamicPersistentTileSchedulerILi384ELi128ELb0ELb1ELb1EEEEEEEEEvNT_6ParamsE --------------------------
	.section	.nv.constant0._ZN7cutlass13device_kernelIN5flash11enable_sm90INS1_16FlashAttnFwdSm90INS1_25CollectiveMainloopFwdSm90ILi2EN4cute5tupleIJNS5_1CILi1EEES8_S8_EEENS6_IJNS7_ILi192EEENS7_ILi128EEENS7_ILi96EEEEEELi96ENS_10bfloat16_tEfNS_4arch4Sm90ELb0ELb1ELb1ELb0ELb1ELb0ELb0ELb0ELb1ELb1ELb0ELb0EEENS1_21CollectiveEpilogueFwdINS6_IJSA_SC_SB_EEES9_SE_SG_Li384ELb0ELb1ELb0ELb0EEENS1_30DynamicPersistentTileSchedulerILi384ELi128ELb0ELb1ELb1EEEEEEEEEvNT_6ParamsE,"a",@progbits
	.sectionflags	@""
	.align	4
.nv.constant0._ZN7cutlass13device_kernelIN5flash11enable_sm90INS1_16FlashAttnFwdSm90INS1_25CollectiveMainloopFwdSm90ILi2EN4cute5tupleIJNS5_1CILi1EEES8_S8_EEENS6_IJNS7_ILi192EEENS7_ILi128EEENS7_ILi96EEEEEELi96ENS_10bfloat16_tEfNS_4arch4Sm90ELb0ELb1ELb1ELb0ELb1ELb0ELb0ELb0ELb1ELb1ELb0ELb0EEENS1_21CollectiveEpilogueFwdINS6_IJSA_SC_SB_EEES9_SE_SG_Li384ELb0ELb1ELb0ELb0EEENS1_30DynamicPersistentTileSchedulerILi384ELi128ELb0ELb1ELb1EEEEEEEEEvNT_6ParamsE:
	.zero		3584


//--------------------- .nv.constant0._ZN7cutlass13device_kernelIN5flash11enable_sm90INS1_16FlashAttnFwdSm90INS1_25CollectiveMainloopFwdSm90ILi2EN4cute5tupleIJNS5_1CILi1EEES8_S8_EEENS6_IJNS7_ILi192EEENS7_ILi128EEENS7_ILi96EEEEEELi96ENS_10bfloat16_tEfNS_4arch4Sm90ELb0ELb1ELb1ELb1ELb1ELb0ELb0ELb0ELb1ELb1ELb0ELb0EEENS1_21CollectiveEpilogueFwdINS6_IJSA_SC_SB_EEES9_SE_SG_Li384ELb1ELb1ELb0ELb0EEENS1_36VarlenDynamicPersistentTileSchedulerILi192ELi128ELi384ELi128ELb0ELb1ELb1ELb1ELb0ELb1EEEEEEEEEvNT_6ParamsE --------------------------
	.section	.nv.constant0._ZN7cutlass13device_kernelIN5flash11enable_sm90INS1_16FlashAttnFwdSm90INS1_25CollectiveMainloopFwdSm90ILi2EN4cute5tupleIJNS5_1CILi1EEES8_S8_EEENS6_IJNS7_ILi192EEENS7_ILi128EEENS7_ILi96EEEEEELi96ENS_10bfloat16_tEfNS_4arch4Sm90ELb0ELb1ELb1ELb1ELb1ELb0ELb0ELb0ELb1ELb1ELb0ELb0EEENS1_21CollectiveEpilogueFwdINS6_IJSA_SC_SB_EEES9_SE_SG_Li384ELb1ELb1ELb0ELb0EEENS1_36VarlenDynamicPersistentTileSchedulerILi192ELi128ELi384ELi128ELb0ELb1ELb1ELb1ELb0ELb1EEEEEEEEEvNT_6ParamsE,"a",@progbits
	.sectionflags	@""
	.align	4
.nv.constant0._ZN7cutlass13device_kernelIN5flash11enable_sm90INS1_16FlashAttnFwdSm90INS1_25CollectiveMainloopFwdSm90ILi2EN4cute5tupleIJNS5_1CILi1EEES8_S8_EEENS6_IJNS7_ILi192EEENS7_ILi128EEENS7_ILi96EEEEEELi96ENS_10bfloat16_tEfNS_4arch4Sm90ELb0ELb1ELb1ELb1ELb1ELb0ELb0ELb0ELb1ELb1ELb0ELb0EEENS1_21CollectiveEpilogueFwdINS6_IJSA_SC_SB_EEES9_SE_SG_Li384ELb1ELb1ELb0ELb0EEENS1_36VarlenDynamicPersistentTileSchedulerILi192ELi128ELi384ELi128ELb0ELb1ELb1ELb1ELb0ELb1EEEEEEEEEvNT_6ParamsE:
	.zero		3584


//--------------------- .nv.constant0._ZN7cutlass13device_kernelIN5flash11enable_sm90INS1_16FlashAttnFwdSm90INS1_25CollectiveMainloopFwdSm90ILi2EN4cute5tupleIJNS5_1CILi1EEES8_S8_EEENS6_IJNS7_ILi192EEENS7_ILi128EEENS7_ILi96EEEEEELi96ENS_10bfloat16_tEfNS_4arch4Sm90ELb0ELb1ELb1ELb1ELb1ELb1ELb0ELb0ELb1ELb1ELb0ELb0EEENS1_21CollectiveEpilogueFwdINS6_IJSA_SC_SB_EEES9_SE_SG_Li384ELb1ELb1ELb0ELb0EEENS1_36VarlenDynamicPersistentTileSchedulerILi192ELi128ELi384ELi128ELb0ELb1ELb1ELb1ELb0ELb1EEEEEEEEEvNT_6ParamsE --------------------------
	.section	.nv.constant0._ZN7cutlass13device_kernelIN5flash11enable_sm90INS1_16FlashAttnFwdSm90INS1_25CollectiveMainloopFwdSm90ILi2EN4cute5tupleIJNS5_1CILi1EEES8_S8_EEENS6_IJNS7_ILi192EEENS7_ILi128EEENS7_ILi96EEEEEELi96ENS_10bfloat16_tEfNS_4arch4Sm90ELb0ELb1ELb1ELb1ELb1ELb1ELb0ELb0ELb1ELb1ELb0ELb0EEENS1_21CollectiveEpilogueFwdINS6_IJSA_SC_SB_EEES9_SE_SG_Li384ELb1ELb1ELb0ELb0EEENS1_36VarlenDynamicPersistentTileSchedulerILi192ELi128ELi384ELi128ELb0ELb1ELb1ELb1ELb0ELb1EEEEEEEEEvNT_6ParamsE,"a",@progbits
	.sectionflags	@""
	.align	4
.nv.constant0._ZN7cutlass13device_kernelIN5flash11enable_sm90INS1_16FlashAttnFwdSm90INS1_25CollectiveMainloopFwdSm90ILi2EN4cute5tupleIJNS5_1CILi1EEES8_S8_EEENS6_IJNS7_ILi192EEENS7_ILi128EEENS7_ILi96EEEEEELi96ENS_10bfloat16_tEfNS_4arch4Sm90ELb0ELb1ELb1ELb1ELb1ELb1ELb0ELb0ELb1ELb1ELb0ELb0EEENS1_21CollectiveEpilogueFwdINS6_IJSA_SC_SB_EEES9_SE_SG_Li384ELb1ELb1ELb0ELb0EEENS1_36VarlenDynamicPersistentTileSchedulerILi192ELi128ELi384ELi128ELb0ELb1ELb1ELb1ELb0ELb1EEEEEEEEEvNT_6ParamsE:
	.zero		3584


//--------------------- .nv.constant0._ZN7cutlass13device_kernelIN5flash11enable_sm90INS1_16FlashAttnFwdSm90INS1_25CollectiveMainloopFwdSm90ILi2EN4cute5tupleIJNS5_1CILi1EEES8_S8_EEENS6_IJNS7_ILi192EEENS7_ILi128EEENS7_ILi96EEEEEELi96ENS_10bfloat16_tEfNS_4arch4Sm90ELb1ELb0ELb1ELb0ELb1ELb0ELb0ELb0ELb1ELb1ELb0ELb0EEENS1_21CollectiveEpilogueFwdINS6_IJSA_SC_SB_EEES9_SE_SG_Li384ELb0ELb1ELb0ELb0EEENS1_30DynamicPersistentTileSchedulerILi384ELi128ELb0ELb1ELb1EEEEEEEEEvNT_6ParamsE --------------------------
	.section	.nv.constant0._ZN7cutlass13device_kernelIN5flash11enable_sm90INS1_16FlashAttnFwdSm90INS1_25CollectiveMainloopFwdSm90ILi2EN4cute5tupleIJNS5_1CILi1EEES8_S8_EEENS6_IJNS7_ILi192EEENS7_ILi128EEENS7_ILi96EEEEEELi96ENS_10bfloat16_tEfNS_4arch4Sm90ELb1ELb0ELb1ELb0ELb1ELb0ELb0ELb0ELb1ELb1ELb0ELb0EEENS1_21CollectiveEpilogueFwdINS6_IJSA_SC_SB_EEES9_SE_SG_Li384ELb0ELb1ELb0ELb0EEENS1_30DynamicPersistentTileSchedulerILi384ELi128ELb0ELb1ELb1EEEEEEEEEvNT_6ParamsE,"a",@progbits
	.sectionflags	@""
	.align	4
.nv.constant0._ZN7cutlass13device_kernelIN5flash11enable_sm90INS1_16FlashAttnFwdSm90INS1_25CollectiveMainloopFwdSm90ILi2EN4cute5tupleIJNS5_1CILi1EEES8_S8_EEENS6_IJNS7_ILi192EEENS7_ILi128EEENS7_ILi96EEEEEELi96ENS_10bfloat16_tEfNS_4arch4Sm90ELb1ELb0ELb1ELb0ELb1ELb0ELb0ELb0ELb1ELb1ELb0ELb0EEENS1_21CollectiveEpilogueFwdINS6_IJSA_SC_SB_EEES9_SE_SG_Li384ELb0ELb1ELb0ELb0EEENS1_30DynamicPersistentTileSchedulerILi384ELi128ELb0ELb1ELb1EEEEEEEEEvNT_6ParamsE:
	.zero		3584


//--------------------- .nv.constant0._ZN7cutlass13device_kernelIN5flash11enable_sm90INS1_16FlashAttnFwdSm90INS1_25CollectiveMainloopFwdSm90ILi2EN4cute5tupleIJNS5_1CILi1EEES8_S8_EEENS6_IJNS7_ILi192EEENS7_ILi128EEENS7_ILi96EEEEEELi96ENS_10bfloat16_tEfNS_4arch4Sm90ELb1ELb0ELb1ELb1ELb1ELb0ELb0ELb0ELb1ELb1ELb0ELb0EEENS1_21CollectiveEpilogueFwdINS6_IJSA_SC_SB_EEES9_SE_SG_Li384ELb1ELb1ELb0ELb0EEENS1_36VarlenDynamicPersistentTileSchedulerILi192ELi128ELi384ELi128ELb0ELb1ELb1ELb1ELb1ELb1EEEEEEEEEvNT_6ParamsE --------------------------
	.section	.nv.constant0._ZN7cutlass13device_kernelIN5flash11enable_sm90INS1_16FlashAttnFwdSm90INS1_25CollectiveMainloopFwdSm90ILi2EN4cute5tupleIJNS5_1CILi1EEES8_S8_EEENS6_IJNS7_ILi192EEENS7_ILi128EEENS7_ILi96EEEEEELi96ENS_10bfloat16_tEfNS_4arch4Sm90ELb1ELb0ELb1ELb1ELb1ELb0ELb0ELb0ELb1ELb1ELb0ELb0EEENS1_21CollectiveEpilogueFwdINS6_IJSA_SC_SB_EEES9_SE_SG_Li384ELb1ELb1ELb0ELb0EEENS1_36VarlenDynamicPersistentTileSchedulerILi192ELi128ELi384ELi128ELb0ELb1ELb1ELb1ELb1ELb1EEEEEEEEEvNT_6ParamsE,"a",@progbits
	.sectionflags	@""
	.align	4
.nv.constant0._ZN7cutlass13device_kernelIN5flash11enable_sm90INS1_16FlashAttnFwdSm90INS1_25CollectiveMainloopFwdSm90ILi2EN4cute5tupleIJNS5_1CILi1EEES8_S8_EEENS6_IJNS7_ILi192EEENS7_ILi128EEENS7_ILi96EEEEEELi96ENS_10bfloat16_tEfNS_4arch4Sm90ELb1ELb0ELb1ELb1ELb1ELb0ELb0ELb0ELb1ELb1ELb0ELb0EEENS1_21CollectiveEpilogueFwdINS6_IJSA_SC_SB_EEES9_SE_SG_Li384ELb1ELb1ELb0ELb0EEENS1_36VarlenDynamicPersistentTileSchedulerILi192ELi128ELi384ELi128ELb0ELb1ELb1ELb1ELb1ELb1EEEEEEEEEvNT_6ParamsE:
	.zero		3584


//--------------------- .nv.constant0._ZN7cutlass13device_kernelIN5flash11enable_sm90INS1_16FlashAttnFwdSm90INS1_25CollectiveMainloopFwdSm90ILi2EN4cute5tupleIJNS5_1CILi1EEES8_S8_EEENS6_IJNS7_ILi192EEENS7_ILi128EEENS7_ILi96EEEEEELi96ENS_10bfloat16_tEfNS_4arch4Sm90ELb1ELb0ELb1ELb1ELb1ELb1ELb0ELb0ELb1ELb1ELb0ELb0EEENS1_21CollectiveEpilogueFwdINS6_IJSA_SC_SB_EEES9_SE_SG_Li384ELb1ELb1ELb0ELb0EEENS1_36VarlenDynamicPersistentTileSchedulerILi192ELi128ELi384ELi128ELb0ELb1ELb1ELb1ELb1ELb1EEEEEEEEEvNT_6ParamsE --------------------------
	.section	.nv.constant0._ZN7cutlass13device_kernelIN5flash11enable_sm90INS1_16FlashAttnFwdSm90INS1_25CollectiveMainloopFwdSm90ILi2EN4cute5tupleIJNS5_1CILi1EEES8_S8_EEENS6_IJNS7_ILi192EEENS7_ILi128EEENS7_ILi96EEEEEELi96ENS_10bfloat16_tEfNS_4arch4Sm90ELb1ELb0ELb1ELb1ELb1ELb1ELb0ELb0ELb1ELb1ELb0ELb0EEENS1_21CollectiveEpilogueFwdINS6_IJSA_SC_SB_EEES9_SE_SG_Li384ELb1ELb1ELb0ELb0EEENS1_36VarlenDynamicPersistentTileSchedulerILi192ELi128ELi384ELi128ELb0ELb1ELb1ELb1ELb1ELb1EEEEEEEEEvNT_6ParamsE,"a",@progbits
	.sectionflags	@""
	.align	4
.nv.constant0._ZN7cutlass13device_kernelIN5flash11enable_sm90INS1_16FlashAttnFwdSm90INS1_25CollectiveMainloopFwdSm90ILi2EN4cute5tupleIJNS5_1CILi1EEES8_S8_EEENS6_IJNS7_ILi192EEENS7_ILi128EEENS7_ILi96EEEEEELi96ENS_10bfloat16_tEfNS_4arch4Sm90ELb1ELb0ELb1ELb1ELb1ELb1ELb0ELb0ELb1ELb1ELb0ELb0EEENS1_21CollectiveEpilogueFwdINS6_IJSA_SC_SB_EEES9_SE_SG_Li384ELb1ELb1ELb0ELb0EEENS1_36VarlenDynamicPersistentTileSchedulerILi192ELi128ELi384ELi128ELb0ELb1ELb1ELb1ELb1ELb1EEEEEEEEEvNT_6ParamsE:
	.zero		3584


//--------------------- .nv.constant0._ZN7cutlass13device_kernelIN5flash11enable_sm90INS1_16FlashAttnFwdSm90INS1_25CollectiveMainloopFwdSm90ILi2EN4cute5tupleIJNS5_1CILi1EEES8_S8_EEENS6_IJNS7_ILi192EEENS7_ILi128EEENS7_ILi64EEEEEELi64ENS_10bfloat16_tEfNS_4arch4Sm90ELb0ELb0ELb1ELb0ELb1ELb0ELb0ELb1ELb1ELb1ELb0ELb0EEENS1_21CollectiveEpilogueFwdINS6_IJSA_SC_SB_EEES9_SE_SG_Li384ELb0ELb1ELb0ELb0EEENS1_29StaticPersistentTileSchedulerILb0EEEEEEEEEvNT_6ParamsE --------------------------
	.section	.nv.constant0._ZN7cutlass13device_kernelIN5flash11enable_sm90INS1_16FlashAttnFwdSm90INS1_25CollectiveMainloopFwdSm90ILi2EN4cute5tupleIJNS5_1CILi1EEES8_S8_EEENS6_IJNS7_ILi192EEENS7_ILi128EEENS7_ILi64EEEEEELi64ENS_10bfloat16_tEfNS_4arch4Sm90ELb0ELb0ELb1ELb0ELb1ELb0ELb0ELb1ELb1ELb1ELb0ELb0EEENS1_21CollectiveEpilogueFwdINS6_IJSA_SC_SB_EEES9_SE_SG_Li384ELb0ELb1ELb0ELb0EEENS1_29StaticPersistentTileSchedulerILb0EEEEEEEEEvNT_6ParamsE,"a",@progbits
	.sectionflags	@""
	.align	4
.nv.constant0._ZN7cutlass13device_kernelIN5flash11enable_sm90INS1_16FlashAttnFwdSm90INS1_25CollectiveMainloopFwdSm90ILi2EN4cute5tupleIJNS5_1CILi1EEES8_S8_EEENS6_IJNS7_ILi192EEENS7_ILi128EEENS7_ILi64EEEEEELi64ENS_10bfloat16_tEfNS_4arch4Sm90ELb0ELb0ELb1ELb0ELb1ELb0ELb0ELb1ELb1ELb1ELb0ELb0EEENS1_21CollectiveEpilogueFwdINS6_IJSA_SC_SB_EEES9_SE_SG_Li384ELb0ELb1ELb0ELb0EEENS1_29StaticPersistentTileSchedulerILb0EEEEEEEEEvNT_6ParamsE:
	.zero		3456


//--------------------- .nv.constant0._ZN7cutlass13device_kernelIN5flash11enable_sm90INS1_16FlashAttnFwdSm90INS1_25CollectiveMainloopFwdSm90ILi2EN4cute5tupleIJNS5_1CILi1EEES8_S8_EEENS6_IJNS7_ILi192EEENS7_ILi128EEENS7_ILi64EEEEEELi64ENS_10bfloat16_tEfNS_4arch4Sm90ELb0ELb0ELb1ELb1ELb1ELb0ELb0ELb1ELb1ELb1ELb0ELb0EEENS1_21CollectiveEpilogueFwdINS6_IJSA_SC_SB_EEES9_SE_SG_Li384ELb1ELb1ELb0ELb0EEENS1_36VarlenDynamicPersistentTileSchedulerILi192ELi128ELi384ELi128ELb0ELb1ELb1ELb0ELb1ELb1EEEEEEEEEvNT_6ParamsE --------------------------
	.section	.nv.constant0._ZN7cutlass13device_kernelIN5flash11enable_sm90INS1_16FlashAttnFwdSm90INS1_25CollectiveMainloopFwdSm90ILi2EN4cute5tupleIJNS5_1CILi1EEES8_S8_EEENS6_IJNS7_ILi192EEENS7_ILi128EEENS7_ILi64EEEEEELi64ENS_10bfloat16_tEfNS_4arch4Sm90ELb0ELb0ELb1ELb1ELb1ELb0ELb0ELb1ELb1ELb1ELb0ELb0EEENS1_21CollectiveEpilogueFwdINS6_IJSA_SC_SB_EEES9_SE_SG_Li384ELb1ELb1ELb0ELb0EEENS1_36VarlenDynamicPersistentTileSchedulerILi192ELi128ELi384ELi128ELb0ELb1ELb1ELb0ELb1ELb1EEEEEEEEEvNT_6ParamsE,"a",@progbits
	.sectionflags	@""
	.align	4
.nv.constant0._ZN7cutlass13device_kernelIN5flash11enable_sm90INS1_16FlashAttnFwdSm90INS1_25CollectiveMainloopFwdSm90ILi2EN4cute5tupleIJNS5_1CILi1EEES8_S8_EEENS6_IJNS7_ILi192EEENS7_ILi128EEENS7_ILi64EEEEEELi64ENS_10bfloat16_tEfNS_4arch4Sm90ELb0ELb0ELb1ELb1ELb1ELb0ELb0ELb1ELb1ELb1ELb0ELb0EEENS1_21CollectiveEpilogueFwdINS6_IJSA_SC_SB_EEES9_SE_SG_Li384ELb1ELb1ELb0ELb0EEENS1_36VarlenDynamicPersistentTileSchedulerILi192ELi128ELi384ELi128ELb0ELb1ELb1ELb0ELb1ELb1EEEEEEEEEvNT_6ParamsE:
	.zero		3584


//--------------------- .nv.constant0._ZN7cutlass13device_kernelIN5flash11enable_sm90INS1_16FlashAttnFwdSm90INS1_25CollectiveMainloopFwdSm90ILi2EN4cute5tupleIJNS5_1CILi1EEES8_S8_EEENS6_IJNS7_ILi192EEENS7_ILi128EEENS7_ILi64EEEEEELi64ENS_10bfloat16_tEfNS_4arch4Sm90ELb0ELb0ELb1ELb1ELb1ELb1ELb0ELb1ELb1ELb1ELb0ELb0EEENS1_21CollectiveEpilogueFwdINS6_IJSA_SC_SB_EEES9_SE_SG_Li384ELb1ELb1ELb0ELb0EEENS1_36VarlenDynamicPersistentTileSchedulerILi192ELi128ELi384ELi128ELb0ELb1ELb1ELb0ELb1ELb1EEEEEEEEEvNT_6ParamsE --------------------------
	.section	.nv.constant0._ZN7cutlass13device_kernelIN5flash11enable_sm90INS1_16FlashAttnFwdSm90INS1_25CollectiveMainloopFwdSm90ILi2EN4cute5tupleIJNS5_1CILi1EEES8_S8_EEENS6_IJNS7_ILi192EEENS7_ILi128EEENS7_ILi64EEEEEELi64ENS_10bfloat16_tEfNS_4arch4Sm90ELb0ELb0ELb1ELb1ELb1ELb1ELb0ELb1ELb1ELb1ELb0ELb0EEENS1_21CollectiveEpilogueFwdINS6_IJSA_SC_SB_EEES9_SE_SG_Li384ELb1ELb1ELb0ELb0EEENS1_36VarlenDynamicPersistentTileSchedulerILi192ELi128ELi384ELi128ELb0ELb1ELb1ELb0ELb1ELb1EEEEEEEEEvNT_6ParamsE,"a",@progbits
	.sectionflags	@""
	.align	4
.nv.constant0._ZN7cutlass13device_kernelIN5flash11enable_sm90INS1_16FlashAttnFwdSm90INS1_25CollectiveMainloopFwdSm90ILi2EN4cute5tupleIJNS5_1CILi1EEES8_S8_EEENS6_IJNS7_ILi192EEENS7_ILi128EEENS7_ILi64EEEEEELi64ENS_10bfloat16_tEfNS_4arch4Sm90ELb0ELb0ELb1ELb1ELb1ELb1ELb0ELb1ELb1ELb1ELb0ELb0EEENS1_21CollectiveEpilogueFwdINS6_IJSA_SC_SB_EEES9_SE_SG_Li384ELb1ELb1ELb0ELb0EEENS1_36VarlenDynamicPersistentTileSchedulerILi192ELi128ELi384ELi128ELb0ELb1ELb1ELb0ELb1ELb1EEEEEEEEEvNT_6ParamsE:
	.zero		3584


//--------------------- .nv.constant0._ZN7cutlass13device_kernelIN5flash11enable_sm90INS1_16FlashAttnFwdSm90INS1_25CollectiveMainloopFwdSm90ILi2EN4cute5tupleIJNS5_1CILi1EEES8_S8_EEENS6_IJNS7_ILi192EEENS7_ILi128EEENS7_ILi64EEEEEELi64ENS_10bfloat16_tEfNS_4arch4Sm90ELb0ELb1ELb1ELb0ELb1ELb0ELb0ELb1ELb1ELb1ELb0ELb0EEENS1_21CollectiveEpilogueFwdINS6_IJSA_SC_SB_EEES9_SE_SG_Li384ELb0ELb1ELb0ELb0EEENS1_30DynamicPersistentTileSchedulerILi384ELi128ELb0ELb1ELb1EEEEEEEEEvNT_6ParamsE --------------------------
	.section	.nv.constant0._ZN7cutlass13device_kernelIN5flash11enable_sm90INS1_16FlashAttnFwdSm90INS1_25CollectiveMainloopFwdSm90ILi2EN4cute5tupleIJNS5_1CILi1EEES8_S8_EEENS6_IJNS7_ILi192EEENS7_ILi128EEENS7_ILi64EEEEEELi64ENS_10bfloat16_tEfNS_4arch4Sm90ELb0ELb1ELb1ELb0ELb1ELb0ELb0ELb1ELb1ELb1ELb0ELb0EEENS1_21CollectiveEpilogueFwdINS6_IJSA_SC_SB_EEES9_SE_SG_Li384ELb0ELb1ELb0ELb0EEENS1_30DynamicPersistentTileSchedulerILi384ELi128ELb0ELb1ELb1EEEEEEEEEvNT_6ParamsE,"a",@progbits
	.sectionflags	@""
	.align	4
.nv.constant0._ZN7cutlass13device_kernelIN5flash11enable_sm90INS1_16FlashAttnFwdSm90INS1_25CollectiveMainloopFwdSm90ILi2EN4cute5tupleIJNS5_1CILi1EEES8_S8_EEENS6_IJNS7_ILi192EEENS7_ILi128EEENS7_ILi64EEEEEELi64ENS_10bfloat16_tEfNS_4arch4Sm90ELb0ELb1ELb1ELb0ELb1ELb0ELb0ELb1ELb1ELb1ELb0ELb0EEENS1_21CollectiveEpilogueFwdINS6_IJSA_SC_SB_EEES9_SE_SG_Li384ELb0ELb1ELb0ELb0EEENS1_30DynamicPersistentTileSchedulerILi384ELi128ELb0ELb1ELb1EEEEEEEEEvNT_6ParamsE:
	.zero		3584


//--------------------- .nv.constant0._ZN7cutlass13device_kernelIN5flash11enable_sm90INS1_16FlashAttnFwdSm90INS1_25CollectiveMainloopFwdSm90ILi2EN4cute5tupleIJNS5_1CILi1EEES8_S8_EEENS6_IJNS7_ILi192EEENS7_ILi128EEENS7_ILi64EEEEEELi64ENS_10bfloat16_tEfNS_4arch4Sm90ELb0ELb1ELb1ELb1ELb1ELb0ELb0ELb1ELb1ELb1ELb0ELb0EEENS1_21CollectiveEpilogueFwdINS6_IJSA_SC_SB_EEES9_SE_SG_Li384ELb1ELb1ELb0ELb0EEENS1_36VarlenDynamicPersistentTileSchedulerILi192ELi128ELi384ELi128ELb0ELb1ELb1ELb1ELb0ELb1EEEEEEEEEvNT_6ParamsE --------------------------
	.section	.nv.constant0._ZN7cutlass13device_kernelIN5flash11enable_sm90INS1_16FlashAttnFwdSm90INS1_25CollectiveMainloopFwdSm90ILi2EN4cute5tupleIJNS5_1CILi1EEES8_S8_EEENS6_IJNS7_ILi192EEENS7_ILi128EEENS7_ILi64EEEEEELi64ENS_10bfloat16_tEfNS_4arch4Sm90ELb0ELb1ELb1ELb1ELb1ELb0ELb0ELb1ELb1ELb1ELb0ELb0EEENS1_21CollectiveEpilogueFwdINS6_IJSA_SC_SB_EEES9_SE_SG_Li384ELb1ELb1ELb0ELb0EEENS1_36VarlenDynamicPersistentTileSchedulerILi192ELi128ELi384ELi128ELb0ELb1ELb1ELb1ELb0ELb1EEEEEEEEEvNT_6ParamsE,"a",@progbits
	.sectionflags	@""
	.align	4
.nv.constant0._ZN7cutlass13device_kernelIN5flash11enable_sm90INS1_16FlashAttnFwdSm90INS1_25CollectiveMainloopFwdSm90ILi2EN4cute5tupleIJNS5_1CILi1EEES8_S8_EEENS6_IJNS7_ILi192EEENS7_ILi128EEENS7_ILi64EEEEEELi64ENS_10bfloat16_tEfNS_4arch4Sm90ELb0ELb1ELb1ELb1ELb1ELb0ELb0ELb1ELb1ELb1ELb0ELb0EEENS1_21CollectiveEpilogueFwdINS6_IJSA_SC_SB_EEES9_SE_SG_Li384ELb1ELb1ELb0ELb0EEENS1_36VarlenDynamicPersistentTileSchedulerILi192ELi128ELi384ELi128ELb0ELb1ELb1ELb1ELb0ELb1EEEEEEEEEvNT_6ParamsE:
	.zero		3584


//--------------------- .nv.constant0._ZN7cutlass13device_kernelIN5flash11enable_sm90INS1_16FlashAttnFwdSm90INS1_25CollectiveMainloopFwdSm90ILi2EN4cute5tupleIJNS5_1CILi1EEES8_S8_EEENS6_IJNS7_ILi192EEENS7_ILi128EEENS7_ILi64EEEEEELi64ENS_10bfloat16_tEfNS_4arch4Sm90ELb0ELb1ELb1ELb1ELb1ELb1ELb0ELb1ELb1ELb1ELb0ELb0EEENS1_21CollectiveEpilogueFwdINS6_IJSA_SC_SB_EEES9_SE_SG_Li384ELb1ELb1ELb0ELb0EEENS1_36VarlenDynamicPersistentTileSchedulerILi192ELi128ELi384ELi128ELb0ELb1ELb1ELb1ELb0ELb1EEEEEEEEEvNT_6ParamsE --------------------------
	.section	.nv.constant0._ZN7cutlass13device_kernelIN5flash11enable_sm90INS1_16FlashAttnFwdSm90INS1_25CollectiveMainloopFwdSm90ILi2EN4cute5tupleIJNS5_1CILi1EEES8_S8_EEENS6_IJNS7_ILi192EEENS7_ILi128EEENS7_ILi64EEEEEELi64ENS_10bfloat16_tEfNS_4arch4Sm90ELb0ELb1ELb1ELb1ELb1ELb1ELb0ELb1ELb1ELb1ELb0ELb0EEENS1_21CollectiveEpilogueFwdINS6_IJSA_SC_SB_EEES9_SE_SG_Li384ELb1ELb1ELb0ELb0EEENS1_36VarlenDynamicPersistentTileSchedulerILi192ELi128ELi384ELi128ELb0ELb1ELb1ELb1ELb0ELb1EEEEEEEEEvNT_6ParamsE,"a",@progbits
	.sectionflags	@""
	.align	4
.nv.constant0._ZN7cutlass13device_kernelIN5flash11enable_sm90INS1_16FlashAttnFwdSm90INS1_25CollectiveMainloopFwdSm90ILi2EN4cute5tupleIJNS5_1CILi1EEES8_S8_EEENS6_IJNS7_ILi192EEENS7_ILi128EEENS7_ILi64EEEEEELi64ENS_10bfloat16_tEfNS_4arch4Sm90ELb0ELb1ELb1ELb1ELb1ELb1ELb0ELb1ELb1ELb1ELb0ELb0EEENS1_21CollectiveEpilogueFwdINS6_IJSA_SC_SB_EEES9_SE_SG_Li384ELb1ELb1ELb0ELb0EEENS1_36VarlenDynamicPersistentTileSchedulerILi192ELi128ELi384ELi128ELb0ELb1ELb1ELb1ELb0ELb1EEEEEEEEEvNT_6ParamsE:
	.zero		3584


//--------------------- .nv.constant0._ZN7cutlass13device_kernelIN5flash11enable_sm90INS1_16FlashAttnFwdSm90INS1_25CollectiveMainloopFwdSm90ILi2EN4cute5tupleIJNS5_1CILi1EEES8_S8_EEENS6_IJNS7_ILi192EEENS7_ILi128EEENS7_ILi64EEEEEELi64ENS_10bfloat16_tEfNS_4arch4Sm90ELb1ELb0ELb1ELb0ELb1ELb0ELb0ELb1ELb1ELb1ELb0ELb0EEENS1_21CollectiveEpilogueFwdINS6_IJSA_SC_SB_EEES9_SE_SG_Li384ELb0ELb1ELb0ELb0EEENS1_30DynamicPersistentTileSchedulerILi384ELi128ELb0ELb1ELb1EEEEEEEEEvNT_6ParamsE --------------------------
	.section	.nv.constant0._ZN7cutlass13device_kernelIN5flash11enable_sm90INS1_16FlashAttnFwdSm90INS1_25CollectiveMainloopFwdSm90ILi2EN4cute5tupleIJNS5_1CILi1EEES8_S8_EEENS6_IJNS7_ILi192EEENS7_ILi128EEENS7_ILi64EEEEEELi64ENS_10bfloat16_tEfNS_4arch4Sm90ELb1ELb0ELb1ELb0ELb1ELb0ELb0ELb1ELb1ELb1ELb0ELb0EEENS1_21CollectiveEpilogueFwdINS6_IJSA_SC_SB_EEES9_SE_SG_Li384ELb0ELb1ELb0ELb0EEENS1_30DynamicPersistentTileSchedulerILi384ELi128ELb0ELb1ELb1EEEEEEEEEvNT_6ParamsE,"a",@progbits
	.sectionflags	@""
	.align	4
.nv.constant0._ZN7cutlass13device_kernelIN5flash11enable_sm90INS1_16FlashAttnFwdSm90INS1_25CollectiveMainloopFwdSm90ILi2EN4cute5tupleIJNS5_1CILi1EEES8_S8_EEENS6_IJNS7_ILi192EEENS7_ILi128EEENS7_ILi64EEEEEELi64ENS_10bfloat16_tEfNS_4arch4Sm90ELb1ELb0ELb1ELb0ELb1ELb0ELb0ELb1ELb1ELb1ELb0ELb0EEENS1_21CollectiveEpilogueFwdINS6_IJSA_SC_SB_EEES9_SE_SG_Li384ELb0ELb1ELb0ELb0EEENS1_30DynamicPersistentTileSchedulerILi384ELi128ELb0ELb1ELb1EEEEEEEEEvNT_6ParamsE:
	.zero		3584


//--------------------- .nv.constant0._ZN7cutlass13device_kernelIN5flash11enable_sm90INS1_16FlashAttnFwdSm90INS1_25CollectiveMainloopFwdSm90ILi2EN4cute5tupleIJNS5_1CILi1EEES8_S8_EEENS6_IJNS7_ILi192EEENS7_ILi128EEENS7_ILi64EEEEEELi64ENS_10bfloat16_tEfNS_4arch4Sm90ELb1ELb0ELb1ELb1ELb1ELb0ELb0ELb1ELb1ELb1ELb0ELb0EEENS1_21CollectiveEpilogueFwdINS6_IJSA_SC_SB_EEES9_SE_SG_Li384ELb1ELb1ELb0ELb0EEENS1_36VarlenDynamicPersistentTileSchedulerILi192ELi128ELi384ELi128ELb0ELb1ELb1ELb1ELb1ELb1EEEEEEEEEvNT_6ParamsE --------------------------
	.section	.nv.constant0._ZN7cutlass13device_kernelIN5flash11enable_sm90INS1_16FlashAttnFwdSm90INS1_25CollectiveMainloopFwdSm90ILi2EN4cute5tupleIJNS5_1CILi1EEES8_S8_EEENS6_IJNS7_ILi192EEENS7_ILi128EEENS7_ILi64EEEEEELi64ENS_10bfloat16_tEfNS_4arch4Sm90ELb1ELb0ELb1ELb1ELb1ELb0ELb0ELb1ELb1ELb1ELb0ELb0EEENS1_21CollectiveEpilogueFwdINS6_IJSA_SC_SB_EEES9_SE_SG_Li384ELb1ELb1ELb0ELb0EEENS1_36VarlenDynamicPersistentTileSchedulerILi192ELi128ELi384ELi128ELb0ELb1ELb1ELb1ELb1ELb1EEEEEEEEEvNT_6ParamsE,"a",@progbits
	.sectionflags	@""
	.align	4
.nv.constant0._ZN7cutlass13device_kernelIN5flash11enable_sm90INS1_16FlashAttnFwdSm90INS1_25CollectiveMainloopFwdSm90ILi2EN4cute5tupleIJNS5_1CILi1EEES8_S8_EEENS6_IJNS7_ILi192EEENS7_ILi128EEENS7_ILi64EEEEEELi64ENS_10bfloat16_tEfNS_4arch4Sm90ELb1ELb0ELb1ELb1ELb1ELb0ELb0ELb1ELb1ELb1ELb0ELb0EEENS1_21CollectiveEpilogueFwdINS6_IJSA_SC_SB_EEES9_SE_SG_Li384ELb1ELb1ELb0ELb0EEENS1_36VarlenDynamicPersistentTileSchedulerILi192ELi128ELi384ELi128ELb0ELb1ELb1ELb1ELb1ELb1EEEEEEEEEvNT_6ParamsE:
	.zero		3584


//--------------------- .nv.constant0._ZN7cutlass13device_kernelIN5flash11enable_sm90INS1_16FlashAttnFwdSm90INS1_25CollectiveMainloopFwdSm90ILi2EN4cute5tupleIJNS5_1CILi1EEES8_S8_EEENS6_IJNS7_ILi192EEENS7_ILi128EEENS7_ILi64EEEEEELi64ENS_10bfloat16_tEfNS_4arch4Sm90ELb1ELb0ELb1ELb1ELb1ELb1ELb0ELb1ELb1ELb1ELb0ELb0EEENS1_21CollectiveEpilogueFwdINS6_IJSA_SC_SB_EEES9_SE_SG_Li384ELb1ELb1ELb0ELb0EEENS1_36VarlenDynamicPersistentTileSchedulerILi192ELi128ELi384ELi128ELb0ELb1ELb1ELb1ELb1ELb1EEEEEEEEEvNT_6ParamsE --------------------------
	.section	.nv.constant0._ZN7cutlass13device_kernelIN5flash11enable_sm90INS1_16FlashAttnFwdSm90INS1_25CollectiveMainloopFwdSm90ILi2EN4cute5tupleIJNS5_1CILi1EEES8_S8_EEENS6_IJNS7_ILi192EEENS7_ILi128EEENS7_ILi64EEEEEELi64ENS_10bfloat16_tEfNS_4arch4Sm90ELb1ELb0ELb1ELb1ELb1ELb1ELb0ELb1ELb1ELb1ELb0ELb0EEENS1_21CollectiveEpilogueFwdINS6_IJSA_SC_SB_EEES9_SE_SG_Li384ELb1ELb1ELb0ELb0EEENS1_36VarlenDynamicPersistentTileSchedulerILi192ELi128ELi384ELi128ELb0ELb1ELb1ELb1ELb1ELb1EEEEEEEEEvNT_6ParamsE,"a",@progbits
	.sectionflags	@""
	.align	4
.nv.constant0._ZN7cutlass13device_kernelIN5flash11enable_sm90INS1_16FlashAttnFwdSm90INS1_25CollectiveMainloopFwdSm90ILi2EN4cute5tupleIJNS5_1CILi1EEES8_S8_EEENS6_IJNS7_ILi192EEENS7_ILi128EEENS7_ILi64EEEEEELi64ENS_10bfloat16_tEfNS_4arch4Sm90ELb1ELb0ELb1ELb1ELb1ELb1ELb0ELb1ELb1ELb1ELb0ELb0EEENS1_21CollectiveEpilogueFwdINS6_IJSA_SC_SB_EEES9_SE_SG_Li384ELb1ELb1ELb0ELb0EEENS1_36VarlenDynamicPersistentTileSchedulerILi192ELi128ELi384ELi128ELb0ELb1ELb1ELb1ELb1ELb1EEEEEEEEEvNT_6ParamsE:
	.zero		3584


//--------------------- SYMBOLS --------------------------

	.type		.nv.reservedSmem.offset0,@object
	.size		.nv.reservedSmem.offset0,0x4
